//
// Generated by NVIDIA NVVM Compiler
//
// Compiler Build ID: CL-36424714
// Cuda compilation tools, release 13.0, V13.0.88
// Based on NVVM 20.0.0
//

.version 9.0
.target sm_100
.address_size 64

	// .globl	_Z10yourReducePfS_i
// _ZZ10yourReducePfS_iE3tmp has been demoted
// _ZZN3cub18CUB_300001_SM_10006detail6reduce28DeviceReduceSingleTileKernelINS2_10policy_hubIfjN4cuda3std3__44plusIvEEE10Policy1000EPfSC_jS9_ffNS7_10__identityEEEvT0_T1_T2_T3_T4_T6_E12temp_storage has been demoted
// _ZZN3cub18CUB_300001_SM_10006detail6reduce18DeviceReduceKernelINS2_10policy_hubIfjN4cuda3std3__44plusIvEEE10Policy1000EPfjS9_fNS7_10__identityEEEvT0_PT3_T1_NS0_13GridEvenShareISH_EET2_T4_E12temp_storage has been demoted
// _ZZN3cub18CUB_300001_SM_10006detail6reduce28DeviceReduceSingleTileKernelINS2_10policy_hubIfjN4cuda3std3__44plusIvEEE10Policy1000EPfSC_iS9_ffNS7_10__identityEEEvT0_T1_T2_T3_T4_T6_E12temp_storage has been demoted
// _ZZN3cub18CUB_300001_SM_10006detail6reduce28DeviceReduceSingleTileKernelINS2_10policy_hubIfjN4cuda3std3__44plusIfEEE10Policy1000EN6thrust24THRUST_300001_SM_1000_NS10device_ptrIfEEPfjS9_ffNS7_10__identityEEEvT0_T1_T2_T3_T4_T6_E12temp_storage has been demoted
// _ZZN3cub18CUB_300001_SM_10006detail6reduce18DeviceReduceKernelINS2_10policy_hubIfjN4cuda3std3__44plusIfEEE10Policy1000EN6thrust24THRUST_300001_SM_1000_NS10device_ptrIfEEjS9_fNS7_10__identityEEEvT0_PT3_T1_NS0_13GridEvenShareISK_EET2_T4_E12temp_storage has been demoted
// _ZZN3cub18CUB_300001_SM_10006detail6reduce28DeviceReduceSingleTileKernelINS2_10policy_hubIfjN4cuda3std3__44plusIfEEE10Policy1000EPfSC_iS9_ffNS7_10__identityEEEvT0_T1_T2_T3_T4_T6_E12temp_storage has been demoted
// _ZZN3cub18CUB_300001_SM_10006detail6reduce28DeviceReduceSingleTileKernelINS2_10policy_hubIfyN4cuda3std3__44plusIfEEE10Policy1000EN6thrust24THRUST_300001_SM_1000_NS10device_ptrIfEEPfyS9_ffNS7_10__identityEEEvT0_T1_T2_T3_T4_T6_E12temp_storage has been demoted
// _ZZN3cub18CUB_300001_SM_10006detail6reduce18DeviceReduceKernelINS2_10policy_hubIfyN4cuda3std3__44plusIfEEE10Policy1000EN6thrust24THRUST_300001_SM_1000_NS10device_ptrIfEEyS9_fNS7_10__identityEEEvT0_PT3_T1_NS0_13GridEvenShareISK_EET2_T4_E12temp_storage has been demoted
// _ZZN3cub18CUB_300001_SM_10006detail6reduce28DeviceReduceSingleTileKernelINS2_10policy_hubIfyN4cuda3std3__44plusIfEEE10Policy1000EPfSC_iS9_ffNS7_10__identityEEEvT0_T1_T2_T3_T4_T6_E12temp_storage has been demoted
.global .align 1 .b8 _ZN34_INTERNAL_d2c49609_4_k_cu_3ee193924cuda3std3__45__cpo5beginE[1];
.global .align 1 .b8 _ZN34_INTERNAL_d2c49609_4_k_cu_3ee193924cuda3std3__45__cpo3endE[1];
.global .align 1 .b8 _ZN34_INTERNAL_d2c49609_4_k_cu_3ee193924cuda3std3__45__cpo6cbeginE[1];
.global .align 1 .b8 _ZN34_INTERNAL_d2c49609_4_k_cu_3ee193924cuda3std3__45__cpo4cendE[1];
.global .align 1 .b8 _ZN34_INTERNAL_d2c49609_4_k_cu_3ee193924cuda3std3__45__cpo6rbeginE[1];
.global .align 1 .b8 _ZN34_INTERNAL_d2c49609_4_k_cu_3ee193924cuda3std3__45__cpo4rendE[1];
.global .align 1 .b8 _ZN34_INTERNAL_d2c49609_4_k_cu_3ee193924cuda3std3__45__cpo7crbeginE[1];
.global .align 1 .b8 _ZN34_INTERNAL_d2c49609_4_k_cu_3ee193924cuda3std3__45__cpo5crendE[1];
.global .align 1 .b8 _ZN34_INTERNAL_d2c49609_4_k_cu_3ee193924cuda3std3__436_GLOBAL__N__d2c49609_4_k_cu_3ee193926ignoreE[1];
.global .align 1 .b8 _ZN34_INTERNAL_d2c49609_4_k_cu_3ee193924cuda3std3__419piecewise_constructE[1];
.global .align 1 .b8 _ZN34_INTERNAL_d2c49609_4_k_cu_3ee193924cuda3std3__48in_placeE[1];
.global .align 1 .b8 _ZN34_INTERNAL_d2c49609_4_k_cu_3ee193924cuda3std3__420unreachable_sentinelE[1];
.global .align 1 .b8 _ZN34_INTERNAL_d2c49609_4_k_cu_3ee193924cuda3std3__47nulloptE[1];
.global .align 1 .b8 _ZN34_INTERNAL_d2c49609_4_k_cu_3ee193924cuda3std3__48unexpectE[1];
.global .align 1 .b8 _ZN34_INTERNAL_d2c49609_4_k_cu_3ee193924cuda3std6ranges3__45__cpo4swapE[1];
.global .align 1 .b8 _ZN34_INTERNAL_d2c49609_4_k_cu_3ee193924cuda3std6ranges3__45__cpo9iter_moveE[1];
.global .align 1 .b8 _ZN34_INTERNAL_d2c49609_4_k_cu_3ee193924cuda3std6ranges3__45__cpo5beginE[1];
.global .align 1 .b8 _ZN34_INTERNAL_d2c49609_4_k_cu_3ee193924cuda3std6ranges3__45__cpo3endE[1];
.global .align 1 .b8 _ZN34_INTERNAL_d2c49609_4_k_cu_3ee193924cuda3std6ranges3__45__cpo6cbeginE[1];
.global .align 1 .b8 _ZN34_INTERNAL_d2c49609_4_k_cu_3ee193924cuda3std6ranges3__45__cpo4cendE[1];
.global .align 1 .b8 _ZN34_INTERNAL_d2c49609_4_k_cu_3ee193924cuda3std6ranges3__45__cpo7advanceE[1];
.global .align 1 .b8 _ZN34_INTERNAL_d2c49609_4_k_cu_3ee193924cuda3std6ranges3__45__cpo9iter_swapE[1];
.global .align 1 .b8 _ZN34_INTERNAL_d2c49609_4_k_cu_3ee193924cuda3std6ranges3__45__cpo4nextE[1];
.global .align 1 .b8 _ZN34_INTERNAL_d2c49609_4_k_cu_3ee193924cuda3std6ranges3__45__cpo4prevE[1];
.global .align 1 .b8 _ZN34_INTERNAL_d2c49609_4_k_cu_3ee193924cuda3std6ranges3__45__cpo4dataE[1];
.global .align 1 .b8 _ZN34_INTERNAL_d2c49609_4_k_cu_3ee193924cuda3std6ranges3__45__cpo5cdataE[1];
.global .align 1 .b8 _ZN34_INTERNAL_d2c49609_4_k_cu_3ee193924cuda3std6ranges3__45__cpo4sizeE[1];
.global .align 1 .b8 _ZN34_INTERNAL_d2c49609_4_k_cu_3ee193924cuda3std6ranges3__45__cpo5ssizeE[1];
.global .align 1 .b8 _ZN34_INTERNAL_d2c49609_4_k_cu_3ee193924cuda3std6ranges3__45__cpo8distanceE[1];
.global .align 1 .b8 _ZN34_INTERNAL_d2c49609_4_k_cu_3ee193926thrust24THRUST_300001_SM_1000_NS8cuda_cub3parE[1];
.global .align 1 .b8 _ZN34_INTERNAL_d2c49609_4_k_cu_3ee193926thrust24THRUST_300001_SM_1000_NS8cuda_cub10par_nosyncE[1];
.global .align 1 .b8 _ZN34_INTERNAL_d2c49609_4_k_cu_3ee193926thrust24THRUST_300001_SM_1000_NS6system6detail10sequential3seqE[1];
.global .align 1 .b8 _ZN34_INTERNAL_d2c49609_4_k_cu_3ee193926thrust24THRUST_300001_SM_1000_NS12placeholders2_1E[1];
.global .align 1 .b8 _ZN34_INTERNAL_d2c49609_4_k_cu_3ee193926thrust24THRUST_300001_SM_1000_NS12placeholders2_2E[1];
.global .align 1 .b8 _ZN34_INTERNAL_d2c49609_4_k_cu_3ee193926thrust24THRUST_300001_SM_1000_NS12placeholders2_3E[1];
.global .align 1 .b8 _ZN34_INTERNAL_d2c49609_4_k_cu_3ee193926thrust24THRUST_300001_SM_1000_NS12placeholders2_4E[1];
.global .align 1 .b8 _ZN34_INTERNAL_d2c49609_4_k_cu_3ee193926thrust24THRUST_300001_SM_1000_NS12placeholders2_5E[1];
.global .align 1 .b8 _ZN34_INTERNAL_d2c49609_4_k_cu_3ee193926thrust24THRUST_300001_SM_1000_NS12placeholders2_6E[1];
.global .align 1 .b8 _ZN34_INTERNAL_d2c49609_4_k_cu_3ee193926thrust24THRUST_300001_SM_1000_NS12placeholders2_7E[1];
.global .align 1 .b8 _ZN34_INTERNAL_d2c49609_4_k_cu_3ee193926thrust24THRUST_300001_SM_1000_NS12placeholders2_8E[1];
.global .align 1 .b8 _ZN34_INTERNAL_d2c49609_4_k_cu_3ee193926thrust24THRUST_300001_SM_1000_NS12placeholders2_9E[1];
.global .align 1 .b8 _ZN34_INTERNAL_d2c49609_4_k_cu_3ee193926thrust24THRUST_300001_SM_1000_NS12placeholders3_10E[1];
.global .align 1 .b8 _ZN34_INTERNAL_d2c49609_4_k_cu_3ee193926thrust24THRUST_300001_SM_1000_NS3seqE[1];

.visible .entry _Z10yourReducePfS_i(
	.param .u64 .ptr .align 1 _Z10yourReducePfS_i_param_0,
	.param .u64 .ptr .align 1 _Z10yourReducePfS_i_param_1,
	.param .u32 _Z10yourReducePfS_i_param_2
)
{
	.reg .pred 	%p<25>;
	.reg .b32 	%r<98>;
	.reg .b32 	%f<197>;
	.reg .b64 	%rd<22>;
	// demoted variable
	.shared .align 4 .b8 _ZZ10yourReducePfS_iE3tmp[128];
	ld.param.u64 	%rd3, [_Z10yourReducePfS_i_param_0];
	ld.param.u32 	%r41, [_Z10yourReducePfS_i_param_2];
	cvta.to.global.u64 	%rd1, %rd3;
	shr.s32 	%r42, %r41, 31;
	shr.u32 	%r43, %r42, 30;
	add.s32 	%r44, %r41, %r43;
	shr.s32 	%r1, %r44, 2;
	mov.u32 	%r2, %ctaid.x;
	mov.u32 	%r3, %ntid.x;
	mov.u32 	%r4, %tid.x;
	mad.lo.s32 	%r88, %r2, %r3, %r4;
	mov.u32 	%r45, %nctaid.x;
	mul.lo.s32 	%r6, %r45, %r3;
	add.s32 	%r7, %r1, -3;
	setp.ge.s32 	%p1, %r88, %r7;
	mov.f32 	%f185, 0f00000000;
	mov.f32 	%f184, %f185;
	mov.f32 	%f183, %f185;
	mov.f32 	%f187, %f185;
	@%p1 bra 	$L__BB0_3;
	mov.f32 	%f187, 0f00000000;
	mul.wide.s32 	%rd6, %r6, 16;
	mov.f32 	%f183, %f187;
	mov.f32 	%f184, %f187;
	mov.f32 	%f185, %f187;
$L__BB0_2:
	mul.wide.s32 	%rd4, %r88, 16;
	add.s64 	%rd5, %rd1, %rd4;
	ld.global.v4.f32 	{%f36, %f37, %f38, %f39}, [%rd5];
	add.s64 	%rd7, %rd5, %rd6;
	ld.global.v4.f32 	{%f40, %f41, %f42, %f43}, [%rd7];
	add.s64 	%rd8, %rd7, %rd6;
	ld.global.v4.f32 	{%f44, %f45, %f46, %f47}, [%rd8];
	add.s64 	%rd9, %rd8, %rd6;
	ld.global.v4.f32 	{%f48, %f49, %f50, %f51}, [%rd9];
	add.f32 	%f52, %f36, %f37;
	add.f32 	%f53, %f52, %f38;
	add.f32 	%f54, %f53, %f39;
	add.f32 	%f187, %f187, %f54;
	add.f32 	%f55, %f40, %f41;
	add.f32 	%f56, %f55, %f42;
	add.f32 	%f57, %f56, %f43;
	add.f32 	%f183, %f183, %f57;
	add.f32 	%f58, %f44, %f45;
	add.f32 	%f59, %f58, %f46;
	add.f32 	%f60, %f59, %f47;
	add.f32 	%f184, %f184, %f60;
	add.f32 	%f61, %f48, %f49;
	add.f32 	%f62, %f61, %f50;
	add.f32 	%f63, %f62, %f51;
	add.f32 	%f185, %f185, %f63;
	shl.b32 	%r46, %r6, 2;
	add.s32 	%r88, %r46, %r88;
	setp.lt.s32 	%p2, %r88, %r7;
	@%p2 bra 	$L__BB0_2;
$L__BB0_3:
	setp.ge.s32 	%p3, %r88, %r1;
	@%p3 bra 	$L__BB0_9;
	add.s32 	%r47, %r88, %r6;
	max.s32 	%r48, %r1, %r47;
	setp.lt.s32 	%p4, %r47, %r1;
	selp.u32 	%r49, 1, 0, %p4;
	add.s32 	%r50, %r47, %r49;
	sub.s32 	%r51, %r48, %r50;
	div.u32 	%r52, %r51, %r6;
	add.s32 	%r9, %r52, %r49;
	and.b32  	%r53, %r9, 3;
	setp.eq.s32 	%p5, %r53, 3;
	@%p5 bra 	$L__BB0_7;
	add.s32 	%r54, %r9, 1;
	and.b32  	%r55, %r54, 3;
	neg.s32 	%r86, %r55;
$L__BB0_6:
	.pragma "nounroll";
	mul.wide.s32 	%rd10, %r88, 16;
	add.s64 	%rd11, %rd1, %rd10;
	ld.global.v4.f32 	{%f65, %f66, %f67, %f68}, [%rd11];
	add.f32 	%f69, %f65, %f66;
	add.f32 	%f70, %f69, %f67;
	add.f32 	%f71, %f70, %f68;
	add.f32 	%f187, %f187, %f71;
	add.s32 	%r88, %r88, %r6;
	add.s32 	%r86, %r86, 1;
	setp.ne.s32 	%p6, %r86, 0;
	@%p6 bra 	$L__BB0_6;
$L__BB0_7:
	setp.lt.u32 	%p7, %r9, 3;
	@%p7 bra 	$L__BB0_9;
$L__BB0_8:
	mul.wide.s32 	%rd12, %r88, 16;
	add.s64 	%rd13, %rd1, %rd12;
	ld.global.v4.f32 	{%f72, %f73, %f74, %f75}, [%rd13];
	add.f32 	%f76, %f72, %f73;
	add.f32 	%f77, %f76, %f74;
	add.f32 	%f78, %f77, %f75;
	add.f32 	%f79, %f187, %f78;
	mul.wide.s32 	%rd14, %r6, 16;
	add.s64 	%rd15, %rd13, %rd14;
	ld.global.v4.f32 	{%f80, %f81, %f82, %f83}, [%rd15];
	add.f32 	%f84, %f80, %f81;
	add.f32 	%f85, %f84, %f82;
	add.f32 	%f86, %f85, %f83;
	add.f32 	%f87, %f79, %f86;
	add.s64 	%rd16, %rd15, %rd14;
	ld.global.v4.f32 	{%f88, %f89, %f90, %f91}, [%rd16];
	add.f32 	%f92, %f88, %f89;
	add.f32 	%f93, %f92, %f90;
	add.f32 	%f94, %f93, %f91;
	add.f32 	%f95, %f87, %f94;
	add.s64 	%rd17, %rd16, %rd14;
	ld.global.v4.f32 	{%f96, %f97, %f98, %f99}, [%rd17];
	add.f32 	%f100, %f96, %f97;
	add.f32 	%f101, %f100, %f98;
	add.f32 	%f102, %f101, %f99;
	add.f32 	%f187, %f95, %f102;
	shl.b32 	%r56, %r6, 2;
	add.s32 	%r88, %r56, %r88;
	setp.lt.s32 	%p8, %r88, %r1;
	@%p8 bra 	$L__BB0_8;
$L__BB0_9:
	add.f32 	%f103, %f183, %f187;
	add.f32 	%f104, %f184, %f103;
	add.f32 	%f105, %f185, %f104;
	mov.b32 	%r57, %f105;
	shfl.sync.down.b32	%r58|%p9, %r57, 16, 31, -1;
	mov.b32 	%f106, %r58;
	add.f32 	%f107, %f105, %f106;
	mov.b32 	%r59, %f107;
	shfl.sync.down.b32	%r60|%p10, %r59, 8, 31, -1;
	mov.b32 	%f108, %r60;
	add.f32 	%f109, %f107, %f108;
	mov.b32 	%r61, %f109;
	shfl.sync.down.b32	%r62|%p11, %r61, 4, 31, -1;
	mov.b32 	%f110, %r62;
	add.f32 	%f111, %f109, %f110;
	mov.b32 	%r63, %f111;
	shfl.sync.down.b32	%r64|%p12, %r63, 2, 31, -1;
	mov.b32 	%f112, %r64;
	add.f32 	%f113, %f111, %f112;
	mov.b32 	%r65, %f113;
	shfl.sync.down.b32	%r66|%p13, %r65, 1, 31, -1;
	mov.b32 	%f114, %r66;
	add.f32 	%f20, %f113, %f114;
	and.b32  	%r67, %r4, 31;
	setp.ne.s32 	%p14, %r67, 0;
	@%p14 bra 	$L__BB0_11;
	shr.u32 	%r68, %r4, 3;
	mov.u32 	%r69, _ZZ10yourReducePfS_iE3tmp;
	add.s32 	%r70, %r69, %r68;
	st.shared.f32 	[%r70], %f20;
$L__BB0_11:
	bar.sync 	0;
	setp.ne.s32 	%p15, %r4, 0;
	@%p15 bra 	$L__BB0_26;
	shr.u32 	%r20, %r3, 5;
	setp.lt.u32 	%p16, %r3, 32;
	mov.f32 	%f196, 0f00000000;
	@%p16 bra 	$L__BB0_25;
	add.s32 	%r72, %r20, -1;
	and.b32  	%r21, %r20, 15;
	setp.lt.u32 	%p17, %r72, 15;
	mov.f32 	%f196, 0f00000000;
	mov.b32 	%r94, 0;
	@%p17 bra 	$L__BB0_16;
	and.b32  	%r94, %r20, 48;
	mov.u32 	%r74, _ZZ10yourReducePfS_iE3tmp;
	add.s32 	%r91, %r74, 32;
	and.b32  	%r76, %r20, 134217712;
	neg.s32 	%r92, %r76;
	mov.f32 	%f196, 0f00000000;
$L__BB0_15:
	.pragma "nounroll";
	ld.shared.f32 	%f119, [%r91+-32];
	add.f32 	%f120, %f196, %f119;
	ld.shared.f32 	%f121, [%r91+-28];
	add.f32 	%f122, %f120, %f121;
	ld.shared.f32 	%f123, [%r91+-24];
	add.f32 	%f124, %f122, %f123;
	ld.shared.f32 	%f125, [%r91+-20];
	add.f32 	%f126, %f124, %f125;
	ld.shared.f32 	%f127, [%r91+-16];
	add.f32 	%f128, %f126, %f127;
	ld.shared.f32 	%f129, [%r91+-12];
	add.f32 	%f130, %f128, %f129;
	ld.shared.f32 	%f131, [%r91+-8];
	add.f32 	%f132, %f130, %f131;
	ld.shared.f32 	%f133, [%r91+-4];
	add.f32 	%f134, %f132, %f133;
	ld.shared.f32 	%f135, [%r91];
	add.f32 	%f136, %f134, %f135;
	ld.shared.f32 	%f137, [%r91+4];
	add.f32 	%f138, %f136, %f137;
	ld.shared.f32 	%f139, [%r91+8];
	add.f32 	%f140, %f138, %f139;
	ld.shared.f32 	%f141, [%r91+12];
	add.f32 	%f142, %f140, %f141;
	ld.shared.f32 	%f143, [%r91+16];
	add.f32 	%f144, %f142, %f143;
	ld.shared.f32 	%f145, [%r91+20];
	add.f32 	%f146, %f144, %f145;
	ld.shared.f32 	%f147, [%r91+24];
	add.f32 	%f148, %f146, %f147;
	ld.shared.f32 	%f149, [%r91+28];
	add.f32 	%f196, %f148, %f149;
	add.s32 	%r92, %r92, 16;
	add.s32 	%r91, %r91, 64;
	setp.ne.s32 	%p18, %r92, 0;
	@%p18 bra 	$L__BB0_15;
$L__BB0_16:
	setp.eq.s32 	%p19, %r21, 0;
	@%p19 bra 	$L__BB0_25;
	and.b32  	%r29, %r20, 7;
	setp.lt.u32 	%p20, %r21, 8;
	@%p20 bra 	$L__BB0_19;
	shl.b32 	%r77, %r94, 2;
	mov.u32 	%r78, _ZZ10yourReducePfS_iE3tmp;
	add.s32 	%r79, %r78, %r77;
	ld.shared.f32 	%f151, [%r79];
	add.f32 	%f152, %f196, %f151;
	ld.shared.f32 	%f153, [%r79+4];
	add.f32 	%f154, %f152, %f153;
	ld.shared.f32 	%f155, [%r79+8];
	add.f32 	%f156, %f154, %f155;
	ld.shared.f32 	%f157, [%r79+12];
	add.f32 	%f158, %f156, %f157;
	ld.shared.f32 	%f159, [%r79+16];
	add.f32 	%f160, %f158, %f159;
	ld.shared.f32 	%f161, [%r79+20];
	add.f32 	%f162, %f160, %f161;
	ld.shared.f32 	%f163, [%r79+24];
	add.f32 	%f164, %f162, %f163;
	ld.shared.f32 	%f165, [%r79+28];
	add.f32 	%f196, %f164, %f165;
	add.s32 	%r94, %r94, 8;
$L__BB0_19:
	setp.eq.s32 	%p21, %r29, 0;
	@%p21 bra 	$L__BB0_25;
	and.b32  	%r32, %r20, 3;
	setp.lt.u32 	%p22, %r29, 4;
	@%p22 bra 	$L__BB0_22;
	shl.b32 	%r80, %r94, 2;
	mov.u32 	%r81, _ZZ10yourReducePfS_iE3tmp;
	add.s32 	%r82, %r81, %r80;
	ld.shared.f32 	%f167, [%r82];
	add.f32 	%f168, %f196, %f167;
	ld.shared.f32 	%f169, [%r82+4];
	add.f32 	%f170, %f168, %f169;
	ld.shared.f32 	%f171, [%r82+8];
	add.f32 	%f172, %f170, %f171;
	ld.shared.f32 	%f173, [%r82+12];
	add.f32 	%f196, %f172, %f173;
	add.s32 	%r94, %r94, 4;
$L__BB0_22:
	setp.eq.s32 	%p23, %r32, 0;
	@%p23 bra 	$L__BB0_25;
	shl.b32 	%r83, %r94, 2;
	mov.u32 	%r84, _ZZ10yourReducePfS_iE3tmp;
	add.s32 	%r97, %r84, %r83;
	neg.s32 	%r96, %r32;
$L__BB0_24:
	.pragma "nounroll";
	ld.shared.f32 	%f174, [%r97];
	add.f32 	%f196, %f196, %f174;
	add.s32 	%r97, %r97, 4;
	add.s32 	%r96, %r96, 1;
	setp.ne.s32 	%p24, %r96, 0;
	@%p24 bra 	$L__BB0_24;
$L__BB0_25:
	ld.param.u64 	%rd21, [_Z10yourReducePfS_i_param_1];
	cvta.to.global.u64 	%rd18, %rd21;
	mul.wide.u32 	%rd19, %r2, 4;
	add.s64 	%rd20, %rd18, %rd19;
	st.global.f32 	[%rd20], %f196;
$L__BB0_26:
	ret;

}
	// .globl	_ZN3cub18CUB_300001_SM_10006detail11EmptyKernelIvEEvv
.visible .entry _ZN3cub18CUB_300001_SM_10006detail11EmptyKernelIvEEvv()
{


	ret;

}
	// .globl	_ZN3cub18CUB_300001_SM_10006detail6reduce28DeviceReduceSingleTileKernelINS2_10policy_hubIfjN4cuda3std3__44plusIvEEE10Policy1000EPfSC_jS9_ffNS7_10__identityEEEvT0_T1_T2_T3_T4_T6_
.visible .entry _ZN3cub18CUB_300001_SM_10006detail6reduce28DeviceReduceSingleTileKernelINS2_10policy_hubIfjN4cuda3std3__44plusIvEEE10Policy1000EPfSC_jS9_ffNS7_10__identityEEEvT0_T1_T2_T3_T4_T6_(
	.param .u64 .ptr .align 1 _ZN3cub18CUB_300001_SM_10006detail6reduce28DeviceReduceSingleTileKernelINS2_10policy_hubIfjN4cuda3std3__44plusIvEEE10Policy1000EPfSC_jS9_ffNS7_10__identityEEEvT0_T1_T2_T3_T4_T6__param_0,
	.param .u64 .ptr .align 1 _ZN3cub18CUB_300001_SM_10006detail6reduce28DeviceReduceSingleTileKernelINS2_10policy_hubIfjN4cuda3std3__44plusIvEEE10Policy1000EPfSC_jS9_ffNS7_10__identityEEEvT0_T1_T2_T3_T4_T6__param_1,
	.param .u32 _ZN3cub18CUB_300001_SM_10006detail6reduce28DeviceReduceSingleTileKernelINS2_10policy_hubIfjN4cuda3std3__44plusIvEEE10Policy1000EPfSC_jS9_ffNS7_10__identityEEEvT0_T1_T2_T3_T4_T6__param_2,
	.param .align 1 .b8 _ZN3cub18CUB_300001_SM_10006detail6reduce28DeviceReduceSingleTileKernelINS2_10policy_hubIfjN4cuda3std3__44plusIvEEE10Policy1000EPfSC_jS9_ffNS7_10__identityEEEvT0_T1_T2_T3_T4_T6__param_3[1],
	.param .f32 _ZN3cub18CUB_300001_SM_10006detail6reduce28DeviceReduceSingleTileKernelINS2_10policy_hubIfjN4cuda3std3__44plusIvEEE10Policy1000EPfSC_jS9_ffNS7_10__identityEEEvT0_T1_T2_T3_T4_T6__param_4,
	.param .align 1 .b8 _ZN3cub18CUB_300001_SM_10006detail6reduce28DeviceReduceSingleTileKernelINS2_10policy_hubIfjN4cuda3std3__44plusIvEEE10Policy1000EPfSC_jS9_ffNS7_10__identityEEEvT0_T1_T2_T3_T4_T6__param_5[1]
)
.maxntid 512
.minnctapersm 1
{
	.reg .pred 	%p<83>;
	.reg .b32 	%r<351>;
	.reg .b32 	%f<537>;
	.reg .b64 	%rd<130>;
	// demoted variable
	.shared .align 4 .b8 _ZZN3cub18CUB_300001_SM_10006detail6reduce28DeviceReduceSingleTileKernelINS2_10policy_hubIfjN4cuda3std3__44plusIvEEE10Policy1000EPfSC_jS9_ffNS7_10__identityEEEvT0_T1_T2_T3_T4_T6_E12temp_storage[84];
	ld.param.u64 	%rd15, [_ZN3cub18CUB_300001_SM_10006detail6reduce28DeviceReduceSingleTileKernelINS2_10policy_hubIfjN4cuda3std3__44plusIvEEE10Policy1000EPfSC_jS9_ffNS7_10__identityEEEvT0_T1_T2_T3_T4_T6__param_0];
	ld.param.u64 	%rd16, [_ZN3cub18CUB_300001_SM_10006detail6reduce28DeviceReduceSingleTileKernelINS2_10policy_hubIfjN4cuda3std3__44plusIvEEE10Policy1000EPfSC_jS9_ffNS7_10__identityEEEvT0_T1_T2_T3_T4_T6__param_1];
	ld.param.u32 	%r70, [_ZN3cub18CUB_300001_SM_10006detail6reduce28DeviceReduceSingleTileKernelINS2_10policy_hubIfjN4cuda3std3__44plusIvEEE10Policy1000EPfSC_jS9_ffNS7_10__identityEEEvT0_T1_T2_T3_T4_T6__param_2];
	ld.param.f32 	%f54, [_ZN3cub18CUB_300001_SM_10006detail6reduce28DeviceReduceSingleTileKernelINS2_10policy_hubIfjN4cuda3std3__44plusIvEEE10Policy1000EPfSC_jS9_ffNS7_10__identityEEEvT0_T1_T2_T3_T4_T6__param_4];
	cvta.to.global.u64 	%rd1, %rd16;
	setp.ne.s32 	%p1, %r70, 0;
	@%p1 bra 	$L__BB2_3;
	mov.u32 	%r324, %tid.x;
	setp.ne.s32 	%p82, %r324, 0;
	@%p82 bra 	$L__BB2_76;
	st.global.f32 	[%rd1], %f54;
	bra.uni 	$L__BB2_76;
$L__BB2_3:
	and.b64  	%rd17, %rd15, 7;
	setp.ne.s64 	%p2, %rd17, 0;
	@%p2 bra 	$L__BB2_39;
	setp.gt.u32 	%p42, %r70, 8191;
	@%p42 bra 	$L__BB2_23;
	mov.u32 	%r1, %tid.x;
	setp.ge.u32 	%p54, %r1, %r70;
	mov.f32 	%f515, 0f00000000;
	mov.u32 	%r328, %r1;
	@%p54 bra 	$L__BB2_7;
	mul.wide.u32 	%rd118, %r1, 4;
	add.s64 	%rd117, %rd15, %rd118;
	// begin inline asm
	ld.global.nc.u32 %r268, [%rd117];
	// end inline asm
	mov.b32 	%f515, %r268;
	add.s32 	%r328, %r1, 512;
$L__BB2_7:
	setp.ge.u32 	%p55, %r328, %r70;
	@%p55 bra 	$L__BB2_14;
	not.b32 	%r269, %r328;
	add.s32 	%r4, %r70, %r269;
	and.b32  	%r270, %r4, 1536;
	setp.eq.s32 	%p56, %r270, 1536;
	@%p56 bra 	$L__BB2_11;
	mul.wide.u32 	%rd119, %r328, 4;
	add.s64 	%rd126, %rd15, %rd119;
	shr.u32 	%r271, %r4, 9;
	add.s32 	%r272, %r271, 1;
	and.b32  	%r273, %r272, 3;
	neg.s32 	%r326, %r273;
$L__BB2_10:
	.pragma "nounroll";
	// begin inline asm
	ld.global.nc.u32 %r274, [%rd126];
	// end inline asm
	mov.b32 	%f398, %r274;
	add.f32 	%f515, %f515, %f398;
	add.s32 	%r328, %r328, 512;
	add.s64 	%rd126, %rd126, 2048;
	add.s32 	%r326, %r326, 1;
	setp.ne.s32 	%p57, %r326, 0;
	@%p57 bra 	$L__BB2_10;
$L__BB2_11:
	setp.lt.u32 	%p58, %r4, 1536;
	@%p58 bra 	$L__BB2_14;
	mul.wide.u32 	%rd121, %r328, 4;
	add.s64 	%rd127, %rd15, %rd121;
$L__BB2_13:
	// begin inline asm
	ld.global.nc.u32 %r275, [%rd127];
	// end inline asm
	mov.b32 	%f399, %r275;
	add.f32 	%f400, %f515, %f399;
	add.s64 	%rd123, %rd127, 2048;
	// begin inline asm
	ld.global.nc.u32 %r276, [%rd123];
	// end inline asm
	mov.b32 	%f401, %r276;
	add.f32 	%f402, %f400, %f401;
	add.s64 	%rd124, %rd127, 4096;
	// begin inline asm
	ld.global.nc.u32 %r277, [%rd124];
	// end inline asm
	mov.b32 	%f403, %r277;
	add.f32 	%f404, %f402, %f403;
	add.s64 	%rd125, %rd127, 6144;
	// begin inline asm
	ld.global.nc.u32 %r278, [%rd125];
	// end inline asm
	mov.b32 	%f405, %r278;
	add.f32 	%f515, %f404, %f405;
	add.s32 	%r328, %r328, 2048;
	add.s64 	%rd127, %rd127, 8192;
	setp.lt.s32 	%p59, %r328, %r70;
	@%p59 bra 	$L__BB2_13;
$L__BB2_14:
	setp.lt.u32 	%p60, %r70, 512;
	@%p60 bra 	$L__BB2_19;
	// begin inline asm
	mov.u32 %r303, %laneid;
	// end inline asm
	mov.b32 	%r304, 1;
	mov.b32 	%r317, 31;
	mov.b32 	%r318, -1;
	// begin inline asm
	{  .reg .f32 r0;  .reg .pred p;  shfl.sync.down.b32 r0|p, %f515, %r304, %r317, %r318;  @p add.f32 r0, r0, %f515;  mov.f32 %f465, r0;}
	// end inline asm
	mov.b32 	%r307, 2;
	// begin inline asm
	{  .reg .f32 r0;  .reg .pred p;  shfl.sync.down.b32 r0|p, %f465, %r307, %r317, %r318;  @p add.f32 r0, r0, %f465;  mov.f32 %f468, r0;}
	// end inline asm
	mov.b32 	%r310, 4;
	// begin inline asm
	{  .reg .f32 r0;  .reg .pred p;  shfl.sync.down.b32 r0|p, %f468, %r310, %r317, %r318;  @p add.f32 r0, r0, %f468;  mov.f32 %f471, r0;}
	// end inline asm
	mov.b32 	%r313, 8;
	// begin inline asm
	{  .reg .f32 r0;  .reg .pred p;  shfl.sync.down.b32 r0|p, %f471, %r313, %r317, %r318;  @p add.f32 r0, r0, %f471;  mov.f32 %f474, r0;}
	// end inline asm
	mov.b32 	%r316, 16;
	// begin inline asm
	{  .reg .f32 r0;  .reg .pred p;  shfl.sync.down.b32 r0|p, %f474, %r316, %r317, %r318;  @p add.f32 r0, r0, %f474;  mov.f32 %f536, r0;}
	// end inline asm
	setp.ne.s32 	%p79, %r303, 0;
	@%p79 bra 	$L__BB2_17;
	shr.u32 	%r319, %r1, 3;
	and.b32  	%r320, %r319, 124;
	mov.u32 	%r321, _ZZN3cub18CUB_300001_SM_10006detail6reduce28DeviceReduceSingleTileKernelINS2_10policy_hubIfjN4cuda3std3__44plusIvEEE10Policy1000EPfSC_jS9_ffNS7_10__identityEEEvT0_T1_T2_T3_T4_T6_E12temp_storage;
	add.s32 	%r322, %r321, %r320;
	st.shared.f32 	[%r322+16], %f536;
$L__BB2_17:
	bar.sync 	0;
	setp.ne.s32 	%p80, %r1, 0;
	@%p80 bra 	$L__BB2_74;
	ld.shared.f32 	%f480, [_ZZN3cub18CUB_300001_SM_10006detail6reduce28DeviceReduceSingleTileKernelINS2_10policy_hubIfjN4cuda3std3__44plusIvEEE10Policy1000EPfSC_jS9_ffNS7_10__identityEEEvT0_T1_T2_T3_T4_T6_E12temp_storage+20];
	add.f32 	%f481, %f536, %f480;
	ld.shared.f32 	%f482, [_ZZN3cub18CUB_300001_SM_10006detail6reduce28DeviceReduceSingleTileKernelINS2_10policy_hubIfjN4cuda3std3__44plusIvEEE10Policy1000EPfSC_jS9_ffNS7_10__identityEEEvT0_T1_T2_T3_T4_T6_E12temp_storage+24];
	add.f32 	%f483, %f481, %f482;
	ld.shared.f32 	%f484, [_ZZN3cub18CUB_300001_SM_10006detail6reduce28DeviceReduceSingleTileKernelINS2_10policy_hubIfjN4cuda3std3__44plusIvEEE10Policy1000EPfSC_jS9_ffNS7_10__identityEEEvT0_T1_T2_T3_T4_T6_E12temp_storage+28];
	add.f32 	%f485, %f483, %f484;
	ld.shared.f32 	%f486, [_ZZN3cub18CUB_300001_SM_10006detail6reduce28DeviceReduceSingleTileKernelINS2_10policy_hubIfjN4cuda3std3__44plusIvEEE10Policy1000EPfSC_jS9_ffNS7_10__identityEEEvT0_T1_T2_T3_T4_T6_E12temp_storage+32];
	add.f32 	%f487, %f485, %f486;
	ld.shared.f32 	%f488, [_ZZN3cub18CUB_300001_SM_10006detail6reduce28DeviceReduceSingleTileKernelINS2_10policy_hubIfjN4cuda3std3__44plusIvEEE10Policy1000EPfSC_jS9_ffNS7_10__identityEEEvT0_T1_T2_T3_T4_T6_E12temp_storage+36];
	add.f32 	%f489, %f487, %f488;
	ld.shared.f32 	%f490, [_ZZN3cub18CUB_300001_SM_10006detail6reduce28DeviceReduceSingleTileKernelINS2_10policy_hubIfjN4cuda3std3__44plusIvEEE10Policy1000EPfSC_jS9_ffNS7_10__identityEEEvT0_T1_T2_T3_T4_T6_E12temp_storage+40];
	add.f32 	%f491, %f489, %f490;
	ld.shared.f32 	%f492, [_ZZN3cub18CUB_300001_SM_10006detail6reduce28DeviceReduceSingleTileKernelINS2_10policy_hubIfjN4cuda3std3__44plusIvEEE10Policy1000EPfSC_jS9_ffNS7_10__identityEEEvT0_T1_T2_T3_T4_T6_E12temp_storage+44];
	add.f32 	%f493, %f491, %f492;
	ld.shared.f32 	%f494, [_ZZN3cub18CUB_300001_SM_10006detail6reduce28DeviceReduceSingleTileKernelINS2_10policy_hubIfjN4cuda3std3__44plusIvEEE10Policy1000EPfSC_jS9_ffNS7_10__identityEEEvT0_T1_T2_T3_T4_T6_E12temp_storage+48];
	add.f32 	%f495, %f493, %f494;
	ld.shared.f32 	%f496, [_ZZN3cub18CUB_300001_SM_10006detail6reduce28DeviceReduceSingleTileKernelINS2_10policy_hubIfjN4cuda3std3__44plusIvEEE10Policy1000EPfSC_jS9_ffNS7_10__identityEEEvT0_T1_T2_T3_T4_T6_E12temp_storage+52];
	add.f32 	%f497, %f495, %f496;
	ld.shared.f32 	%f498, [_ZZN3cub18CUB_300001_SM_10006detail6reduce28DeviceReduceSingleTileKernelINS2_10policy_hubIfjN4cuda3std3__44plusIvEEE10Policy1000EPfSC_jS9_ffNS7_10__identityEEEvT0_T1_T2_T3_T4_T6_E12temp_storage+56];
	add.f32 	%f499, %f497, %f498;
	ld.shared.f32 	%f500, [_ZZN3cub18CUB_300001_SM_10006detail6reduce28DeviceReduceSingleTileKernelINS2_10policy_hubIfjN4cuda3std3__44plusIvEEE10Policy1000EPfSC_jS9_ffNS7_10__identityEEEvT0_T1_T2_T3_T4_T6_E12temp_storage+60];
	add.f32 	%f501, %f499, %f500;
	ld.shared.f32 	%f502, [_ZZN3cub18CUB_300001_SM_10006detail6reduce28DeviceReduceSingleTileKernelINS2_10policy_hubIfjN4cuda3std3__44plusIvEEE10Policy1000EPfSC_jS9_ffNS7_10__identityEEEvT0_T1_T2_T3_T4_T6_E12temp_storage+64];
	add.f32 	%f503, %f501, %f502;
	ld.shared.f32 	%f504, [_ZZN3cub18CUB_300001_SM_10006detail6reduce28DeviceReduceSingleTileKernelINS2_10policy_hubIfjN4cuda3std3__44plusIvEEE10Policy1000EPfSC_jS9_ffNS7_10__identityEEEvT0_T1_T2_T3_T4_T6_E12temp_storage+68];
	add.f32 	%f505, %f503, %f504;
	ld.shared.f32 	%f506, [_ZZN3cub18CUB_300001_SM_10006detail6reduce28DeviceReduceSingleTileKernelINS2_10policy_hubIfjN4cuda3std3__44plusIvEEE10Policy1000EPfSC_jS9_ffNS7_10__identityEEEvT0_T1_T2_T3_T4_T6_E12temp_storage+72];
	add.f32 	%f507, %f505, %f506;
	ld.shared.f32 	%f508, [_ZZN3cub18CUB_300001_SM_10006detail6reduce28DeviceReduceSingleTileKernelINS2_10policy_hubIfjN4cuda3std3__44plusIvEEE10Policy1000EPfSC_jS9_ffNS7_10__identityEEEvT0_T1_T2_T3_T4_T6_E12temp_storage+76];
	add.f32 	%f536, %f507, %f508;
	bra.uni 	$L__BB2_74;
$L__BB2_19:
	// begin inline asm
	mov.u32 %r279, %laneid;
	// end inline asm
	and.b32  	%r295, %r1, 992;
	add.s32 	%r296, %r295, 32;
	setp.gt.u32 	%p61, %r296, %r70;
	not.b32 	%r297, %r295;
	add.s32 	%r298, %r70, %r297;
	selp.b32 	%r293, %r298, 31, %p61;
	mov.b32 	%r280, 1;
	mov.b32 	%r294, -1;
	// begin inline asm
	{  .reg .f32 r0;  .reg .pred p;  shfl.sync.down.b32 r0|p, %f515, %r280, %r293, %r294;  @p add.f32 r0, r0, %f515;  mov.f32 %f406, r0;}
	// end inline asm
	mov.b32 	%r283, 2;
	// begin inline asm
	{  .reg .f32 r0;  .reg .pred p;  shfl.sync.down.b32 r0|p, %f406, %r283, %r293, %r294;  @p add.f32 r0, r0, %f406;  mov.f32 %f409, r0;}
	// end inline asm
	mov.b32 	%r286, 4;
	// begin inline asm
	{  .reg .f32 r0;  .reg .pred p;  shfl.sync.down.b32 r0|p, %f409, %r286, %r293, %r294;  @p add.f32 r0, r0, %f409;  mov.f32 %f412, r0;}
	// end inline asm
	mov.b32 	%r289, 8;
	// begin inline asm
	{  .reg .f32 r0;  .reg .pred p;  shfl.sync.down.b32 r0|p, %f412, %r289, %r293, %r294;  @p add.f32 r0, r0, %f412;  mov.f32 %f415, r0;}
	// end inline asm
	mov.b32 	%r292, 16;
	// begin inline asm
	{  .reg .f32 r0;  .reg .pred p;  shfl.sync.down.b32 r0|p, %f415, %r292, %r293, %r294;  @p add.f32 r0, r0, %f415;  mov.f32 %f536, r0;}
	// end inline asm
	setp.ne.s32 	%p62, %r279, 0;
	@%p62 bra 	$L__BB2_21;
	shr.u32 	%r299, %r1, 3;
	and.b32  	%r300, %r299, 124;
	mov.u32 	%r301, _ZZN3cub18CUB_300001_SM_10006detail6reduce28DeviceReduceSingleTileKernelINS2_10policy_hubIfjN4cuda3std3__44plusIvEEE10Policy1000EPfSC_jS9_ffNS7_10__identityEEEvT0_T1_T2_T3_T4_T6_E12temp_storage;
	add.s32 	%r302, %r301, %r300;
	st.shared.f32 	[%r302+16], %f536;
$L__BB2_21:
	bar.sync 	0;
	setp.ne.s32 	%p63, %r1, 0;
	@%p63 bra 	$L__BB2_74;
	setp.gt.u32 	%p64, %r70, 32;
	ld.shared.f32 	%f421, [_ZZN3cub18CUB_300001_SM_10006detail6reduce28DeviceReduceSingleTileKernelINS2_10policy_hubIfjN4cuda3std3__44plusIvEEE10Policy1000EPfSC_jS9_ffNS7_10__identityEEEvT0_T1_T2_T3_T4_T6_E12temp_storage+20];
	add.f32 	%f422, %f536, %f421;
	selp.f32 	%f423, %f422, %f536, %p64;
	setp.gt.u32 	%p65, %r70, 64;
	ld.shared.f32 	%f424, [_ZZN3cub18CUB_300001_SM_10006detail6reduce28DeviceReduceSingleTileKernelINS2_10policy_hubIfjN4cuda3std3__44plusIvEEE10Policy1000EPfSC_jS9_ffNS7_10__identityEEEvT0_T1_T2_T3_T4_T6_E12temp_storage+24];
	add.f32 	%f425, %f424, %f423;
	selp.f32 	%f426, %f425, %f423, %p65;
	setp.gt.u32 	%p66, %r70, 96;
	ld.shared.f32 	%f427, [_ZZN3cub18CUB_300001_SM_10006detail6reduce28DeviceReduceSingleTileKernelINS2_10policy_hubIfjN4cuda3std3__44plusIvEEE10Policy1000EPfSC_jS9_ffNS7_10__identityEEEvT0_T1_T2_T3_T4_T6_E12temp_storage+28];
	add.f32 	%f428, %f427, %f426;
	selp.f32 	%f429, %f428, %f426, %p66;
	setp.gt.u32 	%p67, %r70, 128;
	ld.shared.f32 	%f430, [_ZZN3cub18CUB_300001_SM_10006detail6reduce28DeviceReduceSingleTileKernelINS2_10policy_hubIfjN4cuda3std3__44plusIvEEE10Policy1000EPfSC_jS9_ffNS7_10__identityEEEvT0_T1_T2_T3_T4_T6_E12temp_storage+32];
	add.f32 	%f431, %f430, %f429;
	selp.f32 	%f432, %f431, %f429, %p67;
	setp.gt.u32 	%p68, %r70, 160;
	ld.shared.f32 	%f433, [_ZZN3cub18CUB_300001_SM_10006detail6reduce28DeviceReduceSingleTileKernelINS2_10policy_hubIfjN4cuda3std3__44plusIvEEE10Policy1000EPfSC_jS9_ffNS7_10__identityEEEvT0_T1_T2_T3_T4_T6_E12temp_storage+36];
	add.f32 	%f434, %f433, %f432;
	selp.f32 	%f435, %f434, %f432, %p68;
	setp.gt.u32 	%p69, %r70, 192;
	ld.shared.f32 	%f436, [_ZZN3cub18CUB_300001_SM_10006detail6reduce28DeviceReduceSingleTileKernelINS2_10policy_hubIfjN4cuda3std3__44plusIvEEE10Policy1000EPfSC_jS9_ffNS7_10__identityEEEvT0_T1_T2_T3_T4_T6_E12temp_storage+40];
	add.f32 	%f437, %f436, %f435;
	selp.f32 	%f438, %f437, %f435, %p69;
	setp.gt.u32 	%p70, %r70, 224;
	ld.shared.f32 	%f439, [_ZZN3cub18CUB_300001_SM_10006detail6reduce28DeviceReduceSingleTileKernelINS2_10policy_hubIfjN4cuda3std3__44plusIvEEE10Policy1000EPfSC_jS9_ffNS7_10__identityEEEvT0_T1_T2_T3_T4_T6_E12temp_storage+44];
	add.f32 	%f440, %f439, %f438;
	selp.f32 	%f441, %f440, %f438, %p70;
	setp.gt.u32 	%p71, %r70, 256;
	ld.shared.f32 	%f442, [_ZZN3cub18CUB_300001_SM_10006detail6reduce28DeviceReduceSingleTileKernelINS2_10policy_hubIfjN4cuda3std3__44plusIvEEE10Policy1000EPfSC_jS9_ffNS7_10__identityEEEvT0_T1_T2_T3_T4_T6_E12temp_storage+48];
	add.f32 	%f443, %f442, %f441;
	selp.f32 	%f444, %f443, %f441, %p71;
	setp.gt.u32 	%p72, %r70, 288;
	ld.shared.f32 	%f445, [_ZZN3cub18CUB_300001_SM_10006detail6reduce28DeviceReduceSingleTileKernelINS2_10policy_hubIfjN4cuda3std3__44plusIvEEE10Policy1000EPfSC_jS9_ffNS7_10__identityEEEvT0_T1_T2_T3_T4_T6_E12temp_storage+52];
	add.f32 	%f446, %f445, %f444;
	selp.f32 	%f447, %f446, %f444, %p72;
	setp.gt.u32 	%p73, %r70, 320;
	ld.shared.f32 	%f448, [_ZZN3cub18CUB_300001_SM_10006detail6reduce28DeviceReduceSingleTileKernelINS2_10policy_hubIfjN4cuda3std3__44plusIvEEE10Policy1000EPfSC_jS9_ffNS7_10__identityEEEvT0_T1_T2_T3_T4_T6_E12temp_storage+56];
	add.f32 	%f449, %f448, %f447;
	selp.f32 	%f450, %f449, %f447, %p73;
	setp.gt.u32 	%p74, %r70, 352;
	ld.shared.f32 	%f451, [_ZZN3cub18CUB_300001_SM_10006detail6reduce28DeviceReduceSingleTileKernelINS2_10policy_hubIfjN4cuda3std3__44plusIvEEE10Policy1000EPfSC_jS9_ffNS7_10__identityEEEvT0_T1_T2_T3_T4_T6_E12temp_storage+60];
	add.f32 	%f452, %f451, %f450;
	selp.f32 	%f453, %f452, %f450, %p74;
	setp.gt.u32 	%p75, %r70, 384;
	ld.shared.f32 	%f454, [_ZZN3cub18CUB_300001_SM_10006detail6reduce28DeviceReduceSingleTileKernelINS2_10policy_hubIfjN4cuda3std3__44plusIvEEE10Policy1000EPfSC_jS9_ffNS7_10__identityEEEvT0_T1_T2_T3_T4_T6_E12temp_storage+64];
	add.f32 	%f455, %f454, %f453;
	selp.f32 	%f456, %f455, %f453, %p75;
	setp.gt.u32 	%p76, %r70, 416;
	ld.shared.f32 	%f457, [_ZZN3cub18CUB_300001_SM_10006detail6reduce28DeviceReduceSingleTileKernelINS2_10policy_hubIfjN4cuda3std3__44plusIvEEE10Policy1000EPfSC_jS9_ffNS7_10__identityEEEvT0_T1_T2_T3_T4_T6_E12temp_storage+68];
	add.f32 	%f458, %f457, %f456;
	selp.f32 	%f459, %f458, %f456, %p76;
	setp.gt.u32 	%p77, %r70, 448;
	ld.shared.f32 	%f460, [_ZZN3cub18CUB_300001_SM_10006detail6reduce28DeviceReduceSingleTileKernelINS2_10policy_hubIfjN4cuda3std3__44plusIvEEE10Policy1000EPfSC_jS9_ffNS7_10__identityEEEvT0_T1_T2_T3_T4_T6_E12temp_storage+72];
	add.f32 	%f461, %f460, %f459;
	selp.f32 	%f462, %f461, %f459, %p77;
	setp.gt.u32 	%p78, %r70, 480;
	ld.shared.f32 	%f463, [_ZZN3cub18CUB_300001_SM_10006detail6reduce28DeviceReduceSingleTileKernelINS2_10policy_hubIfjN4cuda3std3__44plusIvEEE10Policy1000EPfSC_jS9_ffNS7_10__identityEEEvT0_T1_T2_T3_T4_T6_E12temp_storage+76];
	add.f32 	%f464, %f463, %f462;
	selp.f32 	%f536, %f464, %f462, %p78;
	bra.uni 	$L__BB2_74;
$L__BB2_23:
	mov.u32 	%r13, %tid.x;
	shl.b32 	%r14, %r13, 1;
	mul.wide.u32 	%rd89, %r14, 4;
	add.s64 	%rd74, %rd15, %rd89;
	// begin inline asm
	ld.global.nc.u64 %rd73, [%rd74];
	// end inline asm
	mov.b64 	{%r198, %r199}, %rd73;
	mov.b32 	%f282, %r199;
	mov.b32 	%f283, %r198;
	add.s64 	%rd76, %rd74, 4096;
	// begin inline asm
	ld.global.nc.u64 %rd75, [%rd76];
	// end inline asm
	mov.b64 	{%r200, %r201}, %rd75;
	mov.b32 	%f284, %r201;
	mov.b32 	%f285, %r200;
	add.s64 	%rd78, %rd74, 8192;
	// begin inline asm
	ld.global.nc.u64 %rd77, [%rd78];
	// end inline asm
	mov.b64 	{%r202, %r203}, %rd77;
	mov.b32 	%f286, %r203;
	mov.b32 	%f287, %r202;
	add.s64 	%rd80, %rd74, 12288;
	// begin inline asm
	ld.global.nc.u64 %rd79, [%rd80];
	// end inline asm
	mov.b64 	{%r204, %r205}, %rd79;
	mov.b32 	%f288, %r205;
	mov.b32 	%f289, %r204;
	add.s64 	%rd82, %rd74, 16384;
	// begin inline asm
	ld.global.nc.u64 %rd81, [%rd82];
	// end inline asm
	mov.b64 	{%r206, %r207}, %rd81;
	mov.b32 	%f290, %r207;
	mov.b32 	%f291, %r206;
	add.s64 	%rd84, %rd74, 20480;
	// begin inline asm
	ld.global.nc.u64 %rd83, [%rd84];
	// end inline asm
	mov.b64 	{%r208, %r209}, %rd83;
	mov.b32 	%f292, %r209;
	mov.b32 	%f293, %r208;
	add.s64 	%rd86, %rd74, 24576;
	// begin inline asm
	ld.global.nc.u64 %rd85, [%rd86];
	// end inline asm
	mov.b64 	{%r210, %r211}, %rd85;
	mov.b32 	%f294, %r211;
	mov.b32 	%f295, %r210;
	add.s64 	%rd88, %rd74, 28672;
	// begin inline asm
	ld.global.nc.u64 %rd87, [%rd88];
	// end inline asm
	mov.b64 	{%r212, %r213}, %rd87;
	mov.b32 	%f296, %r213;
	mov.b32 	%f297, %r212;
	add.f32 	%f298, %f283, %f282;
	add.f32 	%f299, %f285, %f284;
	add.f32 	%f300, %f287, %f286;
	add.f32 	%f301, %f289, %f288;
	add.f32 	%f302, %f291, %f290;
	add.f32 	%f303, %f293, %f292;
	add.f32 	%f304, %f295, %f294;
	add.f32 	%f305, %f297, %f296;
	add.f32 	%f306, %f298, %f299;
	add.f32 	%f307, %f300, %f301;
	add.f32 	%f308, %f302, %f303;
	add.f32 	%f309, %f304, %f305;
	add.f32 	%f310, %f306, %f307;
	add.f32 	%f311, %f308, %f309;
	add.f32 	%f522, %f310, %f311;
	add.s32 	%r15, %r70, -8192;
	setp.lt.u32 	%p43, %r15, 8192;
	mov.b32 	%r331, 8192;
	@%p43 bra 	$L__BB2_27;
	mov.b32 	%r331, 8192;
$L__BB2_25:
	add.s32 	%r215, %r331, %r14;
	mul.wide.u32 	%rd106, %r215, 4;
	add.s64 	%rd91, %rd15, %rd106;
	// begin inline asm
	ld.global.nc.u64 %rd90, [%rd91];
	// end inline asm
	mov.b64 	{%r216, %r217}, %rd90;
	mov.b32 	%f312, %r217;
	mov.b32 	%f313, %r216;
	add.s64 	%rd93, %rd91, 4096;
	// begin inline asm
	ld.global.nc.u64 %rd92, [%rd93];
	// end inline asm
	mov.b64 	{%r218, %r219}, %rd92;
	mov.b32 	%f314, %r219;
	mov.b32 	%f315, %r218;
	add.s64 	%rd95, %rd91, 8192;
	// begin inline asm
	ld.global.nc.u64 %rd94, [%rd95];
	// end inline asm
	mov.b64 	{%r220, %r221}, %rd94;
	mov.b32 	%f316, %r221;
	mov.b32 	%f317, %r220;
	add.s64 	%rd97, %rd91, 12288;
	// begin inline asm
	ld.global.nc.u64 %rd96, [%rd97];
	// end inline asm
	mov.b64 	{%r222, %r223}, %rd96;
	mov.b32 	%f318, %r223;
	mov.b32 	%f319, %r222;
	add.s64 	%rd99, %rd91, 16384;
	// begin inline asm
	ld.global.nc.u64 %rd98, [%rd99];
	// end inline asm
	mov.b64 	{%r224, %r225}, %rd98;
	mov.b32 	%f320, %r225;
	mov.b32 	%f321, %r224;
	add.s64 	%rd101, %rd91, 20480;
	// begin inline asm
	ld.global.nc.u64 %rd100, [%rd101];
	// end inline asm
	mov.b64 	{%r226, %r227}, %rd100;
	mov.b32 	%f322, %r227;
	mov.b32 	%f323, %r226;
	add.s64 	%rd103, %rd91, 24576;
	// begin inline asm
	ld.global.nc.u64 %rd102, [%rd103];
	// end inline asm
	mov.b64 	{%r228, %r229}, %rd102;
	mov.b32 	%f324, %r229;
	mov.b32 	%f325, %r228;
	add.s64 	%rd105, %rd91, 28672;
	// begin inline asm
	ld.global.nc.u64 %rd104, [%rd105];
	// end inline asm
	mov.b64 	{%r230, %r231}, %rd104;
	mov.b32 	%f326, %r231;
	mov.b32 	%f327, %r230;
	add.f32 	%f328, %f522, %f313;
	add.f32 	%f329, %f312, %f315;
	add.f32 	%f330, %f314, %f317;
	add.f32 	%f331, %f316, %f319;
	add.f32 	%f332, %f318, %f321;
	add.f32 	%f333, %f320, %f323;
	add.f32 	%f334, %f322, %f325;
	add.f32 	%f335, %f324, %f327;
	add.f32 	%f336, %f328, %f329;
	add.f32 	%f337, %f330, %f331;
	add.f32 	%f338, %f332, %f333;
	add.f32 	%f339, %f334, %f335;
	add.f32 	%f340, %f336, %f337;
	add.f32 	%f341, %f338, %f339;
	add.f32 	%f342, %f340, %f341;
	add.f32 	%f522, %f342, %f326;
	sub.s32 	%r232, %r70, %r331;
	setp.lt.u32 	%p44, %r232, 8192;
	@%p44 bra 	$L__BB2_35;
	add.s32 	%r331, %r331, 8192;
	setp.le.u32 	%p45, %r331, %r15;
	@%p45 bra 	$L__BB2_25;
$L__BB2_27:
	setp.le.u32 	%p46, %r70, %r331;
	@%p46 bra 	$L__BB2_35;
	sub.s32 	%r19, %r70, %r331;
	setp.ge.s32 	%p47, %r13, %r19;
	@%p47 bra 	$L__BB2_35;
	not.b32 	%r233, %r13;
	add.s32 	%r234, %r70, %r233;
	sub.s32 	%r20, %r234, %r331;
	and.b32  	%r235, %r20, 1536;
	setp.eq.s32 	%p48, %r235, 1536;
	mov.u32 	%r335, %r13;
	@%p48 bra 	$L__BB2_32;
	add.s32 	%r333, %r13, %r331;
	shr.u32 	%r236, %r20, 9;
	add.s32 	%r237, %r236, 1;
	and.b32  	%r238, %r237, 3;
	neg.s32 	%r332, %r238;
	mov.u32 	%r335, %r13;
$L__BB2_31:
	.pragma "nounroll";
	mul.wide.u32 	%rd108, %r333, 4;
	add.s64 	%rd107, %rd15, %rd108;
	// begin inline asm
	ld.global.nc.u32 %r239, [%rd107];
	// end inline asm
	mov.b32 	%f344, %r239;
	add.f32 	%f522, %f522, %f344;
	add.s32 	%r335, %r335, 512;
	add.s32 	%r333, %r333, 512;
	add.s32 	%r332, %r332, 1;
	setp.ne.s32 	%p49, %r332, 0;
	@%p49 bra 	$L__BB2_31;
$L__BB2_32:
	setp.lt.u32 	%p50, %r20, 1536;
	@%p50 bra 	$L__BB2_35;
	add.s32 	%r337, %r335, 1024;
	add.s32 	%r336, %r335, %r331;
$L__BB2_34:
	mul.wide.u32 	%rd113, %r336, 4;
	add.s64 	%rd109, %rd15, %rd113;
	// begin inline asm
	ld.global.nc.u32 %r240, [%rd109];
	// end inline asm
	mov.b32 	%f345, %r240;
	add.f32 	%f346, %f522, %f345;
	add.s32 	%r244, %r336, 512;
	mul.wide.u32 	%rd114, %r244, 4;
	add.s64 	%rd110, %rd15, %rd114;
	// begin inline asm
	ld.global.nc.u32 %r241, [%rd110];
	// end inline asm
	mov.b32 	%f347, %r241;
	add.f32 	%f348, %f346, %f347;
	add.s32 	%r245, %r336, 1024;
	mul.wide.u32 	%rd115, %r245, 4;
	add.s64 	%rd111, %rd15, %rd115;
	// begin inline asm
	ld.global.nc.u32 %r242, [%rd111];
	// end inline asm
	mov.b32 	%f349, %r242;
	add.f32 	%f350, %f348, %f349;
	add.s32 	%r246, %r336, 1536;
	mul.wide.u32 	%rd116, %r246, 4;
	add.s64 	%rd112, %rd15, %rd116;
	// begin inline asm
	ld.global.nc.u32 %r243, [%rd112];
	// end inline asm
	mov.b32 	%f351, %r243;
	add.f32 	%f522, %f350, %f351;
	add.s32 	%r34, %r337, 2048;
	add.s32 	%r247, %r337, 1024;
	add.s32 	%r336, %r336, 2048;
	setp.lt.s32 	%p51, %r247, %r19;
	mov.u32 	%r337, %r34;
	@%p51 bra 	$L__BB2_34;
$L__BB2_35:
	// begin inline asm
	mov.u32 %r248, %laneid;
	// end inline asm
	mov.b32 	%r249, 1;
	mov.b32 	%r262, 31;
	mov.b32 	%r263, -1;
	// begin inline asm
	{  .reg .f32 r0;  .reg .pred p;  shfl.sync.down.b32 r0|p, %f522, %r249, %r262, %r263;  @p add.f32 r0, r0, %f522;  mov.f32 %f352, r0;}
	// end inline asm
	mov.b32 	%r252, 2;
	// begin inline asm
	{  .reg .f32 r0;  .reg .pred p;  shfl.sync.down.b32 r0|p, %f352, %r252, %r262, %r263;  @p add.f32 r0, r0, %f352;  mov.f32 %f355, r0;}
	// end inline asm
	mov.b32 	%r255, 4;
	// begin inline asm
	{  .reg .f32 r0;  .reg .pred p;  shfl.sync.down.b32 r0|p, %f355, %r255, %r262, %r263;  @p add.f32 r0, r0, %f355;  mov.f32 %f358, r0;}
	// end inline asm
	mov.b32 	%r258, 8;
	// begin inline asm
	{  .reg .f32 r0;  .reg .pred p;  shfl.sync.down.b32 r0|p, %f358, %r258, %r262, %r263;  @p add.f32 r0, r0, %f358;  mov.f32 %f361, r0;}
	// end inline asm
	mov.b32 	%r261, 16;
	// begin inline asm
	{  .reg .f32 r0;  .reg .pred p;  shfl.sync.down.b32 r0|p, %f361, %r261, %r262, %r263;  @p add.f32 r0, r0, %f361;  mov.f32 %f536, r0;}
	// end inline asm
	setp.ne.s32 	%p52, %r248, 0;
	@%p52 bra 	$L__BB2_37;
	shr.u32 	%r264, %r13, 3;
	and.b32  	%r265, %r264, 124;
	mov.u32 	%r266, _ZZN3cub18CUB_300001_SM_10006detail6reduce28DeviceReduceSingleTileKernelINS2_10policy_hubIfjN4cuda3std3__44plusIvEEE10Policy1000EPfSC_jS9_ffNS7_10__identityEEEvT0_T1_T2_T3_T4_T6_E12temp_storage;
	add.s32 	%r267, %r266, %r265;
	st.shared.f32 	[%r267+16], %f536;
$L__BB2_37:
	bar.sync 	0;
	setp.ne.s32 	%p53, %r13, 0;
	@%p53 bra 	$L__BB2_74;
	ld.shared.f32 	%f367, [_ZZN3cub18CUB_300001_SM_10006detail6reduce28DeviceReduceSingleTileKernelINS2_10policy_hubIfjN4cuda3std3__44plusIvEEE10Policy1000EPfSC_jS9_ffNS7_10__identityEEEvT0_T1_T2_T3_T4_T6_E12temp_storage+20];
	add.f32 	%f368, %f536, %f367;
	ld.shared.f32 	%f369, [_ZZN3cub18CUB_300001_SM_10006detail6reduce28DeviceReduceSingleTileKernelINS2_10policy_hubIfjN4cuda3std3__44plusIvEEE10Policy1000EPfSC_jS9_ffNS7_10__identityEEEvT0_T1_T2_T3_T4_T6_E12temp_storage+24];
	add.f32 	%f370, %f368, %f369;
	ld.shared.f32 	%f371, [_ZZN3cub18CUB_300001_SM_10006detail6reduce28DeviceReduceSingleTileKernelINS2_10policy_hubIfjN4cuda3std3__44plusIvEEE10Policy1000EPfSC_jS9_ffNS7_10__identityEEEvT0_T1_T2_T3_T4_T6_E12temp_storage+28];
	add.f32 	%f372, %f370, %f371;
	ld.shared.f32 	%f373, [_ZZN3cub18CUB_300001_SM_10006detail6reduce28DeviceReduceSingleTileKernelINS2_10policy_hubIfjN4cuda3std3__44plusIvEEE10Policy1000EPfSC_jS9_ffNS7_10__identityEEEvT0_T1_T2_T3_T4_T6_E12temp_storage+32];
	add.f32 	%f374, %f372, %f373;
	ld.shared.f32 	%f375, [_ZZN3cub18CUB_300001_SM_10006detail6reduce28DeviceReduceSingleTileKernelINS2_10policy_hubIfjN4cuda3std3__44plusIvEEE10Policy1000EPfSC_jS9_ffNS7_10__identityEEEvT0_T1_T2_T3_T4_T6_E12temp_storage+36];
	add.f32 	%f376, %f374, %f375;
	ld.shared.f32 	%f377, [_ZZN3cub18CUB_300001_SM_10006detail6reduce28DeviceReduceSingleTileKernelINS2_10policy_hubIfjN4cuda3std3__44plusIvEEE10Policy1000EPfSC_jS9_ffNS7_10__identityEEEvT0_T1_T2_T3_T4_T6_E12temp_storage+40];
	add.f32 	%f378, %f376, %f377;
	ld.shared.f32 	%f379, [_ZZN3cub18CUB_300001_SM_10006detail6reduce28DeviceReduceSingleTileKernelINS2_10policy_hubIfjN4cuda3std3__44plusIvEEE10Policy1000EPfSC_jS9_ffNS7_10__identityEEEvT0_T1_T2_T3_T4_T6_E12temp_storage+44];
	add.f32 	%f380, %f378, %f379;
	ld.shared.f32 	%f381, [_ZZN3cub18CUB_300001_SM_10006detail6reduce28DeviceReduceSingleTileKernelINS2_10policy_hubIfjN4cuda3std3__44plusIvEEE10Policy1000EPfSC_jS9_ffNS7_10__identityEEEvT0_T1_T2_T3_T4_T6_E12temp_storage+48];
	add.f32 	%f382, %f380, %f381;
	ld.shared.f32 	%f383, [_ZZN3cub18CUB_300001_SM_10006detail6reduce28DeviceReduceSingleTileKernelINS2_10policy_hubIfjN4cuda3std3__44plusIvEEE10Policy1000EPfSC_jS9_ffNS7_10__identityEEEvT0_T1_T2_T3_T4_T6_E12temp_storage+52];
	add.f32 	%f384, %f382, %f383;
	ld.shared.f32 	%f385, [_ZZN3cub18CUB_300001_SM_10006detail6reduce28DeviceReduceSingleTileKernelINS2_10policy_hubIfjN4cuda3std3__44plusIvEEE10Policy1000EPfSC_jS9_ffNS7_10__identityEEEvT0_T1_T2_T3_T4_T6_E12temp_storage+56];
	add.f32 	%f386, %f384, %f385;
	ld.shared.f32 	%f387, [_ZZN3cub18CUB_300001_SM_10006detail6reduce28DeviceReduceSingleTileKernelINS2_10policy_hubIfjN4cuda3std3__44plusIvEEE10Policy1000EPfSC_jS9_ffNS7_10__identityEEEvT0_T1_T2_T3_T4_T6_E12temp_storage+60];
	add.f32 	%f388, %f386, %f387;
	ld.shared.f32 	%f389, [_ZZN3cub18CUB_300001_SM_10006detail6reduce28DeviceReduceSingleTileKernelINS2_10policy_hubIfjN4cuda3std3__44plusIvEEE10Policy1000EPfSC_jS9_ffNS7_10__identityEEEvT0_T1_T2_T3_T4_T6_E12temp_storage+64];
	add.f32 	%f390, %f388, %f389;
	ld.shared.f32 	%f391, [_ZZN3cub18CUB_300001_SM_10006detail6reduce28DeviceReduceSingleTileKernelINS2_10policy_hubIfjN4cuda3std3__44plusIvEEE10Policy1000EPfSC_jS9_ffNS7_10__identityEEEvT0_T1_T2_T3_T4_T6_E12temp_storage+68];
	add.f32 	%f392, %f390, %f391;
	ld.shared.f32 	%f393, [_ZZN3cub18CUB_300001_SM_10006detail6reduce28DeviceReduceSingleTileKernelINS2_10policy_hubIfjN4cuda3std3__44plusIvEEE10Policy1000EPfSC_jS9_ffNS7_10__identityEEEvT0_T1_T2_T3_T4_T6_E12temp_storage+72];
	add.f32 	%f394, %f392, %f393;
	ld.shared.f32 	%f395, [_ZZN3cub18CUB_300001_SM_10006detail6reduce28DeviceReduceSingleTileKernelINS2_10policy_hubIfjN4cuda3std3__44plusIvEEE10Policy1000EPfSC_jS9_ffNS7_10__identityEEEvT0_T1_T2_T3_T4_T6_E12temp_storage+76];
	add.f32 	%f536, %f394, %f395;
	bra.uni 	$L__BB2_74;
$L__BB2_39:
	setp.gt.u32 	%p3, %r70, 8191;
	@%p3 bra 	$L__BB2_58;
	mov.u32 	%r36, %tid.x;
	setp.ge.u32 	%p15, %r36, %r70;
	mov.f32 	%f528, 0f00000000;
	mov.u32 	%r341, %r36;
	@%p15 bra 	$L__BB2_42;
	mul.wide.u32 	%rd65, %r36, 4;
	add.s64 	%rd64, %rd15, %rd65;
	// begin inline asm
	ld.global.nc.u32 %r142, [%rd64];
	// end inline asm
	mov.b32 	%f528, %r142;
	add.s32 	%r341, %r36, 512;
$L__BB2_42:
	setp.ge.u32 	%p16, %r341, %r70;
	@%p16 bra 	$L__BB2_49;
	not.b32 	%r143, %r341;
	add.s32 	%r39, %r70, %r143;
	and.b32  	%r144, %r39, 1536;
	setp.eq.s32 	%p17, %r144, 1536;
	@%p17 bra 	$L__BB2_46;
	mul.wide.u32 	%rd66, %r341, 4;
	add.s64 	%rd128, %rd15, %rd66;
	shr.u32 	%r145, %r39, 9;
	add.s32 	%r146, %r145, 1;
	and.b32  	%r147, %r146, 3;
	neg.s32 	%r339, %r147;
$L__BB2_45:
	.pragma "nounroll";
	// begin inline asm
	ld.global.nc.u32 %r148, [%rd128];
	// end inline asm
	mov.b32 	%f171, %r148;
	add.f32 	%f528, %f528, %f171;
	add.s32 	%r341, %r341, 512;
	add.s64 	%rd128, %rd128, 2048;
	add.s32 	%r339, %r339, 1;
	setp.ne.s32 	%p18, %r339, 0;
	@%p18 bra 	$L__BB2_45;
$L__BB2_46:
	setp.lt.u32 	%p19, %r39, 1536;
	@%p19 bra 	$L__BB2_49;
	mul.wide.u32 	%rd68, %r341, 4;
	add.s64 	%rd129, %rd15, %rd68;
$L__BB2_48:
	// begin inline asm
	ld.global.nc.u32 %r149, [%rd129];
	// end inline asm
	mov.b32 	%f172, %r149;
	add.f32 	%f173, %f528, %f172;
	add.s64 	%rd70, %rd129, 2048;
	// begin inline asm
	ld.global.nc.u32 %r150, [%rd70];
	// end inline asm
	mov.b32 	%f174, %r150;
	add.f32 	%f175, %f173, %f174;
	add.s64 	%rd71, %rd129, 4096;
	// begin inline asm
	ld.global.nc.u32 %r151, [%rd71];
	// end inline asm
	mov.b32 	%f176, %r151;
	add.f32 	%f177, %f175, %f176;
	add.s64 	%rd72, %rd129, 6144;
	// begin inline asm
	ld.global.nc.u32 %r152, [%rd72];
	// end inline asm
	mov.b32 	%f178, %r152;
	add.f32 	%f528, %f177, %f178;
	add.s32 	%r341, %r341, 2048;
	add.s64 	%rd129, %rd129, 8192;
	setp.lt.s32 	%p20, %r341, %r70;
	@%p20 bra 	$L__BB2_48;
$L__BB2_49:
	setp.lt.u32 	%p21, %r70, 512;
	@%p21 bra 	$L__BB2_54;
	// begin inline asm
	mov.u32 %r177, %laneid;
	// end inline asm
	mov.b32 	%r178, 1;
	mov.b32 	%r191, 31;
	mov.b32 	%r192, -1;
	// begin inline asm
	{  .reg .f32 r0;  .reg .pred p;  shfl.sync.down.b32 r0|p, %f528, %r178, %r191, %r192;  @p add.f32 r0, r0, %f528;  mov.f32 %f238, r0;}
	// end inline asm
	mov.b32 	%r181, 2;
	// begin inline asm
	{  .reg .f32 r0;  .reg .pred p;  shfl.sync.down.b32 r0|p, %f238, %r181, %r191, %r192;  @p add.f32 r0, r0, %f238;  mov.f32 %f241, r0;}
	// end inline asm
	mov.b32 	%r184, 4;
	// begin inline asm
	{  .reg .f32 r0;  .reg .pred p;  shfl.sync.down.b32 r0|p, %f241, %r184, %r191, %r192;  @p add.f32 r0, r0, %f241;  mov.f32 %f244, r0;}
	// end inline asm
	mov.b32 	%r187, 8;
	// begin inline asm
	{  .reg .f32 r0;  .reg .pred p;  shfl.sync.down.b32 r0|p, %f244, %r187, %r191, %r192;  @p add.f32 r0, r0, %f244;  mov.f32 %f247, r0;}
	// end inline asm
	mov.b32 	%r190, 16;
	// begin inline asm
	{  .reg .f32 r0;  .reg .pred p;  shfl.sync.down.b32 r0|p, %f247, %r190, %r191, %r192;  @p add.f32 r0, r0, %f247;  mov.f32 %f536, r0;}
	// end inline asm
	setp.ne.s32 	%p40, %r177, 0;
	@%p40 bra 	$L__BB2_52;
	shr.u32 	%r193, %r36, 3;
	and.b32  	%r194, %r193, 124;
	mov.u32 	%r195, _ZZN3cub18CUB_300001_SM_10006detail6reduce28DeviceReduceSingleTileKernelINS2_10policy_hubIfjN4cuda3std3__44plusIvEEE10Policy1000EPfSC_jS9_ffNS7_10__identityEEEvT0_T1_T2_T3_T4_T6_E12temp_storage;
	add.s32 	%r196, %r195, %r194;
	st.shared.f32 	[%r196+16], %f536;
$L__BB2_52:
	bar.sync 	0;
	setp.ne.s32 	%p41, %r36, 0;
	@%p41 bra 	$L__BB2_74;
	ld.shared.f32 	%f253, [_ZZN3cub18CUB_300001_SM_10006detail6reduce28DeviceReduceSingleTileKernelINS2_10policy_hubIfjN4cuda3std3__44plusIvEEE10Policy1000EPfSC_jS9_ffNS7_10__identityEEEvT0_T1_T2_T3_T4_T6_E12temp_storage+20];
	add.f32 	%f254, %f536, %f253;
	ld.shared.f32 	%f255, [_ZZN3cub18CUB_300001_SM_10006detail6reduce28DeviceReduceSingleTileKernelINS2_10policy_hubIfjN4cuda3std3__44plusIvEEE10Policy1000EPfSC_jS9_ffNS7_10__identityEEEvT0_T1_T2_T3_T4_T6_E12temp_storage+24];
	add.f32 	%f256, %f254, %f255;
	ld.shared.f32 	%f257, [_ZZN3cub18CUB_300001_SM_10006detail6reduce28DeviceReduceSingleTileKernelINS2_10policy_hubIfjN4cuda3std3__44plusIvEEE10Policy1000EPfSC_jS9_ffNS7_10__identityEEEvT0_T1_T2_T3_T4_T6_E12temp_storage+28];
	add.f32 	%f258, %f256, %f257;
	ld.shared.f32 	%f259, [_ZZN3cub18CUB_300001_SM_10006detail6reduce28DeviceReduceSingleTileKernelINS2_10policy_hubIfjN4cuda3std3__44plusIvEEE10Policy1000EPfSC_jS9_ffNS7_10__identityEEEvT0_T1_T2_T3_T4_T6_E12temp_storage+32];
	add.f32 	%f260, %f258, %f259;
	ld.shared.f32 	%f261, [_ZZN3cub18CUB_300001_SM_10006detail6reduce28DeviceReduceSingleTileKernelINS2_10policy_hubIfjN4cuda3std3__44plusIvEEE10Policy1000EPfSC_jS9_ffNS7_10__identityEEEvT0_T1_T2_T3_T4_T6_E12temp_storage+36];
	add.f32 	%f262, %f260, %f261;
	ld.shared.f32 	%f263, [_ZZN3cub18CUB_300001_SM_10006detail6reduce28DeviceReduceSingleTileKernelINS2_10policy_hubIfjN4cuda3std3__44plusIvEEE10Policy1000EPfSC_jS9_ffNS7_10__identityEEEvT0_T1_T2_T3_T4_T6_E12temp_storage+40];
	add.f32 	%f264, %f262, %f263;
	ld.shared.f32 	%f265, [_ZZN3cub18CUB_300001_SM_10006detail6reduce28DeviceReduceSingleTileKernelINS2_10policy_hubIfjN4cuda3std3__44plusIvEEE10Policy1000EPfSC_jS9_ffNS7_10__identityEEEvT0_T1_T2_T3_T4_T6_E12temp_storage+44];
	add.f32 	%f266, %f264, %f265;
	ld.shared.f32 	%f267, [_ZZN3cub18CUB_300001_SM_10006detail6reduce28DeviceReduceSingleTileKernelINS2_10policy_hubIfjN4cuda3std3__44plusIvEEE10Policy1000EPfSC_jS9_ffNS7_10__identityEEEvT0_T1_T2_T3_T4_T6_E12temp_storage+48];
	add.f32 	%f268, %f266, %f267;
	ld.shared.f32 	%f269, [_ZZN3cub18CUB_300001_SM_10006detail6reduce28DeviceReduceSingleTileKernelINS2_10policy_hubIfjN4cuda3std3__44plusIvEEE10Policy1000EPfSC_jS9_ffNS7_10__identityEEEvT0_T1_T2_T3_T4_T6_E12temp_storage+52];
	add.f32 	%f270, %f268, %f269;
	ld.shared.f32 	%f271, [_ZZN3cub18CUB_300001_SM_10006detail6reduce28DeviceReduceSingleTileKernelINS2_10policy_hubIfjN4cuda3std3__44plusIvEEE10Policy1000EPfSC_jS9_ffNS7_10__identityEEEvT0_T1_T2_T3_T4_T6_E12temp_storage+56];
	add.f32 	%f272, %f270, %f271;
	ld.shared.f32 	%f273, [_ZZN3cub18CUB_300001_SM_10006detail6reduce28DeviceReduceSingleTileKernelINS2_10policy_hubIfjN4cuda3std3__44plusIvEEE10Policy1000EPfSC_jS9_ffNS7_10__identityEEEvT0_T1_T2_T3_T4_T6_E12temp_storage+60];
	add.f32 	%f274, %f272, %f273;
	ld.shared.f32 	%f275, [_ZZN3cub18CUB_300001_SM_10006detail6reduce28DeviceReduceSingleTileKernelINS2_10policy_hubIfjN4cuda3std3__44plusIvEEE10Policy1000EPfSC_jS9_ffNS7_10__identityEEEvT0_T1_T2_T3_T4_T6_E12temp_storage+64];
	add.f32 	%f276, %f274, %f275;
	ld.shared.f32 	%f277, [_ZZN3cub18CUB_300001_SM_10006detail6reduce28DeviceReduceSingleTileKernelINS2_10policy_hubIfjN4cuda3std3__44plusIvEEE10Policy1000EPfSC_jS9_ffNS7_10__identityEEEvT0_T1_T2_T3_T4_T6_E12temp_storage+68];
	add.f32 	%f278, %f276, %f277;
	ld.shared.f32 	%f279, [_ZZN3cub18CUB_300001_SM_10006detail6reduce28DeviceReduceSingleTileKernelINS2_10policy_hubIfjN4cuda3std3__44plusIvEEE10Policy1000EPfSC_jS9_ffNS7_10__identityEEEvT0_T1_T2_T3_T4_T6_E12temp_storage+72];
	add.f32 	%f280, %f278, %f279;
	ld.shared.f32 	%f281, [_ZZN3cub18CUB_300001_SM_10006detail6reduce28DeviceReduceSingleTileKernelINS2_10policy_hubIfjN4cuda3std3__44plusIvEEE10Policy1000EPfSC_jS9_ffNS7_10__identityEEEvT0_T1_T2_T3_T4_T6_E12temp_storage+76];
	add.f32 	%f536, %f280, %f281;
	bra.uni 	$L__BB2_74;
$L__BB2_54:
	// begin inline asm
	mov.u32 %r153, %laneid;
	// end inline asm
	and.b32  	%r169, %r36, 992;
	add.s32 	%r170, %r169, 32;
	setp.gt.u32 	%p22, %r170, %r70;
	not.b32 	%r171, %r169;
	add.s32 	%r172, %r70, %r171;
	selp.b32 	%r167, %r172, 31, %p22;
	mov.b32 	%r154, 1;
	mov.b32 	%r168, -1;
	// begin inline asm
	{  .reg .f32 r0;  .reg .pred p;  shfl.sync.down.b32 r0|p, %f528, %r154, %r167, %r168;  @p add.f32 r0, r0, %f528;  mov.f32 %f179, r0;}
	// end inline asm
	mov.b32 	%r157, 2;
	// begin inline asm
	{  .reg .f32 r0;  .reg .pred p;  shfl.sync.down.b32 r0|p, %f179, %r157, %r167, %r168;  @p add.f32 r0, r0, %f179;  mov.f32 %f182, r0;}
	// end inline asm
	mov.b32 	%r160, 4;
	// begin inline asm
	{  .reg .f32 r0;  .reg .pred p;  shfl.sync.down.b32 r0|p, %f182, %r160, %r167, %r168;  @p add.f32 r0, r0, %f182;  mov.f32 %f185, r0;}
	// end inline asm
	mov.b32 	%r163, 8;
	// begin inline asm
	{  .reg .f32 r0;  .reg .pred p;  shfl.sync.down.b32 r0|p, %f185, %r163, %r167, %r168;  @p add.f32 r0, r0, %f185;  mov.f32 %f188, r0;}
	// end inline asm
	mov.b32 	%r166, 16;
	// begin inline asm
	{  .reg .f32 r0;  .reg .pred p;  shfl.sync.down.b32 r0|p, %f188, %r166, %r167, %r168;  @p add.f32 r0, r0, %f188;  mov.f32 %f536, r0;}
	// end inline asm
	setp.ne.s32 	%p23, %r153, 0;
	@%p23 bra 	$L__BB2_56;
	shr.u32 	%r173, %r36, 3;
	and.b32  	%r174, %r173, 124;
	mov.u32 	%r175, _ZZN3cub18CUB_300001_SM_10006detail6reduce28DeviceReduceSingleTileKernelINS2_10policy_hubIfjN4cuda3std3__44plusIvEEE10Policy1000EPfSC_jS9_ffNS7_10__identityEEEvT0_T1_T2_T3_T4_T6_E12temp_storage;
	add.s32 	%r176, %r175, %r174;
	st.shared.f32 	[%r176+16], %f536;
$L__BB2_56:
	bar.sync 	0;
	setp.ne.s32 	%p24, %r36, 0;
	@%p24 bra 	$L__BB2_74;
	setp.gt.u32 	%p25, %r70, 32;
	ld.shared.f32 	%f194, [_ZZN3cub18CUB_300001_SM_10006detail6reduce28DeviceReduceSingleTileKernelINS2_10policy_hubIfjN4cuda3std3__44plusIvEEE10Policy1000EPfSC_jS9_ffNS7_10__identityEEEvT0_T1_T2_T3_T4_T6_E12temp_storage+20];
	add.f32 	%f195, %f536, %f194;
	selp.f32 	%f196, %f195, %f536, %p25;
	setp.gt.u32 	%p26, %r70, 64;
	ld.shared.f32 	%f197, [_ZZN3cub18CUB_300001_SM_10006detail6reduce28DeviceReduceSingleTileKernelINS2_10policy_hubIfjN4cuda3std3__44plusIvEEE10Policy1000EPfSC_jS9_ffNS7_10__identityEEEvT0_T1_T2_T3_T4_T6_E12temp_storage+24];
	add.f32 	%f198, %f197, %f196;
	selp.f32 	%f199, %f198, %f196, %p26;
	setp.gt.u32 	%p27, %r70, 96;
	ld.shared.f32 	%f200, [_ZZN3cub18CUB_300001_SM_10006detail6reduce28DeviceReduceSingleTileKernelINS2_10policy_hubIfjN4cuda3std3__44plusIvEEE10Policy1000EPfSC_jS9_ffNS7_10__identityEEEvT0_T1_T2_T3_T4_T6_E12temp_storage+28];
	add.f32 	%f201, %f200, %f199;
	selp.f32 	%f202, %f201, %f199, %p27;
	setp.gt.u32 	%p28, %r70, 128;
	ld.shared.f32 	%f203, [_ZZN3cub18CUB_300001_SM_10006detail6reduce28DeviceReduceSingleTileKernelINS2_10policy_hubIfjN4cuda3std3__44plusIvEEE10Policy1000EPfSC_jS9_ffNS7_10__identityEEEvT0_T1_T2_T3_T4_T6_E12temp_storage+32];
	add.f32 	%f204, %f203, %f202;
	selp.f32 	%f205, %f204, %f202, %p28;
	setp.gt.u32 	%p29, %r70, 160;
	ld.shared.f32 	%f206, [_ZZN3cub18CUB_300001_SM_10006detail6reduce28DeviceReduceSingleTileKernelINS2_10policy_hubIfjN4cuda3std3__44plusIvEEE10Policy1000EPfSC_jS9_ffNS7_10__identityEEEvT0_T1_T2_T3_T4_T6_E12temp_storage+36];
	add.f32 	%f207, %f206, %f205;
	selp.f32 	%f208, %f207, %f205, %p29;
	setp.gt.u32 	%p30, %r70, 192;
	ld.shared.f32 	%f209, [_ZZN3cub18CUB_300001_SM_10006detail6reduce28DeviceReduceSingleTileKernelINS2_10policy_hubIfjN4cuda3std3__44plusIvEEE10Policy1000EPfSC_jS9_ffNS7_10__identityEEEvT0_T1_T2_T3_T4_T6_E12temp_storage+40];
	add.f32 	%f210, %f209, %f208;
	selp.f32 	%f211, %f210, %f208, %p30;
	setp.gt.u32 	%p31, %r70, 224;
	ld.shared.f32 	%f212, [_ZZN3cub18CUB_300001_SM_10006detail6reduce28DeviceReduceSingleTileKernelINS2_10policy_hubIfjN4cuda3std3__44plusIvEEE10Policy1000EPfSC_jS9_ffNS7_10__identityEEEvT0_T1_T2_T3_T4_T6_E12temp_storage+44];
	add.f32 	%f213, %f212, %f211;
	selp.f32 	%f214, %f213, %f211, %p31;
	setp.gt.u32 	%p32, %r70, 256;
	ld.shared.f32 	%f215, [_ZZN3cub18CUB_300001_SM_10006detail6reduce28DeviceReduceSingleTileKernelINS2_10policy_hubIfjN4cuda3std3__44plusIvEEE10Policy1000EPfSC_jS9_ffNS7_10__identityEEEvT0_T1_T2_T3_T4_T6_E12temp_storage+48];
	add.f32 	%f216, %f215, %f214;
	selp.f32 	%f217, %f216, %f214, %p32;
	setp.gt.u32 	%p33, %r70, 288;
	ld.shared.f32 	%f218, [_ZZN3cub18CUB_300001_SM_10006detail6reduce28DeviceReduceSingleTileKernelINS2_10policy_hubIfjN4cuda3std3__44plusIvEEE10Policy1000EPfSC_jS9_ffNS7_10__identityEEEvT0_T1_T2_T3_T4_T6_E12temp_storage+52];
	add.f32 	%f219, %f218, %f217;
	selp.f32 	%f220, %f219, %f217, %p33;
	setp.gt.u32 	%p34, %r70, 320;
	ld.shared.f32 	%f221, [_ZZN3cub18CUB_300001_SM_10006detail6reduce28DeviceReduceSingleTileKernelINS2_10policy_hubIfjN4cuda3std3__44plusIvEEE10Policy1000EPfSC_jS9_ffNS7_10__identityEEEvT0_T1_T2_T3_T4_T6_E12temp_storage+56];
	add.f32 	%f222, %f221, %f220;
	selp.f32 	%f223, %f222, %f220, %p34;
	setp.gt.u32 	%p35, %r70, 352;
	ld.shared.f32 	%f224, [_ZZN3cub18CUB_300001_SM_10006detail6reduce28DeviceReduceSingleTileKernelINS2_10policy_hubIfjN4cuda3std3__44plusIvEEE10Policy1000EPfSC_jS9_ffNS7_10__identityEEEvT0_T1_T2_T3_T4_T6_E12temp_storage+60];
	add.f32 	%f225, %f224, %f223;
	selp.f32 	%f226, %f225, %f223, %p35;
	setp.gt.u32 	%p36, %r70, 384;
	ld.shared.f32 	%f227, [_ZZN3cub18CUB_300001_SM_10006detail6reduce28DeviceReduceSingleTileKernelINS2_10policy_hubIfjN4cuda3std3__44plusIvEEE10Policy1000EPfSC_jS9_ffNS7_10__identityEEEvT0_T1_T2_T3_T4_T6_E12temp_storage+64];
	add.f32 	%f228, %f227, %f226;
	selp.f32 	%f229, %f228, %f226, %p36;
	setp.gt.u32 	%p37, %r70, 416;
	ld.shared.f32 	%f230, [_ZZN3cub18CUB_300001_SM_10006detail6reduce28DeviceReduceSingleTileKernelINS2_10policy_hubIfjN4cuda3std3__44plusIvEEE10Policy1000EPfSC_jS9_ffNS7_10__identityEEEvT0_T1_T2_T3_T4_T6_E12temp_storage+68];
	add.f32 	%f231, %f230, %f229;
	selp.f32 	%f232, %f231, %f229, %p37;
	setp.gt.u32 	%p38, %r70, 448;
	ld.shared.f32 	%f233, [_ZZN3cub18CUB_300001_SM_10006detail6reduce28DeviceReduceSingleTileKernelINS2_10policy_hubIfjN4cuda3std3__44plusIvEEE10Policy1000EPfSC_jS9_ffNS7_10__identityEEEvT0_T1_T2_T3_T4_T6_E12temp_storage+72];
	add.f32 	%f234, %f233, %f232;
	selp.f32 	%f235, %f234, %f232, %p38;
	setp.gt.u32 	%p39, %r70, 480;
	ld.shared.f32 	%f236, [_ZZN3cub18CUB_300001_SM_10006detail6reduce28DeviceReduceSingleTileKernelINS2_10policy_hubIfjN4cuda3std3__44plusIvEEE10Policy1000EPfSC_jS9_ffNS7_10__identityEEEvT0_T1_T2_T3_T4_T6_E12temp_storage+76];
	add.f32 	%f237, %f236, %f235;
	selp.f32 	%f536, %f237, %f235, %p39;
	bra.uni 	$L__BB2_74;
$L__BB2_58:
	mov.u32 	%r48, %tid.x;
	mul.wide.u32 	%rd34, %r48, 4;
	add.s64 	%rd18, %rd15, %rd34;
	// begin inline asm
	ld.global.nc.u32 %r71, [%rd18];
	// end inline asm
	mov.b32 	%f55, %r71;
	add.s64 	%rd19, %rd18, 2048;
	// begin inline asm
	ld.global.nc.u32 %r72, [%rd19];
	// end inline asm
	mov.b32 	%f56, %r72;
	add.s64 	%rd20, %rd18, 4096;
	// begin inline asm
	ld.global.nc.u32 %r73, [%rd20];
	// end inline asm
	mov.b32 	%f57, %r73;
	add.s64 	%rd21, %rd18, 6144;
	// begin inline asm
	ld.global.nc.u32 %r74, [%rd21];
	// end inline asm
	mov.b32 	%f58, %r74;
	add.s64 	%rd22, %rd18, 8192;
	// begin inline asm
	ld.global.nc.u32 %r75, [%rd22];
	// end inline asm
	mov.b32 	%f59, %r75;
	add.s64 	%rd23, %rd18, 10240;
	// begin inline asm
	ld.global.nc.u32 %r76, [%rd23];
	// end inline asm
	mov.b32 	%f60, %r76;
	add.s64 	%rd24, %rd18, 12288;
	// begin inline asm
	ld.global.nc.u32 %r77, [%rd24];
	// end inline asm
	mov.b32 	%f61, %r77;
	add.s64 	%rd25, %rd18, 14336;
	// begin inline asm
	ld.global.nc.u32 %r78, [%rd25];
	// end inline asm
	mov.b32 	%f62, %r78;
	add.s64 	%rd26, %rd18, 16384;
	// begin inline asm
	ld.global.nc.u32 %r79, [%rd26];
	// end inline asm
	mov.b32 	%f63, %r79;
	add.s64 	%rd27, %rd18, 18432;
	// begin inline asm
	ld.global.nc.u32 %r80, [%rd27];
	// end inline asm
	mov.b32 	%f64, %r80;
	add.s64 	%rd28, %rd18, 20480;
	// begin inline asm
	ld.global.nc.u32 %r81, [%rd28];
	// end inline asm
	mov.b32 	%f65, %r81;
	add.s64 	%rd29, %rd18, 22528;
	// begin inline asm
	ld.global.nc.u32 %r82, [%rd29];
	// end inline asm
	mov.b32 	%f66, %r82;
	add.s64 	%rd30, %rd18, 24576;
	// begin inline asm
	ld.global.nc.u32 %r83, [%rd30];
	// end inline asm
	mov.b32 	%f67, %r83;
	add.s64 	%rd31, %rd18, 26624;
	// begin inline asm
	ld.global.nc.u32 %r84, [%rd31];
	// end inline asm
	mov.b32 	%f68, %r84;
	add.s64 	%rd32, %rd18, 28672;
	// begin inline asm
	ld.global.nc.u32 %r85, [%rd32];
	// end inline asm
	mov.b32 	%f69, %r85;
	add.s64 	%rd33, %rd18, 30720;
	// begin inline asm
	ld.global.nc.u32 %r86, [%rd33];
	// end inline asm
	mov.b32 	%f70, %r86;
	add.f32 	%f71, %f55, %f56;
	add.f32 	%f72, %f57, %f58;
	add.f32 	%f73, %f59, %f60;
	add.f32 	%f74, %f61, %f62;
	add.f32 	%f75, %f63, %f64;
	add.f32 	%f76, %f65, %f66;
	add.f32 	%f77, %f67, %f68;
	add.f32 	%f78, %f69, %f70;
	add.f32 	%f79, %f71, %f72;
	add.f32 	%f80, %f73, %f74;
	add.f32 	%f81, %f75, %f76;
	add.f32 	%f82, %f77, %f78;
	add.f32 	%f83, %f79, %f80;
	add.f32 	%f84, %f81, %f82;
	add.f32 	%f535, %f83, %f84;
	add.s32 	%r49, %r70, -8192;
	setp.lt.u32 	%p4, %r49, 8192;
	mov.b32 	%r344, 8192;
	@%p4 bra 	$L__BB2_62;
	mov.b32 	%r344, 8192;
$L__BB2_60:
	add.s32 	%r105, %r48, %r344;
	mul.wide.u32 	%rd51, %r105, 4;
	add.s64 	%rd35, %rd15, %rd51;
	// begin inline asm
	ld.global.nc.u32 %r89, [%rd35];
	// end inline asm
	mov.b32 	%f85, %r89;
	mul.wide.u32 	%rd52, %r344, 4;
	add.s64 	%rd53, %rd18, %rd52;
	add.s64 	%rd36, %rd53, 2048;
	// begin inline asm
	ld.global.nc.u32 %r90, [%rd36];
	// end inline asm
	mov.b32 	%f86, %r90;
	add.s64 	%rd37, %rd53, 4096;
	// begin inline asm
	ld.global.nc.u32 %r91, [%rd37];
	// end inline asm
	mov.b32 	%f87, %r91;
	add.s64 	%rd38, %rd53, 6144;
	// begin inline asm
	ld.global.nc.u32 %r92, [%rd38];
	// end inline asm
	mov.b32 	%f88, %r92;
	add.s64 	%rd39, %rd53, 8192;
	// begin inline asm
	ld.global.nc.u32 %r93, [%rd39];
	// end inline asm
	mov.b32 	%f89, %r93;
	add.s64 	%rd40, %rd53, 10240;
	// begin inline asm
	ld.global.nc.u32 %r94, [%rd40];
	// end inline asm
	mov.b32 	%f90, %r94;
	add.s64 	%rd41, %rd53, 12288;
	// begin inline asm
	ld.global.nc.u32 %r95, [%rd41];
	// end inline asm
	mov.b32 	%f91, %r95;
	add.s64 	%rd42, %rd53, 14336;
	// begin inline asm
	ld.global.nc.u32 %r96, [%rd42];
	// end inline asm
	mov.b32 	%f92, %r96;
	add.s64 	%rd43, %rd53, 16384;
	// begin inline asm
	ld.global.nc.u32 %r97, [%rd43];
	// end inline asm
	mov.b32 	%f93, %r97;
	add.s64 	%rd44, %rd53, 18432;
	// begin inline asm
	ld.global.nc.u32 %r98, [%rd44];
	// end inline asm
	mov.b32 	%f94, %r98;
	add.s64 	%rd45, %rd53, 20480;
	// begin inline asm
	ld.global.nc.u32 %r99, [%rd45];
	// end inline asm
	mov.b32 	%f95, %r99;
	add.s64 	%rd46, %rd53, 22528;
	// begin inline asm
	ld.global.nc.u32 %r100, [%rd46];
	// end inline asm
	mov.b32 	%f96, %r100;
	add.s64 	%rd47, %rd53, 24576;
	// begin inline asm
	ld.global.nc.u32 %r101, [%rd47];
	// end inline asm
	mov.b32 	%f97, %r101;
	add.s64 	%rd48, %rd53, 26624;
	// begin inline asm
	ld.global.nc.u32 %r102, [%rd48];
	// end inline asm
	mov.b32 	%f98, %r102;
	add.s64 	%rd49, %rd53, 28672;
	// begin inline asm
	ld.global.nc.u32 %r103, [%rd49];
	// end inline asm
	mov.b32 	%f99, %r103;
	add.s64 	%rd50, %rd53, 30720;
	// begin inline asm
	ld.global.nc.u32 %r104, [%rd50];
	// end inline asm
	mov.b32 	%f100, %r104;
	add.f32 	%f101, %f535, %f85;
	add.f32 	%f102, %f86, %f87;
	add.f32 	%f103, %f88, %f89;
	add.f32 	%f104, %f90, %f91;
	add.f32 	%f105, %f92, %f93;
	add.f32 	%f106, %f94, %f95;
	add.f32 	%f107, %f96, %f97;
	add.f32 	%f108, %f98, %f99;
	add.f32 	%f109, %f101, %f102;
	add.f32 	%f110, %f103, %f104;
	add.f32 	%f111, %f105, %f106;
	add.f32 	%f112, %f107, %f108;
	add.f32 	%f113, %f109, %f110;
	add.f32 	%f114, %f111, %f112;
	add.f32 	%f115, %f113, %f114;
	add.f32 	%f535, %f115, %f100;
	sub.s32 	%r106, %r70, %r344;
	setp.lt.u32 	%p5, %r106, 8192;
	@%p5 bra 	$L__BB2_70;
	add.s32 	%r344, %r344, 8192;
	setp.le.u32 	%p6, %r344, %r49;
	@%p6 bra 	$L__BB2_60;
$L__BB2_62:
	setp.le.u32 	%p7, %r70, %r344;
	@%p7 bra 	$L__BB2_70;
	sub.s32 	%r53, %r70, %r344;
	setp.ge.s32 	%p8, %r48, %r53;
	@%p8 bra 	$L__BB2_70;
	not.b32 	%r107, %r48;
	add.s32 	%r108, %r70, %r107;
	sub.s32 	%r54, %r108, %r344;
	and.b32  	%r109, %r54, 1536;
	setp.eq.s32 	%p9, %r109, 1536;
	mov.u32 	%r348, %r48;
	@%p9 bra 	$L__BB2_67;
	add.s32 	%r346, %r48, %r344;
	shr.u32 	%r110, %r54, 9;
	add.s32 	%r111, %r110, 1;
	and.b32  	%r112, %r111, 3;
	neg.s32 	%r345, %r112;
	mov.u32 	%r348, %r48;
$L__BB2_66:
	.pragma "nounroll";
	mul.wide.u32 	%rd55, %r346, 4;
	add.s64 	%rd54, %rd15, %rd55;
	// begin inline asm
	ld.global.nc.u32 %r113, [%rd54];
	// end inline asm
	mov.b32 	%f117, %r113;
	add.f32 	%f535, %f535, %f117;
	add.s32 	%r348, %r348, 512;
	add.s32 	%r346, %r346, 512;
	add.s32 	%r345, %r345, 1;
	setp.ne.s32 	%p10, %r345, 0;
	@%p10 bra 	$L__BB2_66;
$L__BB2_67:
	setp.lt.u32 	%p11, %r54, 1536;
	@%p11 bra 	$L__BB2_70;
	add.s32 	%r350, %r348, 1024;
	add.s32 	%r349, %r348, %r344;
$L__BB2_69:
	mul.wide.u32 	%rd60, %r349, 4;
	add.s64 	%rd56, %rd15, %rd60;
	// begin inline asm
	ld.global.nc.u32 %r114, [%rd56];
	// end inline asm
	mov.b32 	%f118, %r114;
	add.f32 	%f119, %f535, %f118;
	add.s32 	%r118, %r349, 512;
	mul.wide.u32 	%rd61, %r118, 4;
	add.s64 	%rd57, %rd15, %rd61;
	// begin inline asm
	ld.global.nc.u32 %r115, [%rd57];
	// end inline asm
	mov.b32 	%f120, %r115;
	add.f32 	%f121, %f119, %f120;
	add.s32 	%r119, %r349, 1024;
	mul.wide.u32 	%rd62, %r119, 4;
	add.s64 	%rd58, %rd15, %rd62;
	// begin inline asm
	ld.global.nc.u32 %r116, [%rd58];
	// end inline asm
	mov.b32 	%f122, %r116;
	add.f32 	%f123, %f121, %f122;
	add.s32 	%r120, %r349, 1536;
	mul.wide.u32 	%rd63, %r120, 4;
	add.s64 	%rd59, %rd15, %rd63;
	// begin inline asm
	ld.global.nc.u32 %r117, [%rd59];
	// end inline asm
	mov.b32 	%f124, %r117;
	add.f32 	%f535, %f123, %f124;
	add.s32 	%r68, %r350, 2048;
	add.s32 	%r121, %r350, 1024;
	add.s32 	%r349, %r349, 2048;
	setp.lt.s32 	%p12, %r121, %r53;
	mov.u32 	%r350, %r68;
	@%p12 bra 	$L__BB2_69;
$L__BB2_70:
	// begin inline asm
	mov.u32 %r122, %laneid;
	// end inline asm
	mov.b32 	%r123, 1;
	mov.b32 	%r136, 31;
	mov.b32 	%r137, -1;
	// begin inline asm
	{  .reg .f32 r0;  .reg .pred p;  shfl.sync.down.b32 r0|p, %f535, %r123, %r136, %r137;  @p add.f32 r0, r0, %f535;  mov.f32 %f125, r0;}
	// end inline asm
	mov.b32 	%r126, 2;
	// begin inline asm
	{  .reg .f32 r0;  .reg .pred p;  shfl.sync.down.b32 r0|p, %f125, %r126, %r136, %r137;  @p add.f32 r0, r0, %f125;  mov.f32 %f128, r0;}
	// end inline asm
	mov.b32 	%r129, 4;
	// begin inline asm
	{  .reg .f32 r0;  .reg .pred p;  shfl.sync.down.b32 r0|p, %f128, %r129, %r136, %r137;  @p add.f32 r0, r0, %f128;  mov.f32 %f131, r0;}
	// end inline asm
	mov.b32 	%r132, 8;
	// begin inline asm
	{  .reg .f32 r0;  .reg .pred p;  shfl.sync.down.b32 r0|p, %f131, %r132, %r136, %r137;  @p add.f32 r0, r0, %f131;  mov.f32 %f134, r0;}
	// end inline asm
	mov.b32 	%r135, 16;
	// begin inline asm
	{  .reg .f32 r0;  .reg .pred p;  shfl.sync.down.b32 r0|p, %f134, %r135, %r136, %r137;  @p add.f32 r0, r0, %f134;  mov.f32 %f536, r0;}
	// end inline asm
	setp.ne.s32 	%p13, %r122, 0;
	@%p13 bra 	$L__BB2_72;
	shr.u32 	%r138, %r48, 3;
	and.b32  	%r139, %r138, 124;
	mov.u32 	%r140, _ZZN3cub18CUB_300001_SM_10006detail6reduce28DeviceReduceSingleTileKernelINS2_10policy_hubIfjN4cuda3std3__44plusIvEEE10Policy1000EPfSC_jS9_ffNS7_10__identityEEEvT0_T1_T2_T3_T4_T6_E12temp_storage;
	add.s32 	%r141, %r140, %r139;
	st.shared.f32 	[%r141+16], %f536;
$L__BB2_72:
	bar.sync 	0;
	setp.ne.s32 	%p14, %r48, 0;
	@%p14 bra 	$L__BB2_74;
	ld.shared.f32 	%f140, [_ZZN3cub18CUB_300001_SM_10006detail6reduce28DeviceReduceSingleTileKernelINS2_10policy_hubIfjN4cuda3std3__44plusIvEEE10Policy1000EPfSC_jS9_ffNS7_10__identityEEEvT0_T1_T2_T3_T4_T6_E12temp_storage+20];
	add.f32 	%f141, %f536, %f140;
	ld.shared.f32 	%f142, [_ZZN3cub18CUB_300001_SM_10006detail6reduce28DeviceReduceSingleTileKernelINS2_10policy_hubIfjN4cuda3std3__44plusIvEEE10Policy1000EPfSC_jS9_ffNS7_10__identityEEEvT0_T1_T2_T3_T4_T6_E12temp_storage+24];
	add.f32 	%f143, %f141, %f142;
	ld.shared.f32 	%f144, [_ZZN3cub18CUB_300001_SM_10006detail6reduce28DeviceReduceSingleTileKernelINS2_10policy_hubIfjN4cuda3std3__44plusIvEEE10Policy1000EPfSC_jS9_ffNS7_10__identityEEEvT0_T1_T2_T3_T4_T6_E12temp_storage+28];
	add.f32 	%f145, %f143, %f144;
	ld.shared.f32 	%f146, [_ZZN3cub18CUB_300001_SM_10006detail6reduce28DeviceReduceSingleTileKernelINS2_10policy_hubIfjN4cuda3std3__44plusIvEEE10Policy1000EPfSC_jS9_ffNS7_10__identityEEEvT0_T1_T2_T3_T4_T6_E12temp_storage+32];
	add.f32 	%f147, %f145, %f146;
	ld.shared.f32 	%f148, [_ZZN3cub18CUB_300001_SM_10006detail6reduce28DeviceReduceSingleTileKernelINS2_10policy_hubIfjN4cuda3std3__44plusIvEEE10Policy1000EPfSC_jS9_ffNS7_10__identityEEEvT0_T1_T2_T3_T4_T6_E12temp_storage+36];
	add.f32 	%f149, %f147, %f148;
	ld.shared.f32 	%f150, [_ZZN3cub18CUB_300001_SM_10006detail6reduce28DeviceReduceSingleTileKernelINS2_10policy_hubIfjN4cuda3std3__44plusIvEEE10Policy1000EPfSC_jS9_ffNS7_10__identityEEEvT0_T1_T2_T3_T4_T6_E12temp_storage+40];
	add.f32 	%f151, %f149, %f150;
	ld.shared.f32 	%f152, [_ZZN3cub18CUB_300001_SM_10006detail6reduce28DeviceReduceSingleTileKernelINS2_10policy_hubIfjN4cuda3std3__44plusIvEEE10Policy1000EPfSC_jS9_ffNS7_10__identityEEEvT0_T1_T2_T3_T4_T6_E12temp_storage+44];
	add.f32 	%f153, %f151, %f152;
	ld.shared.f32 	%f154, [_ZZN3cub18CUB_300001_SM_10006detail6reduce28DeviceReduceSingleTileKernelINS2_10policy_hubIfjN4cuda3std3__44plusIvEEE10Policy1000EPfSC_jS9_ffNS7_10__identityEEEvT0_T1_T2_T3_T4_T6_E12temp_storage+48];
	add.f32 	%f155, %f153, %f154;
	ld.shared.f32 	%f156, [_ZZN3cub18CUB_300001_SM_10006detail6reduce28DeviceReduceSingleTileKernelINS2_10policy_hubIfjN4cuda3std3__44plusIvEEE10Policy1000EPfSC_jS9_ffNS7_10__identityEEEvT0_T1_T2_T3_T4_T6_E12temp_storage+52];
	add.f32 	%f157, %f155, %f156;
	ld.shared.f32 	%f158, [_ZZN3cub18CUB_300001_SM_10006detail6reduce28DeviceReduceSingleTileKernelINS2_10policy_hubIfjN4cuda3std3__44plusIvEEE10Policy1000EPfSC_jS9_ffNS7_10__identityEEEvT0_T1_T2_T3_T4_T6_E12temp_storage+56];
	add.f32 	%f159, %f157, %f158;
	ld.shared.f32 	%f160, [_ZZN3cub18CUB_300001_SM_10006detail6reduce28DeviceReduceSingleTileKernelINS2_10policy_hubIfjN4cuda3std3__44plusIvEEE10Policy1000EPfSC_jS9_ffNS7_10__identityEEEvT0_T1_T2_T3_T4_T6_E12temp_storage+60];
	add.f32 	%f161, %f159, %f160;
	ld.shared.f32 	%f162, [_ZZN3cub18CUB_300001_SM_10006detail6reduce28DeviceReduceSingleTileKernelINS2_10policy_hubIfjN4cuda3std3__44plusIvEEE10Policy1000EPfSC_jS9_ffNS7_10__identityEEEvT0_T1_T2_T3_T4_T6_E12temp_storage+64];
	add.f32 	%f163, %f161, %f162;
	ld.shared.f32 	%f164, [_ZZN3cub18CUB_300001_SM_10006detail6reduce28DeviceReduceSingleTileKernelINS2_10policy_hubIfjN4cuda3std3__44plusIvEEE10Policy1000EPfSC_jS9_ffNS7_10__identityEEEvT0_T1_T2_T3_T4_T6_E12temp_storage+68];
	add.f32 	%f165, %f163, %f164;
	ld.shared.f32 	%f166, [_ZZN3cub18CUB_300001_SM_10006detail6reduce28DeviceReduceSingleTileKernelINS2_10policy_hubIfjN4cuda3std3__44plusIvEEE10Policy1000EPfSC_jS9_ffNS7_10__identityEEEvT0_T1_T2_T3_T4_T6_E12temp_storage+72];
	add.f32 	%f167, %f165, %f166;
	ld.shared.f32 	%f168, [_ZZN3cub18CUB_300001_SM_10006detail6reduce28DeviceReduceSingleTileKernelINS2_10policy_hubIfjN4cuda3std3__44plusIvEEE10Policy1000EPfSC_jS9_ffNS7_10__identityEEEvT0_T1_T2_T3_T4_T6_E12temp_storage+76];
	add.f32 	%f536, %f167, %f168;
$L__BB2_74:
	mov.u32 	%r323, %tid.x;
	setp.ne.s32 	%p81, %r323, 0;
	@%p81 bra 	$L__BB2_76;
	add.f32 	%f509, %f54, %f536;
	st.global.f32 	[%rd1], %f509;
$L__BB2_76:
	ret;

}
	// .globl	_ZN3cub18CUB_300001_SM_10006detail6reduce18DeviceReduceKernelINS2_10policy_hubIfjN4cuda3std3__44plusIvEEE10Policy1000EPfjS9_fNS7_10__identityEEEvT0_PT3_T1_NS0_13GridEvenShareISH_EET2_T4_
.visible .entry _ZN3cub18CUB_300001_SM_10006detail6reduce18DeviceReduceKernelINS2_10policy_hubIfjN4cuda3std3__44plusIvEEE10Policy1000EPfjS9_fNS7_10__identityEEEvT0_PT3_T1_NS0_13GridEvenShareISH_EET2_T4_(
	.param .u64 .ptr .align 1 _ZN3cub18CUB_300001_SM_10006detail6reduce18DeviceReduceKernelINS2_10policy_hubIfjN4cuda3std3__44plusIvEEE10Policy1000EPfjS9_fNS7_10__identityEEEvT0_PT3_T1_NS0_13GridEvenShareISH_EET2_T4__param_0,
	.param .u64 .ptr .align 1 _ZN3cub18CUB_300001_SM_10006detail6reduce18DeviceReduceKernelINS2_10policy_hubIfjN4cuda3std3__44plusIvEEE10Policy1000EPfjS9_fNS7_10__identityEEEvT0_PT3_T1_NS0_13GridEvenShareISH_EET2_T4__param_1,
	.param .u32 _ZN3cub18CUB_300001_SM_10006detail6reduce18DeviceReduceKernelINS2_10policy_hubIfjN4cuda3std3__44plusIvEEE10Policy1000EPfjS9_fNS7_10__identityEEEvT0_PT3_T1_NS0_13GridEvenShareISH_EET2_T4__param_2,
	.param .align 4 .b8 _ZN3cub18CUB_300001_SM_10006detail6reduce18DeviceReduceKernelINS2_10policy_hubIfjN4cuda3std3__44plusIvEEE10Policy1000EPfjS9_fNS7_10__identityEEEvT0_PT3_T1_NS0_13GridEvenShareISH_EET2_T4__param_3[40],
	.param .align 1 .b8 _ZN3cub18CUB_300001_SM_10006detail6reduce18DeviceReduceKernelINS2_10policy_hubIfjN4cuda3std3__44plusIvEEE10Policy1000EPfjS9_fNS7_10__identityEEEvT0_PT3_T1_NS0_13GridEvenShareISH_EET2_T4__param_4[1],
	.param .align 1 .b8 _ZN3cub18CUB_300001_SM_10006detail6reduce18DeviceReduceKernelINS2_10policy_hubIfjN4cuda3std3__44plusIvEEE10Policy1000EPfjS9_fNS7_10__identityEEEvT0_PT3_T1_NS0_13GridEvenShareISH_EET2_T4__param_5[1]
)
.maxntid 512
{
	.reg .pred 	%p<81>;
	.reg .b32 	%r<410>;
	.reg .b32 	%f<531>;
	.reg .b64 	%rd<120>;
	// demoted variable
	.shared .align 4 .b8 _ZZN3cub18CUB_300001_SM_10006detail6reduce18DeviceReduceKernelINS2_10policy_hubIfjN4cuda3std3__44plusIvEEE10Policy1000EPfjS9_fNS7_10__identityEEEvT0_PT3_T1_NS0_13GridEvenShareISH_EET2_T4_E12temp_storage[84];
	ld.param.u32 	%r1, [_ZN3cub18CUB_300001_SM_10006detail6reduce18DeviceReduceKernelINS2_10policy_hubIfjN4cuda3std3__44plusIvEEE10Policy1000EPfjS9_fNS7_10__identityEEEvT0_PT3_T1_NS0_13GridEvenShareISH_EET2_T4__param_3+20];
	ld.param.u64 	%rd1, [_ZN3cub18CUB_300001_SM_10006detail6reduce18DeviceReduceKernelINS2_10policy_hubIfjN4cuda3std3__44plusIvEEE10Policy1000EPfjS9_fNS7_10__identityEEEvT0_PT3_T1_NS0_13GridEvenShareISH_EET2_T4__param_0];
	ld.param.u32 	%r2, [_ZN3cub18CUB_300001_SM_10006detail6reduce18DeviceReduceKernelINS2_10policy_hubIfjN4cuda3std3__44plusIvEEE10Policy1000EPfjS9_fNS7_10__identityEEEvT0_PT3_T1_NS0_13GridEvenShareISH_EET2_T4__param_3+24];
	mov.u32 	%r3, %ctaid.x;
	shl.b32 	%r4, %r2, 13;
	shl.b32 	%r5, %r3, 13;
	and.b64  	%rd3, %rd1, 7;
	setp.ne.s64 	%p1, %rd3, 0;
	@%p1 bra 	$L__BB3_36;
	sub.s32 	%r6, %r1, %r5;
	setp.gt.u32 	%p41, %r6, 8191;
	@%p41 bra 	$L__BB3_20;
	mov.u32 	%r7, %tid.x;
	setp.ge.u32 	%p53, %r7, %r6;
	mov.f32 	%f511, 0f00000000;
	mov.u32 	%r380, %r7;
	@%p53 bra 	$L__BB3_4;
	add.s32 	%r315, %r5, %r7;
	mul.wide.u32 	%rd105, %r315, 4;
	add.s64 	%rd104, %rd1, %rd105;
	// begin inline asm
	ld.global.nc.u32 %r314, [%rd104];
	// end inline asm
	mov.b32 	%f511, %r314;
	add.s32 	%r380, %r7, 512;
$L__BB3_4:
	setp.ge.u32 	%p54, %r380, %r6;
	@%p54 bra 	$L__BB3_11;
	not.b32 	%r316, %r380;
	add.s32 	%r10, %r1, %r316;
	and.b32  	%r317, %r10, 1536;
	setp.eq.s32 	%p55, %r317, 1536;
	@%p55 bra 	$L__BB3_8;
	add.s32 	%r378, %r380, %r5;
	shr.u32 	%r318, %r10, 9;
	add.s32 	%r319, %r318, 1;
	and.b32  	%r320, %r319, 3;
	neg.s32 	%r377, %r320;
$L__BB3_7:
	.pragma "nounroll";
	mul.wide.u32 	%rd107, %r378, 4;
	add.s64 	%rd106, %rd1, %rd107;
	// begin inline asm
	ld.global.nc.u32 %r321, [%rd106];
	// end inline asm
	mov.b32 	%f395, %r321;
	add.f32 	%f511, %f511, %f395;
	add.s32 	%r380, %r380, 512;
	add.s32 	%r378, %r378, 512;
	add.s32 	%r377, %r377, 1;
	setp.ne.s32 	%p56, %r377, 0;
	@%p56 bra 	$L__BB3_7;
$L__BB3_8:
	sub.s32 	%r322, %r10, %r5;
	setp.lt.u32 	%p57, %r322, 1536;
	@%p57 bra 	$L__BB3_11;
	add.s32 	%r382, %r380, 1024;
	add.s32 	%r381, %r380, %r5;
$L__BB3_10:
	mul.wide.u32 	%rd112, %r381, 4;
	add.s64 	%rd108, %rd1, %rd112;
	// begin inline asm
	ld.global.nc.u32 %r323, [%rd108];
	// end inline asm
	mov.b32 	%f396, %r323;
	add.f32 	%f397, %f511, %f396;
	add.s32 	%r327, %r381, 512;
	mul.wide.u32 	%rd113, %r327, 4;
	add.s64 	%rd109, %rd1, %rd113;
	// begin inline asm
	ld.global.nc.u32 %r324, [%rd109];
	// end inline asm
	mov.b32 	%f398, %r324;
	add.f32 	%f399, %f397, %f398;
	add.s32 	%r328, %r381, 1024;
	mul.wide.u32 	%rd114, %r328, 4;
	add.s64 	%rd110, %rd1, %rd114;
	// begin inline asm
	ld.global.nc.u32 %r325, [%rd110];
	// end inline asm
	mov.b32 	%f400, %r325;
	add.f32 	%f401, %f399, %f400;
	add.s32 	%r329, %r381, 1536;
	mul.wide.u32 	%rd115, %r329, 4;
	add.s64 	%rd111, %rd1, %rd115;
	// begin inline asm
	ld.global.nc.u32 %r326, [%rd111];
	// end inline asm
	mov.b32 	%f402, %r326;
	add.f32 	%f511, %f401, %f402;
	add.s32 	%r24, %r382, 2048;
	add.s32 	%r330, %r382, 1024;
	add.s32 	%r381, %r381, 2048;
	setp.lt.s32 	%p58, %r330, %r6;
	mov.u32 	%r382, %r24;
	@%p58 bra 	$L__BB3_10;
$L__BB3_11:
	setp.lt.u32 	%p59, %r6, 512;
	@%p59 bra 	$L__BB3_16;
	// begin inline asm
	mov.u32 %r355, %laneid;
	// end inline asm
	mov.b32 	%r356, 1;
	mov.b32 	%r369, 31;
	mov.b32 	%r370, -1;
	// begin inline asm
	{  .reg .f32 r0;  .reg .pred p;  shfl.sync.down.b32 r0|p, %f511, %r356, %r369, %r370;  @p add.f32 r0, r0, %f511;  mov.f32 %f462, r0;}
	// end inline asm
	mov.b32 	%r359, 2;
	// begin inline asm
	{  .reg .f32 r0;  .reg .pred p;  shfl.sync.down.b32 r0|p, %f462, %r359, %r369, %r370;  @p add.f32 r0, r0, %f462;  mov.f32 %f465, r0;}
	// end inline asm
	mov.b32 	%r362, 4;
	// begin inline asm
	{  .reg .f32 r0;  .reg .pred p;  shfl.sync.down.b32 r0|p, %f465, %r362, %r369, %r370;  @p add.f32 r0, r0, %f465;  mov.f32 %f468, r0;}
	// end inline asm
	mov.b32 	%r365, 8;
	// begin inline asm
	{  .reg .f32 r0;  .reg .pred p;  shfl.sync.down.b32 r0|p, %f468, %r365, %r369, %r370;  @p add.f32 r0, r0, %f468;  mov.f32 %f471, r0;}
	// end inline asm
	mov.b32 	%r368, 16;
	// begin inline asm
	{  .reg .f32 r0;  .reg .pred p;  shfl.sync.down.b32 r0|p, %f471, %r368, %r369, %r370;  @p add.f32 r0, r0, %f471;  mov.f32 %f530, r0;}
	// end inline asm
	setp.ne.s32 	%p78, %r355, 0;
	@%p78 bra 	$L__BB3_14;
	shr.u32 	%r371, %r7, 3;
	and.b32  	%r372, %r371, 124;
	mov.u32 	%r373, _ZZN3cub18CUB_300001_SM_10006detail6reduce18DeviceReduceKernelINS2_10policy_hubIfjN4cuda3std3__44plusIvEEE10Policy1000EPfjS9_fNS7_10__identityEEEvT0_PT3_T1_NS0_13GridEvenShareISH_EET2_T4_E12temp_storage;
	add.s32 	%r374, %r373, %r372;
	st.shared.f32 	[%r374+16], %f530;
$L__BB3_14:
	bar.sync 	0;
	setp.ne.s32 	%p79, %r7, 0;
	@%p79 bra 	$L__BB3_71;
	ld.shared.f32 	%f477, [_ZZN3cub18CUB_300001_SM_10006detail6reduce18DeviceReduceKernelINS2_10policy_hubIfjN4cuda3std3__44plusIvEEE10Policy1000EPfjS9_fNS7_10__identityEEEvT0_PT3_T1_NS0_13GridEvenShareISH_EET2_T4_E12temp_storage+20];
	add.f32 	%f478, %f530, %f477;
	ld.shared.f32 	%f479, [_ZZN3cub18CUB_300001_SM_10006detail6reduce18DeviceReduceKernelINS2_10policy_hubIfjN4cuda3std3__44plusIvEEE10Policy1000EPfjS9_fNS7_10__identityEEEvT0_PT3_T1_NS0_13GridEvenShareISH_EET2_T4_E12temp_storage+24];
	add.f32 	%f480, %f478, %f479;
	ld.shared.f32 	%f481, [_ZZN3cub18CUB_300001_SM_10006detail6reduce18DeviceReduceKernelINS2_10policy_hubIfjN4cuda3std3__44plusIvEEE10Policy1000EPfjS9_fNS7_10__identityEEEvT0_PT3_T1_NS0_13GridEvenShareISH_EET2_T4_E12temp_storage+28];
	add.f32 	%f482, %f480, %f481;
	ld.shared.f32 	%f483, [_ZZN3cub18CUB_300001_SM_10006detail6reduce18DeviceReduceKernelINS2_10policy_hubIfjN4cuda3std3__44plusIvEEE10Policy1000EPfjS9_fNS7_10__identityEEEvT0_PT3_T1_NS0_13GridEvenShareISH_EET2_T4_E12temp_storage+32];
	add.f32 	%f484, %f482, %f483;
	ld.shared.f32 	%f485, [_ZZN3cub18CUB_300001_SM_10006detail6reduce18DeviceReduceKernelINS2_10policy_hubIfjN4cuda3std3__44plusIvEEE10Policy1000EPfjS9_fNS7_10__identityEEEvT0_PT3_T1_NS0_13GridEvenShareISH_EET2_T4_E12temp_storage+36];
	add.f32 	%f486, %f484, %f485;
	ld.shared.f32 	%f487, [_ZZN3cub18CUB_300001_SM_10006detail6reduce18DeviceReduceKernelINS2_10policy_hubIfjN4cuda3std3__44plusIvEEE10Policy1000EPfjS9_fNS7_10__identityEEEvT0_PT3_T1_NS0_13GridEvenShareISH_EET2_T4_E12temp_storage+40];
	add.f32 	%f488, %f486, %f487;
	ld.shared.f32 	%f489, [_ZZN3cub18CUB_300001_SM_10006detail6reduce18DeviceReduceKernelINS2_10policy_hubIfjN4cuda3std3__44plusIvEEE10Policy1000EPfjS9_fNS7_10__identityEEEvT0_PT3_T1_NS0_13GridEvenShareISH_EET2_T4_E12temp_storage+44];
	add.f32 	%f490, %f488, %f489;
	ld.shared.f32 	%f491, [_ZZN3cub18CUB_300001_SM_10006detail6reduce18DeviceReduceKernelINS2_10policy_hubIfjN4cuda3std3__44plusIvEEE10Policy1000EPfjS9_fNS7_10__identityEEEvT0_PT3_T1_NS0_13GridEvenShareISH_EET2_T4_E12temp_storage+48];
	add.f32 	%f492, %f490, %f491;
	ld.shared.f32 	%f493, [_ZZN3cub18CUB_300001_SM_10006detail6reduce18DeviceReduceKernelINS2_10policy_hubIfjN4cuda3std3__44plusIvEEE10Policy1000EPfjS9_fNS7_10__identityEEEvT0_PT3_T1_NS0_13GridEvenShareISH_EET2_T4_E12temp_storage+52];
	add.f32 	%f494, %f492, %f493;
	ld.shared.f32 	%f495, [_ZZN3cub18CUB_300001_SM_10006detail6reduce18DeviceReduceKernelINS2_10policy_hubIfjN4cuda3std3__44plusIvEEE10Policy1000EPfjS9_fNS7_10__identityEEEvT0_PT3_T1_NS0_13GridEvenShareISH_EET2_T4_E12temp_storage+56];
	add.f32 	%f496, %f494, %f495;
	ld.shared.f32 	%f497, [_ZZN3cub18CUB_300001_SM_10006detail6reduce18DeviceReduceKernelINS2_10policy_hubIfjN4cuda3std3__44plusIvEEE10Policy1000EPfjS9_fNS7_10__identityEEEvT0_PT3_T1_NS0_13GridEvenShareISH_EET2_T4_E12temp_storage+60];
	add.f32 	%f498, %f496, %f497;
	ld.shared.f32 	%f499, [_ZZN3cub18CUB_300001_SM_10006detail6reduce18DeviceReduceKernelINS2_10policy_hubIfjN4cuda3std3__44plusIvEEE10Policy1000EPfjS9_fNS7_10__identityEEEvT0_PT3_T1_NS0_13GridEvenShareISH_EET2_T4_E12temp_storage+64];
	add.f32 	%f500, %f498, %f499;
	ld.shared.f32 	%f501, [_ZZN3cub18CUB_300001_SM_10006detail6reduce18DeviceReduceKernelINS2_10policy_hubIfjN4cuda3std3__44plusIvEEE10Policy1000EPfjS9_fNS7_10__identityEEEvT0_PT3_T1_NS0_13GridEvenShareISH_EET2_T4_E12temp_storage+68];
	add.f32 	%f502, %f500, %f501;
	ld.shared.f32 	%f503, [_ZZN3cub18CUB_300001_SM_10006detail6reduce18DeviceReduceKernelINS2_10policy_hubIfjN4cuda3std3__44plusIvEEE10Policy1000EPfjS9_fNS7_10__identityEEEvT0_PT3_T1_NS0_13GridEvenShareISH_EET2_T4_E12temp_storage+72];
	add.f32 	%f504, %f502, %f503;
	ld.shared.f32 	%f505, [_ZZN3cub18CUB_300001_SM_10006detail6reduce18DeviceReduceKernelINS2_10policy_hubIfjN4cuda3std3__44plusIvEEE10Policy1000EPfjS9_fNS7_10__identityEEEvT0_PT3_T1_NS0_13GridEvenShareISH_EET2_T4_E12temp_storage+76];
	add.f32 	%f530, %f504, %f505;
	bra.uni 	$L__BB3_71;
$L__BB3_16:
	// begin inline asm
	mov.u32 %r331, %laneid;
	// end inline asm
	and.b32  	%r347, %r7, 992;
	add.s32 	%r348, %r347, 32;
	setp.gt.u32 	%p60, %r348, %r6;
	not.b32 	%r349, %r347;
	add.s32 	%r350, %r6, %r349;
	selp.b32 	%r345, %r350, 31, %p60;
	mov.b32 	%r332, 1;
	mov.b32 	%r346, -1;
	// begin inline asm
	{  .reg .f32 r0;  .reg .pred p;  shfl.sync.down.b32 r0|p, %f511, %r332, %r345, %r346;  @p add.f32 r0, r0, %f511;  mov.f32 %f403, r0;}
	// end inline asm
	mov.b32 	%r335, 2;
	// begin inline asm
	{  .reg .f32 r0;  .reg .pred p;  shfl.sync.down.b32 r0|p, %f403, %r335, %r345, %r346;  @p add.f32 r0, r0, %f403;  mov.f32 %f406, r0;}
	// end inline asm
	mov.b32 	%r338, 4;
	// begin inline asm
	{  .reg .f32 r0;  .reg .pred p;  shfl.sync.down.b32 r0|p, %f406, %r338, %r345, %r346;  @p add.f32 r0, r0, %f406;  mov.f32 %f409, r0;}
	// end inline asm
	mov.b32 	%r341, 8;
	// begin inline asm
	{  .reg .f32 r0;  .reg .pred p;  shfl.sync.down.b32 r0|p, %f409, %r341, %r345, %r346;  @p add.f32 r0, r0, %f409;  mov.f32 %f412, r0;}
	// end inline asm
	mov.b32 	%r344, 16;
	// begin inline asm
	{  .reg .f32 r0;  .reg .pred p;  shfl.sync.down.b32 r0|p, %f412, %r344, %r345, %r346;  @p add.f32 r0, r0, %f412;  mov.f32 %f530, r0;}
	// end inline asm
	setp.ne.s32 	%p61, %r331, 0;
	@%p61 bra 	$L__BB3_18;
	shr.u32 	%r351, %r7, 3;
	and.b32  	%r352, %r351, 124;
	mov.u32 	%r353, _ZZN3cub18CUB_300001_SM_10006detail6reduce18DeviceReduceKernelINS2_10policy_hubIfjN4cuda3std3__44plusIvEEE10Policy1000EPfjS9_fNS7_10__identityEEEvT0_PT3_T1_NS0_13GridEvenShareISH_EET2_T4_E12temp_storage;
	add.s32 	%r354, %r353, %r352;
	st.shared.f32 	[%r354+16], %f530;
$L__BB3_18:
	bar.sync 	0;
	setp.ne.s32 	%p62, %r7, 0;
	@%p62 bra 	$L__BB3_71;
	setp.gt.u32 	%p63, %r6, 32;
	ld.shared.f32 	%f418, [_ZZN3cub18CUB_300001_SM_10006detail6reduce18DeviceReduceKernelINS2_10policy_hubIfjN4cuda3std3__44plusIvEEE10Policy1000EPfjS9_fNS7_10__identityEEEvT0_PT3_T1_NS0_13GridEvenShareISH_EET2_T4_E12temp_storage+20];
	add.f32 	%f419, %f530, %f418;
	selp.f32 	%f420, %f419, %f530, %p63;
	setp.gt.u32 	%p64, %r6, 64;
	ld.shared.f32 	%f421, [_ZZN3cub18CUB_300001_SM_10006detail6reduce18DeviceReduceKernelINS2_10policy_hubIfjN4cuda3std3__44plusIvEEE10Policy1000EPfjS9_fNS7_10__identityEEEvT0_PT3_T1_NS0_13GridEvenShareISH_EET2_T4_E12temp_storage+24];
	add.f32 	%f422, %f421, %f420;
	selp.f32 	%f423, %f422, %f420, %p64;
	setp.gt.u32 	%p65, %r6, 96;
	ld.shared.f32 	%f424, [_ZZN3cub18CUB_300001_SM_10006detail6reduce18DeviceReduceKernelINS2_10policy_hubIfjN4cuda3std3__44plusIvEEE10Policy1000EPfjS9_fNS7_10__identityEEEvT0_PT3_T1_NS0_13GridEvenShareISH_EET2_T4_E12temp_storage+28];
	add.f32 	%f425, %f424, %f423;
	selp.f32 	%f426, %f425, %f423, %p65;
	setp.gt.u32 	%p66, %r6, 128;
	ld.shared.f32 	%f427, [_ZZN3cub18CUB_300001_SM_10006detail6reduce18DeviceReduceKernelINS2_10policy_hubIfjN4cuda3std3__44plusIvEEE10Policy1000EPfjS9_fNS7_10__identityEEEvT0_PT3_T1_NS0_13GridEvenShareISH_EET2_T4_E12temp_storage+32];
	add.f32 	%f428, %f427, %f426;
	selp.f32 	%f429, %f428, %f426, %p66;
	setp.gt.u32 	%p67, %r6, 160;
	ld.shared.f32 	%f430, [_ZZN3cub18CUB_300001_SM_10006detail6reduce18DeviceReduceKernelINS2_10policy_hubIfjN4cuda3std3__44plusIvEEE10Policy1000EPfjS9_fNS7_10__identityEEEvT0_PT3_T1_NS0_13GridEvenShareISH_EET2_T4_E12temp_storage+36];
	add.f32 	%f431, %f430, %f429;
	selp.f32 	%f432, %f431, %f429, %p67;
	setp.gt.u32 	%p68, %r6, 192;
	ld.shared.f32 	%f433, [_ZZN3cub18CUB_300001_SM_10006detail6reduce18DeviceReduceKernelINS2_10policy_hubIfjN4cuda3std3__44plusIvEEE10Policy1000EPfjS9_fNS7_10__identityEEEvT0_PT3_T1_NS0_13GridEvenShareISH_EET2_T4_E12temp_storage+40];
	add.f32 	%f434, %f433, %f432;
	selp.f32 	%f435, %f434, %f432, %p68;
	setp.gt.u32 	%p69, %r6, 224;
	ld.shared.f32 	%f436, [_ZZN3cub18CUB_300001_SM_10006detail6reduce18DeviceReduceKernelINS2_10policy_hubIfjN4cuda3std3__44plusIvEEE10Policy1000EPfjS9_fNS7_10__identityEEEvT0_PT3_T1_NS0_13GridEvenShareISH_EET2_T4_E12temp_storage+44];
	add.f32 	%f437, %f436, %f435;
	selp.f32 	%f438, %f437, %f435, %p69;
	setp.gt.u32 	%p70, %r6, 256;
	ld.shared.f32 	%f439, [_ZZN3cub18CUB_300001_SM_10006detail6reduce18DeviceReduceKernelINS2_10policy_hubIfjN4cuda3std3__44plusIvEEE10Policy1000EPfjS9_fNS7_10__identityEEEvT0_PT3_T1_NS0_13GridEvenShareISH_EET2_T4_E12temp_storage+48];
	add.f32 	%f440, %f439, %f438;
	selp.f32 	%f441, %f440, %f438, %p70;
	setp.gt.u32 	%p71, %r6, 288;
	ld.shared.f32 	%f442, [_ZZN3cub18CUB_300001_SM_10006detail6reduce18DeviceReduceKernelINS2_10policy_hubIfjN4cuda3std3__44plusIvEEE10Policy1000EPfjS9_fNS7_10__identityEEEvT0_PT3_T1_NS0_13GridEvenShareISH_EET2_T4_E12temp_storage+52];
	add.f32 	%f443, %f442, %f441;
	selp.f32 	%f444, %f443, %f441, %p71;
	setp.gt.u32 	%p72, %r6, 320;
	ld.shared.f32 	%f445, [_ZZN3cub18CUB_300001_SM_10006detail6reduce18DeviceReduceKernelINS2_10policy_hubIfjN4cuda3std3__44plusIvEEE10Policy1000EPfjS9_fNS7_10__identityEEEvT0_PT3_T1_NS0_13GridEvenShareISH_EET2_T4_E12temp_storage+56];
	add.f32 	%f446, %f445, %f444;
	selp.f32 	%f447, %f446, %f444, %p72;
	setp.gt.u32 	%p73, %r6, 352;
	ld.shared.f32 	%f448, [_ZZN3cub18CUB_300001_SM_10006detail6reduce18DeviceReduceKernelINS2_10policy_hubIfjN4cuda3std3__44plusIvEEE10Policy1000EPfjS9_fNS7_10__identityEEEvT0_PT3_T1_NS0_13GridEvenShareISH_EET2_T4_E12temp_storage+60];
	add.f32 	%f449, %f448, %f447;
	selp.f32 	%f450, %f449, %f447, %p73;
	setp.gt.u32 	%p74, %r6, 384;
	ld.shared.f32 	%f451, [_ZZN3cub18CUB_300001_SM_10006detail6reduce18DeviceReduceKernelINS2_10policy_hubIfjN4cuda3std3__44plusIvEEE10Policy1000EPfjS9_fNS7_10__identityEEEvT0_PT3_T1_NS0_13GridEvenShareISH_EET2_T4_E12temp_storage+64];
	add.f32 	%f452, %f451, %f450;
	selp.f32 	%f453, %f452, %f450, %p74;
	setp.gt.u32 	%p75, %r6, 416;
	ld.shared.f32 	%f454, [_ZZN3cub18CUB_300001_SM_10006detail6reduce18DeviceReduceKernelINS2_10policy_hubIfjN4cuda3std3__44plusIvEEE10Policy1000EPfjS9_fNS7_10__identityEEEvT0_PT3_T1_NS0_13GridEvenShareISH_EET2_T4_E12temp_storage+68];
	add.f32 	%f455, %f454, %f453;
	selp.f32 	%f456, %f455, %f453, %p75;
	setp.gt.u32 	%p76, %r6, 448;
	ld.shared.f32 	%f457, [_ZZN3cub18CUB_300001_SM_10006detail6reduce18DeviceReduceKernelINS2_10policy_hubIfjN4cuda3std3__44plusIvEEE10Policy1000EPfjS9_fNS7_10__identityEEEvT0_PT3_T1_NS0_13GridEvenShareISH_EET2_T4_E12temp_storage+72];
	add.f32 	%f458, %f457, %f456;
	selp.f32 	%f459, %f458, %f456, %p76;
	setp.gt.u32 	%p77, %r6, 480;
	ld.shared.f32 	%f460, [_ZZN3cub18CUB_300001_SM_10006detail6reduce18DeviceReduceKernelINS2_10policy_hubIfjN4cuda3std3__44plusIvEEE10Policy1000EPfjS9_fNS7_10__identityEEEvT0_PT3_T1_NS0_13GridEvenShareISH_EET2_T4_E12temp_storage+76];
	add.f32 	%f461, %f460, %f459;
	selp.f32 	%f530, %f461, %f459, %p77;
	bra.uni 	$L__BB3_71;
$L__BB3_20:
	mov.u32 	%r26, %tid.x;
	shl.b32 	%r27, %r26, 1;
	add.s32 	%r240, %r5, %r27;
	mul.wide.u32 	%rd76, %r240, 4;
	add.s64 	%rd61, %rd1, %rd76;
	// begin inline asm
	ld.global.nc.u64 %rd60, [%rd61];
	// end inline asm
	mov.b64 	{%r241, %r242}, %rd60;
	mov.b32 	%f279, %r242;
	mov.b32 	%f280, %r241;
	add.s64 	%rd63, %rd61, 4096;
	// begin inline asm
	ld.global.nc.u64 %rd62, [%rd63];
	// end inline asm
	mov.b64 	{%r243, %r244}, %rd62;
	mov.b32 	%f281, %r244;
	mov.b32 	%f282, %r243;
	add.s64 	%rd65, %rd61, 8192;
	// begin inline asm
	ld.global.nc.u64 %rd64, [%rd65];
	// end inline asm
	mov.b64 	{%r245, %r246}, %rd64;
	mov.b32 	%f283, %r246;
	mov.b32 	%f284, %r245;
	add.s64 	%rd67, %rd61, 12288;
	// begin inline asm
	ld.global.nc.u64 %rd66, [%rd67];
	// end inline asm
	mov.b64 	{%r247, %r248}, %rd66;
	mov.b32 	%f285, %r248;
	mov.b32 	%f286, %r247;
	add.s64 	%rd69, %rd61, 16384;
	// begin inline asm
	ld.global.nc.u64 %rd68, [%rd69];
	// end inline asm
	mov.b64 	{%r249, %r250}, %rd68;
	mov.b32 	%f287, %r250;
	mov.b32 	%f288, %r249;
	add.s64 	%rd71, %rd61, 20480;
	// begin inline asm
	ld.global.nc.u64 %rd70, [%rd71];
	// end inline asm
	mov.b64 	{%r251, %r252}, %rd70;
	mov.b32 	%f289, %r252;
	mov.b32 	%f290, %r251;
	add.s64 	%rd73, %rd61, 24576;
	// begin inline asm
	ld.global.nc.u64 %rd72, [%rd73];
	// end inline asm
	mov.b64 	{%r253, %r254}, %rd72;
	mov.b32 	%f291, %r254;
	mov.b32 	%f292, %r253;
	add.s64 	%rd75, %rd61, 28672;
	// begin inline asm
	ld.global.nc.u64 %rd74, [%rd75];
	// end inline asm
	mov.b64 	{%r255, %r256}, %rd74;
	mov.b32 	%f293, %r256;
	mov.b32 	%f294, %r255;
	add.f32 	%f295, %f280, %f279;
	add.f32 	%f296, %f282, %f281;
	add.f32 	%f297, %f284, %f283;
	add.f32 	%f298, %f286, %f285;
	add.f32 	%f299, %f288, %f287;
	add.f32 	%f300, %f290, %f289;
	add.f32 	%f301, %f292, %f291;
	add.f32 	%f302, %f294, %f293;
	add.f32 	%f303, %f295, %f296;
	add.f32 	%f304, %f297, %f298;
	add.f32 	%f305, %f299, %f300;
	add.f32 	%f306, %f301, %f302;
	add.f32 	%f307, %f303, %f304;
	add.f32 	%f308, %f305, %f306;
	add.f32 	%f517, %f307, %f308;
	setp.lt.u32 	%p42, %r6, %r4;
	@%p42 bra 	$L__BB3_32;
	add.s32 	%r28, %r4, %r5;
	add.s32 	%r384, %r28, 512;
	add.s32 	%r383, %r28, %r26;
	mov.b32 	%r385, 0;
$L__BB3_22:
	add.s32 	%r5, %r5, %r4;
	add.s32 	%r258, %r1, -8192;
	setp.gt.u32 	%p43, %r5, %r258;
	@%p43 bra 	$L__BB3_24;
	add.s32 	%r259, %r5, %r27;
	mul.wide.u32 	%rd93, %r259, 4;
	add.s64 	%rd78, %rd1, %rd93;
	// begin inline asm
	ld.global.nc.u64 %rd77, [%rd78];
	// end inline asm
	mov.b64 	{%r260, %r261}, %rd77;
	mov.b32 	%f309, %r261;
	mov.b32 	%f310, %r260;
	add.s64 	%rd80, %rd78, 4096;
	// begin inline asm
	ld.global.nc.u64 %rd79, [%rd80];
	// end inline asm
	mov.b64 	{%r262, %r263}, %rd79;
	mov.b32 	%f311, %r263;
	mov.b32 	%f312, %r262;
	add.s64 	%rd82, %rd78, 8192;
	// begin inline asm
	ld.global.nc.u64 %rd81, [%rd82];
	// end inline asm
	mov.b64 	{%r264, %r265}, %rd81;
	mov.b32 	%f313, %r265;
	mov.b32 	%f314, %r264;
	add.s64 	%rd84, %rd78, 12288;
	// begin inline asm
	ld.global.nc.u64 %rd83, [%rd84];
	// end inline asm
	mov.b64 	{%r266, %r267}, %rd83;
	mov.b32 	%f315, %r267;
	mov.b32 	%f316, %r266;
	add.s64 	%rd86, %rd78, 16384;
	// begin inline asm
	ld.global.nc.u64 %rd85, [%rd86];
	// end inline asm
	mov.b64 	{%r268, %r269}, %rd85;
	mov.b32 	%f317, %r269;
	mov.b32 	%f318, %r268;
	add.s64 	%rd88, %rd78, 20480;
	// begin inline asm
	ld.global.nc.u64 %rd87, [%rd88];
	// end inline asm
	mov.b64 	{%r270, %r271}, %rd87;
	mov.b32 	%f319, %r271;
	mov.b32 	%f320, %r270;
	add.s64 	%rd90, %rd78, 24576;
	// begin inline asm
	ld.global.nc.u64 %rd89, [%rd90];
	// end inline asm
	mov.b64 	{%r272, %r273}, %rd89;
	mov.b32 	%f321, %r273;
	mov.b32 	%f322, %r272;
	add.s64 	%rd92, %rd78, 28672;
	// begin inline asm
	ld.global.nc.u64 %rd91, [%rd92];
	// end inline asm
	mov.b64 	{%r274, %r275}, %rd91;
	mov.b32 	%f323, %r275;
	mov.b32 	%f324, %r274;
	add.f32 	%f325, %f517, %f310;
	add.f32 	%f326, %f309, %f312;
	add.f32 	%f327, %f311, %f314;
	add.f32 	%f328, %f313, %f316;
	add.f32 	%f329, %f315, %f318;
	add.f32 	%f330, %f317, %f320;
	add.f32 	%f331, %f319, %f322;
	add.f32 	%f332, %f321, %f324;
	add.f32 	%f333, %f325, %f326;
	add.f32 	%f334, %f327, %f328;
	add.f32 	%f335, %f329, %f330;
	add.f32 	%f336, %f331, %f332;
	add.f32 	%f337, %f333, %f334;
	add.f32 	%f338, %f335, %f336;
	add.f32 	%f339, %f337, %f338;
	add.f32 	%f517, %f339, %f323;
	sub.s32 	%r276, %r1, %r5;
	setp.lt.u32 	%p44, %r276, %r4;
	add.s32 	%r385, %r385, 1;
	add.s32 	%r384, %r384, %r4;
	add.s32 	%r383, %r383, %r4;
	@%p44 bra 	$L__BB3_32;
	bra.uni 	$L__BB3_22;
$L__BB3_24:
	setp.le.u32 	%p45, %r1, %r5;
	@%p45 bra 	$L__BB3_32;
	sub.s32 	%r39, %r1, %r5;
	setp.ge.s32 	%p46, %r26, %r39;
	@%p46 bra 	$L__BB3_32;
	not.b32 	%r277, %r26;
	add.s32 	%r278, %r1, %r277;
	sub.s32 	%r279, %r278, %r28;
	mul.lo.s32 	%r280, %r2, %r385;
	shl.b32 	%r281, %r280, 13;
	sub.s32 	%r40, %r279, %r281;
	shr.u32 	%r282, %r278, 9;
	add.s32 	%r41, %r282, 1;
	and.b32  	%r283, %r278, 1536;
	setp.eq.s32 	%p47, %r283, 1536;
	mov.u32 	%r390, %r26;
	@%p47 bra 	$L__BB3_29;
	and.b32  	%r284, %r41, 3;
	neg.s32 	%r387, %r284;
	mov.u32 	%r390, %r26;
$L__BB3_28:
	.pragma "nounroll";
	mul.wide.u32 	%rd95, %r383, 4;
	add.s64 	%rd94, %rd1, %rd95;
	// begin inline asm
	ld.global.nc.u32 %r285, [%rd94];
	// end inline asm
	mov.b32 	%f341, %r285;
	add.f32 	%f517, %f517, %f341;
	add.s32 	%r390, %r390, 512;
	add.s32 	%r383, %r383, 512;
	add.s32 	%r387, %r387, 1;
	setp.ne.s32 	%p48, %r387, 0;
	@%p48 bra 	$L__BB3_28;
$L__BB3_29:
	setp.lt.u32 	%p49, %r40, 1536;
	@%p49 bra 	$L__BB3_32;
	add.s32 	%r392, %r390, 1024;
	add.s32 	%r391, %r390, %r384;
$L__BB3_31:
	add.s32 	%r290, %r391, -512;
	mul.wide.u32 	%rd100, %r290, 4;
	add.s64 	%rd96, %rd1, %rd100;
	// begin inline asm
	ld.global.nc.u32 %r286, [%rd96];
	// end inline asm
	mov.b32 	%f342, %r286;
	add.f32 	%f343, %f517, %f342;
	mul.wide.u32 	%rd101, %r391, 4;
	add.s64 	%rd97, %rd1, %rd101;
	// begin inline asm
	ld.global.nc.u32 %r287, [%rd97];
	// end inline asm
	mov.b32 	%f344, %r287;
	add.f32 	%f345, %f343, %f344;
	add.s32 	%r291, %r391, 512;
	mul.wide.u32 	%rd102, %r291, 4;
	add.s64 	%rd98, %rd1, %rd102;
	// begin inline asm
	ld.global.nc.u32 %r288, [%rd98];
	// end inline asm
	mov.b32 	%f346, %r288;
	add.f32 	%f347, %f345, %f346;
	add.s32 	%r292, %r391, 1024;
	mul.wide.u32 	%rd103, %r292, 4;
	add.s64 	%rd99, %rd1, %rd103;
	// begin inline asm
	ld.global.nc.u32 %r289, [%rd99];
	// end inline asm
	mov.b32 	%f348, %r289;
	add.f32 	%f517, %f347, %f348;
	add.s32 	%r54, %r392, 2048;
	add.s32 	%r293, %r392, 1024;
	add.s32 	%r391, %r391, 2048;
	setp.lt.s32 	%p50, %r293, %r39;
	mov.u32 	%r392, %r54;
	@%p50 bra 	$L__BB3_31;
$L__BB3_32:
	// begin inline asm
	mov.u32 %r294, %laneid;
	// end inline asm
	mov.b32 	%r295, 1;
	mov.b32 	%r308, 31;
	mov.b32 	%r309, -1;
	// begin inline asm
	{  .reg .f32 r0;  .reg .pred p;  shfl.sync.down.b32 r0|p, %f517, %r295, %r308, %r309;  @p add.f32 r0, r0, %f517;  mov.f32 %f349, r0;}
	// end inline asm
	mov.b32 	%r298, 2;
	// begin inline asm
	{  .reg .f32 r0;  .reg .pred p;  shfl.sync.down.b32 r0|p, %f349, %r298, %r308, %r309;  @p add.f32 r0, r0, %f349;  mov.f32 %f352, r0;}
	// end inline asm
	mov.b32 	%r301, 4;
	// begin inline asm
	{  .reg .f32 r0;  .reg .pred p;  shfl.sync.down.b32 r0|p, %f352, %r301, %r308, %r309;  @p add.f32 r0, r0, %f352;  mov.f32 %f355, r0;}
	// end inline asm
	mov.b32 	%r304, 8;
	// begin inline asm
	{  .reg .f32 r0;  .reg .pred p;  shfl.sync.down.b32 r0|p, %f355, %r304, %r308, %r309;  @p add.f32 r0, r0, %f355;  mov.f32 %f358, r0;}
	// end inline asm
	mov.b32 	%r307, 16;
	// begin inline asm
	{  .reg .f32 r0;  .reg .pred p;  shfl.sync.down.b32 r0|p, %f358, %r307, %r308, %r309;  @p add.f32 r0, r0, %f358;  mov.f32 %f530, r0;}
	// end inline asm
	setp.ne.s32 	%p51, %r294, 0;
	@%p51 bra 	$L__BB3_34;
	shr.u32 	%r310, %r26, 3;
	and.b32  	%r311, %r310, 124;
	mov.u32 	%r312, _ZZN3cub18CUB_300001_SM_10006detail6reduce18DeviceReduceKernelINS2_10policy_hubIfjN4cuda3std3__44plusIvEEE10Policy1000EPfjS9_fNS7_10__identityEEEvT0_PT3_T1_NS0_13GridEvenShareISH_EET2_T4_E12temp_storage;
	add.s32 	%r313, %r312, %r311;
	st.shared.f32 	[%r313+16], %f530;
$L__BB3_34:
	bar.sync 	0;
	setp.ne.s32 	%p52, %r26, 0;
	@%p52 bra 	$L__BB3_71;
	ld.shared.f32 	%f364, [_ZZN3cub18CUB_300001_SM_10006detail6reduce18DeviceReduceKernelINS2_10policy_hubIfjN4cuda3std3__44plusIvEEE10Policy1000EPfjS9_fNS7_10__identityEEEvT0_PT3_T1_NS0_13GridEvenShareISH_EET2_T4_E12temp_storage+20];
	add.f32 	%f365, %f530, %f364;
	ld.shared.f32 	%f366, [_ZZN3cub18CUB_300001_SM_10006detail6reduce18DeviceReduceKernelINS2_10policy_hubIfjN4cuda3std3__44plusIvEEE10Policy1000EPfjS9_fNS7_10__identityEEEvT0_PT3_T1_NS0_13GridEvenShareISH_EET2_T4_E12temp_storage+24];
	add.f32 	%f367, %f365, %f366;
	ld.shared.f32 	%f368, [_ZZN3cub18CUB_300001_SM_10006detail6reduce18DeviceReduceKernelINS2_10policy_hubIfjN4cuda3std3__44plusIvEEE10Policy1000EPfjS9_fNS7_10__identityEEEvT0_PT3_T1_NS0_13GridEvenShareISH_EET2_T4_E12temp_storage+28];
	add.f32 	%f369, %f367, %f368;
	ld.shared.f32 	%f370, [_ZZN3cub18CUB_300001_SM_10006detail6reduce18DeviceReduceKernelINS2_10policy_hubIfjN4cuda3std3__44plusIvEEE10Policy1000EPfjS9_fNS7_10__identityEEEvT0_PT3_T1_NS0_13GridEvenShareISH_EET2_T4_E12temp_storage+32];
	add.f32 	%f371, %f369, %f370;
	ld.shared.f32 	%f372, [_ZZN3cub18CUB_300001_SM_10006detail6reduce18DeviceReduceKernelINS2_10policy_hubIfjN4cuda3std3__44plusIvEEE10Policy1000EPfjS9_fNS7_10__identityEEEvT0_PT3_T1_NS0_13GridEvenShareISH_EET2_T4_E12temp_storage+36];
	add.f32 	%f373, %f371, %f372;
	ld.shared.f32 	%f374, [_ZZN3cub18CUB_300001_SM_10006detail6reduce18DeviceReduceKernelINS2_10policy_hubIfjN4cuda3std3__44plusIvEEE10Policy1000EPfjS9_fNS7_10__identityEEEvT0_PT3_T1_NS0_13GridEvenShareISH_EET2_T4_E12temp_storage+40];
	add.f32 	%f375, %f373, %f374;
	ld.shared.f32 	%f376, [_ZZN3cub18CUB_300001_SM_10006detail6reduce18DeviceReduceKernelINS2_10policy_hubIfjN4cuda3std3__44plusIvEEE10Policy1000EPfjS9_fNS7_10__identityEEEvT0_PT3_T1_NS0_13GridEvenShareISH_EET2_T4_E12temp_storage+44];
	add.f32 	%f377, %f375, %f376;
	ld.shared.f32 	%f378, [_ZZN3cub18CUB_300001_SM_10006detail6reduce18DeviceReduceKernelINS2_10policy_hubIfjN4cuda3std3__44plusIvEEE10Policy1000EPfjS9_fNS7_10__identityEEEvT0_PT3_T1_NS0_13GridEvenShareISH_EET2_T4_E12temp_storage+48];
	add.f32 	%f379, %f377, %f378;
	ld.shared.f32 	%f380, [_ZZN3cub18CUB_300001_SM_10006detail6reduce18DeviceReduceKernelINS2_10policy_hubIfjN4cuda3std3__44plusIvEEE10Policy1000EPfjS9_fNS7_10__identityEEEvT0_PT3_T1_NS0_13GridEvenShareISH_EET2_T4_E12temp_storage+52];
	add.f32 	%f381, %f379, %f380;
	ld.shared.f32 	%f382, [_ZZN3cub18CUB_300001_SM_10006detail6reduce18DeviceReduceKernelINS2_10policy_hubIfjN4cuda3std3__44plusIvEEE10Policy1000EPfjS9_fNS7_10__identityEEEvT0_PT3_T1_NS0_13GridEvenShareISH_EET2_T4_E12temp_storage+56];
	add.f32 	%f383, %f381, %f382;
	ld.shared.f32 	%f384, [_ZZN3cub18CUB_300001_SM_10006detail6reduce18DeviceReduceKernelINS2_10policy_hubIfjN4cuda3std3__44plusIvEEE10Policy1000EPfjS9_fNS7_10__identityEEEvT0_PT3_T1_NS0_13GridEvenShareISH_EET2_T4_E12temp_storage+60];
	add.f32 	%f385, %f383, %f384;
	ld.shared.f32 	%f386, [_ZZN3cub18CUB_300001_SM_10006detail6reduce18DeviceReduceKernelINS2_10policy_hubIfjN4cuda3std3__44plusIvEEE10Policy1000EPfjS9_fNS7_10__identityEEEvT0_PT3_T1_NS0_13GridEvenShareISH_EET2_T4_E12temp_storage+64];
	add.f32 	%f387, %f385, %f386;
	ld.shared.f32 	%f388, [_ZZN3cub18CUB_300001_SM_10006detail6reduce18DeviceReduceKernelINS2_10policy_hubIfjN4cuda3std3__44plusIvEEE10Policy1000EPfjS9_fNS7_10__identityEEEvT0_PT3_T1_NS0_13GridEvenShareISH_EET2_T4_E12temp_storage+68];
	add.f32 	%f389, %f387, %f388;
	ld.shared.f32 	%f390, [_ZZN3cub18CUB_300001_SM_10006detail6reduce18DeviceReduceKernelINS2_10policy_hubIfjN4cuda3std3__44plusIvEEE10Policy1000EPfjS9_fNS7_10__identityEEEvT0_PT3_T1_NS0_13GridEvenShareISH_EET2_T4_E12temp_storage+72];
	add.f32 	%f391, %f389, %f390;
	ld.shared.f32 	%f392, [_ZZN3cub18CUB_300001_SM_10006detail6reduce18DeviceReduceKernelINS2_10policy_hubIfjN4cuda3std3__44plusIvEEE10Policy1000EPfjS9_fNS7_10__identityEEEvT0_PT3_T1_NS0_13GridEvenShareISH_EET2_T4_E12temp_storage+76];
	add.f32 	%f530, %f391, %f392;
	bra.uni 	$L__BB3_71;
$L__BB3_36:
	sub.s32 	%r56, %r1, %r5;
	setp.gt.u32 	%p2, %r56, 8191;
	@%p2 bra 	$L__BB3_55;
	mov.u32 	%r57, %tid.x;
	setp.ge.u32 	%p14, %r57, %r56;
	mov.f32 	%f523, 0f00000000;
	mov.u32 	%r397, %r57;
	@%p14 bra 	$L__BB3_39;
	add.s32 	%r180, %r5, %r57;
	mul.wide.u32 	%rd49, %r180, 4;
	add.s64 	%rd48, %rd1, %rd49;
	// begin inline asm
	ld.global.nc.u32 %r179, [%rd48];
	// end inline asm
	mov.b32 	%f523, %r179;
	add.s32 	%r397, %r57, 512;
$L__BB3_39:
	setp.ge.u32 	%p15, %r397, %r56;
	@%p15 bra 	$L__BB3_46;
	not.b32 	%r181, %r397;
	add.s32 	%r60, %r1, %r181;
	and.b32  	%r182, %r60, 1536;
	setp.eq.s32 	%p16, %r182, 1536;
	@%p16 bra 	$L__BB3_43;
	add.s32 	%r395, %r397, %r5;
	shr.u32 	%r183, %r60, 9;
	add.s32 	%r184, %r183, 1;
	and.b32  	%r185, %r184, 3;
	neg.s32 	%r394, %r185;
$L__BB3_42:
	.pragma "nounroll";
	mul.wide.u32 	%rd51, %r395, 4;
	add.s64 	%rd50, %rd1, %rd51;
	// begin inline asm
	ld.global.nc.u32 %r186, [%rd50];
	// end inline asm
	mov.b32 	%f168, %r186;
	add.f32 	%f523, %f523, %f168;
	add.s32 	%r397, %r397, 512;
	add.s32 	%r395, %r395, 512;
	add.s32 	%r394, %r394, 1;
	setp.ne.s32 	%p17, %r394, 0;
	@%p17 bra 	$L__BB3_42;
$L__BB3_43:
	sub.s32 	%r187, %r60, %r5;
	setp.lt.u32 	%p18, %r187, 1536;
	@%p18 bra 	$L__BB3_46;
	add.s32 	%r399, %r397, 1024;
	add.s32 	%r398, %r397, %r5;
$L__BB3_45:
	mul.wide.u32 	%rd56, %r398, 4;
	add.s64 	%rd52, %rd1, %rd56;
	// begin inline asm
	ld.global.nc.u32 %r188, [%rd52];
	// end inline asm
	mov.b32 	%f169, %r188;
	add.f32 	%f170, %f523, %f169;
	add.s32 	%r192, %r398, 512;
	mul.wide.u32 	%rd57, %r192, 4;
	add.s64 	%rd53, %rd1, %rd57;
	// begin inline asm
	ld.global.nc.u32 %r189, [%rd53];
	// end inline asm
	mov.b32 	%f171, %r189;
	add.f32 	%f172, %f170, %f171;
	add.s32 	%r193, %r398, 1024;
	mul.wide.u32 	%rd58, %r193, 4;
	add.s64 	%rd54, %rd1, %rd58;
	// begin inline asm
	ld.global.nc.u32 %r190, [%rd54];
	// end inline asm
	mov.b32 	%f173, %r190;
	add.f32 	%f174, %f172, %f173;
	add.s32 	%r194, %r398, 1536;
	mul.wide.u32 	%rd59, %r194, 4;
	add.s64 	%rd55, %rd1, %rd59;
	// begin inline asm
	ld.global.nc.u32 %r191, [%rd55];
	// end inline asm
	mov.b32 	%f175, %r191;
	add.f32 	%f523, %f174, %f175;
	add.s32 	%r74, %r399, 2048;
	add.s32 	%r195, %r399, 1024;
	add.s32 	%r398, %r398, 2048;
	setp.lt.s32 	%p19, %r195, %r56;
	mov.u32 	%r399, %r74;
	@%p19 bra 	$L__BB3_45;
$L__BB3_46:
	setp.lt.u32 	%p20, %r56, 512;
	@%p20 bra 	$L__BB3_51;
	// begin inline asm
	mov.u32 %r220, %laneid;
	// end inline asm
	mov.b32 	%r221, 1;
	mov.b32 	%r234, 31;
	mov.b32 	%r235, -1;
	// begin inline asm
	{  .reg .f32 r0;  .reg .pred p;  shfl.sync.down.b32 r0|p, %f523, %r221, %r234, %r235;  @p add.f32 r0, r0, %f523;  mov.f32 %f235, r0;}
	// end inline asm
	mov.b32 	%r224, 2;
	// begin inline asm
	{  .reg .f32 r0;  .reg .pred p;  shfl.sync.down.b32 r0|p, %f235, %r224, %r234, %r235;  @p add.f32 r0, r0, %f235;  mov.f32 %f238, r0;}
	// end inline asm
	mov.b32 	%r227, 4;
	// begin inline asm
	{  .reg .f32 r0;  .reg .pred p;  shfl.sync.down.b32 r0|p, %f238, %r227, %r234, %r235;  @p add.f32 r0, r0, %f238;  mov.f32 %f241, r0;}
	// end inline asm
	mov.b32 	%r230, 8;
	// begin inline asm
	{  .reg .f32 r0;  .reg .pred p;  shfl.sync.down.b32 r0|p, %f241, %r230, %r234, %r235;  @p add.f32 r0, r0, %f241;  mov.f32 %f244, r0;}
	// end inline asm
	mov.b32 	%r233, 16;
	// begin inline asm
	{  .reg .f32 r0;  .reg .pred p;  shfl.sync.down.b32 r0|p, %f244, %r233, %r234, %r235;  @p add.f32 r0, r0, %f244;  mov.f32 %f530, r0;}
	// end inline asm
	setp.ne.s32 	%p39, %r220, 0;
	@%p39 bra 	$L__BB3_49;
	shr.u32 	%r236, %r57, 3;
	and.b32  	%r237, %r236, 124;
	mov.u32 	%r238, _ZZN3cub18CUB_300001_SM_10006detail6reduce18DeviceReduceKernelINS2_10policy_hubIfjN4cuda3std3__44plusIvEEE10Policy1000EPfjS9_fNS7_10__identityEEEvT0_PT3_T1_NS0_13GridEvenShareISH_EET2_T4_E12temp_storage;
	add.s32 	%r239, %r238, %r237;
	st.shared.f32 	[%r239+16], %f530;
$L__BB3_49:
	bar.sync 	0;
	setp.ne.s32 	%p40, %r57, 0;
	@%p40 bra 	$L__BB3_71;
	ld.shared.f32 	%f250, [_ZZN3cub18CUB_300001_SM_10006detail6reduce18DeviceReduceKernelINS2_10policy_hubIfjN4cuda3std3__44plusIvEEE10Policy1000EPfjS9_fNS7_10__identityEEEvT0_PT3_T1_NS0_13GridEvenShareISH_EET2_T4_E12temp_storage+20];
	add.f32 	%f251, %f530, %f250;
	ld.shared.f32 	%f252, [_ZZN3cub18CUB_300001_SM_10006detail6reduce18DeviceReduceKernelINS2_10policy_hubIfjN4cuda3std3__44plusIvEEE10Policy1000EPfjS9_fNS7_10__identityEEEvT0_PT3_T1_NS0_13GridEvenShareISH_EET2_T4_E12temp_storage+24];
	add.f32 	%f253, %f251, %f252;
	ld.shared.f32 	%f254, [_ZZN3cub18CUB_300001_SM_10006detail6reduce18DeviceReduceKernelINS2_10policy_hubIfjN4cuda3std3__44plusIvEEE10Policy1000EPfjS9_fNS7_10__identityEEEvT0_PT3_T1_NS0_13GridEvenShareISH_EET2_T4_E12temp_storage+28];
	add.f32 	%f255, %f253, %f254;
	ld.shared.f32 	%f256, [_ZZN3cub18CUB_300001_SM_10006detail6reduce18DeviceReduceKernelINS2_10policy_hubIfjN4cuda3std3__44plusIvEEE10Policy1000EPfjS9_fNS7_10__identityEEEvT0_PT3_T1_NS0_13GridEvenShareISH_EET2_T4_E12temp_storage+32];
	add.f32 	%f257, %f255, %f256;
	ld.shared.f32 	%f258, [_ZZN3cub18CUB_300001_SM_10006detail6reduce18DeviceReduceKernelINS2_10policy_hubIfjN4cuda3std3__44plusIvEEE10Policy1000EPfjS9_fNS7_10__identityEEEvT0_PT3_T1_NS0_13GridEvenShareISH_EET2_T4_E12temp_storage+36];
	add.f32 	%f259, %f257, %f258;
	ld.shared.f32 	%f260, [_ZZN3cub18CUB_300001_SM_10006detail6reduce18DeviceReduceKernelINS2_10policy_hubIfjN4cuda3std3__44plusIvEEE10Policy1000EPfjS9_fNS7_10__identityEEEvT0_PT3_T1_NS0_13GridEvenShareISH_EET2_T4_E12temp_storage+40];
	add.f32 	%f261, %f259, %f260;
	ld.shared.f32 	%f262, [_ZZN3cub18CUB_300001_SM_10006detail6reduce18DeviceReduceKernelINS2_10policy_hubIfjN4cuda3std3__44plusIvEEE10Policy1000EPfjS9_fNS7_10__identityEEEvT0_PT3_T1_NS0_13GridEvenShareISH_EET2_T4_E12temp_storage+44];
	add.f32 	%f263, %f261, %f262;
	ld.shared.f32 	%f264, [_ZZN3cub18CUB_300001_SM_10006detail6reduce18DeviceReduceKernelINS2_10policy_hubIfjN4cuda3std3__44plusIvEEE10Policy1000EPfjS9_fNS7_10__identityEEEvT0_PT3_T1_NS0_13GridEvenShareISH_EET2_T4_E12temp_storage+48];
	add.f32 	%f265, %f263, %f264;
	ld.shared.f32 	%f266, [_ZZN3cub18CUB_300001_SM_10006detail6reduce18DeviceReduceKernelINS2_10policy_hubIfjN4cuda3std3__44plusIvEEE10Policy1000EPfjS9_fNS7_10__identityEEEvT0_PT3_T1_NS0_13GridEvenShareISH_EET2_T4_E12temp_storage+52];
	add.f32 	%f267, %f265, %f266;
	ld.shared.f32 	%f268, [_ZZN3cub18CUB_300001_SM_10006detail6reduce18DeviceReduceKernelINS2_10policy_hubIfjN4cuda3std3__44plusIvEEE10Policy1000EPfjS9_fNS7_10__identityEEEvT0_PT3_T1_NS0_13GridEvenShareISH_EET2_T4_E12temp_storage+56];
	add.f32 	%f269, %f267, %f268;
	ld.shared.f32 	%f270, [_ZZN3cub18CUB_300001_SM_10006detail6reduce18DeviceReduceKernelINS2_10policy_hubIfjN4cuda3std3__44plusIvEEE10Policy1000EPfjS9_fNS7_10__identityEEEvT0_PT3_T1_NS0_13GridEvenShareISH_EET2_T4_E12temp_storage+60];
	add.f32 	%f271, %f269, %f270;
	ld.shared.f32 	%f272, [_ZZN3cub18CUB_300001_SM_10006detail6reduce18DeviceReduceKernelINS2_10policy_hubIfjN4cuda3std3__44plusIvEEE10Policy1000EPfjS9_fNS7_10__identityEEEvT0_PT3_T1_NS0_13GridEvenShareISH_EET2_T4_E12temp_storage+64];
	add.f32 	%f273, %f271, %f272;
	ld.shared.f32 	%f274, [_ZZN3cub18CUB_300001_SM_10006detail6reduce18DeviceReduceKernelINS2_10policy_hubIfjN4cuda3std3__44plusIvEEE10Policy1000EPfjS9_fNS7_10__identityEEEvT0_PT3_T1_NS0_13GridEvenShareISH_EET2_T4_E12temp_storage+68];
	add.f32 	%f275, %f273, %f274;
	ld.shared.f32 	%f276, [_ZZN3cub18CUB_300001_SM_10006detail6reduce18DeviceReduceKernelINS2_10policy_hubIfjN4cuda3std3__44plusIvEEE10Policy1000EPfjS9_fNS7_10__identityEEEvT0_PT3_T1_NS0_13GridEvenShareISH_EET2_T4_E12temp_storage+72];
	add.f32 	%f277, %f275, %f276;
	ld.shared.f32 	%f278, [_ZZN3cub18CUB_300001_SM_10006detail6reduce18DeviceReduceKernelINS2_10policy_hubIfjN4cuda3std3__44plusIvEEE10Policy1000EPfjS9_fNS7_10__identityEEEvT0_PT3_T1_NS0_13GridEvenShareISH_EET2_T4_E12temp_storage+76];
	add.f32 	%f530, %f277, %f278;
	bra.uni 	$L__BB3_71;
$L__BB3_51:
	// begin inline asm
	mov.u32 %r196, %laneid;
	// end inline asm
	and.b32  	%r212, %r57, 992;
	add.s32 	%r213, %r212, 32;
	setp.gt.u32 	%p21, %r213, %r56;
	not.b32 	%r214, %r212;
	add.s32 	%r215, %r56, %r214;
	selp.b32 	%r210, %r215, 31, %p21;
	mov.b32 	%r197, 1;
	mov.b32 	%r211, -1;
	// begin inline asm
	{  .reg .f32 r0;  .reg .pred p;  shfl.sync.down.b32 r0|p, %f523, %r197, %r210, %r211;  @p add.f32 r0, r0, %f523;  mov.f32 %f176, r0;}
	// end inline asm
	mov.b32 	%r200, 2;
	// begin inline asm
	{  .reg .f32 r0;  .reg .pred p;  shfl.sync.down.b32 r0|p, %f176, %r200, %r210, %r211;  @p add.f32 r0, r0, %f176;  mov.f32 %f179, r0;}
	// end inline asm
	mov.b32 	%r203, 4;
	// begin inline asm
	{  .reg .f32 r0;  .reg .pred p;  shfl.sync.down.b32 r0|p, %f179, %r203, %r210, %r211;  @p add.f32 r0, r0, %f179;  mov.f32 %f182, r0;}
	// end inline asm
	mov.b32 	%r206, 8;
	// begin inline asm
	{  .reg .f32 r0;  .reg .pred p;  shfl.sync.down.b32 r0|p, %f182, %r206, %r210, %r211;  @p add.f32 r0, r0, %f182;  mov.f32 %f185, r0;}
	// end inline asm
	mov.b32 	%r209, 16;
	// begin inline asm
	{  .reg .f32 r0;  .reg .pred p;  shfl.sync.down.b32 r0|p, %f185, %r209, %r210, %r211;  @p add.f32 r0, r0, %f185;  mov.f32 %f530, r0;}
	// end inline asm
	setp.ne.s32 	%p22, %r196, 0;
	@%p22 bra 	$L__BB3_53;
	shr.u32 	%r216, %r57, 3;
	and.b32  	%r217, %r216, 124;
	mov.u32 	%r218, _ZZN3cub18CUB_300001_SM_10006detail6reduce18DeviceReduceKernelINS2_10policy_hubIfjN4cuda3std3__44plusIvEEE10Policy1000EPfjS9_fNS7_10__identityEEEvT0_PT3_T1_NS0_13GridEvenShareISH_EET2_T4_E12temp_storage;
	add.s32 	%r219, %r218, %r217;
	st.shared.f32 	[%r219+16], %f530;
$L__BB3_53:
	bar.sync 	0;
	setp.ne.s32 	%p23, %r57, 0;
	@%p23 bra 	$L__BB3_71;
	setp.gt.u32 	%p24, %r56, 32;
	ld.shared.f32 	%f191, [_ZZN3cub18CUB_300001_SM_10006detail6reduce18DeviceReduceKernelINS2_10policy_hubIfjN4cuda3std3__44plusIvEEE10Policy1000EPfjS9_fNS7_10__identityEEEvT0_PT3_T1_NS0_13GridEvenShareISH_EET2_T4_E12temp_storage+20];
	add.f32 	%f192, %f530, %f191;
	selp.f32 	%f193, %f192, %f530, %p24;
	setp.gt.u32 	%p25, %r56, 64;
	ld.shared.f32 	%f194, [_ZZN3cub18CUB_300001_SM_10006detail6reduce18DeviceReduceKernelINS2_10policy_hubIfjN4cuda3std3__44plusIvEEE10Policy1000EPfjS9_fNS7_10__identityEEEvT0_PT3_T1_NS0_13GridEvenShareISH_EET2_T4_E12temp_storage+24];
	add.f32 	%f195, %f194, %f193;
	selp.f32 	%f196, %f195, %f193, %p25;
	setp.gt.u32 	%p26, %r56, 96;
	ld.shared.f32 	%f197, [_ZZN3cub18CUB_300001_SM_10006detail6reduce18DeviceReduceKernelINS2_10policy_hubIfjN4cuda3std3__44plusIvEEE10Policy1000EPfjS9_fNS7_10__identityEEEvT0_PT3_T1_NS0_13GridEvenShareISH_EET2_T4_E12temp_storage+28];
	add.f32 	%f198, %f197, %f196;
	selp.f32 	%f199, %f198, %f196, %p26;
	setp.gt.u32 	%p27, %r56, 128;
	ld.shared.f32 	%f200, [_ZZN3cub18CUB_300001_SM_10006detail6reduce18DeviceReduceKernelINS2_10policy_hubIfjN4cuda3std3__44plusIvEEE10Policy1000EPfjS9_fNS7_10__identityEEEvT0_PT3_T1_NS0_13GridEvenShareISH_EET2_T4_E12temp_storage+32];
	add.f32 	%f201, %f200, %f199;
	selp.f32 	%f202, %f201, %f199, %p27;
	setp.gt.u32 	%p28, %r56, 160;
	ld.shared.f32 	%f203, [_ZZN3cub18CUB_300001_SM_10006detail6reduce18DeviceReduceKernelINS2_10policy_hubIfjN4cuda3std3__44plusIvEEE10Policy1000EPfjS9_fNS7_10__identityEEEvT0_PT3_T1_NS0_13GridEvenShareISH_EET2_T4_E12temp_storage+36];
	add.f32 	%f204, %f203, %f202;
	selp.f32 	%f205, %f204, %f202, %p28;
	setp.gt.u32 	%p29, %r56, 192;
	ld.shared.f32 	%f206, [_ZZN3cub18CUB_300001_SM_10006detail6reduce18DeviceReduceKernelINS2_10policy_hubIfjN4cuda3std3__44plusIvEEE10Policy1000EPfjS9_fNS7_10__identityEEEvT0_PT3_T1_NS0_13GridEvenShareISH_EET2_T4_E12temp_storage+40];
	add.f32 	%f207, %f206, %f205;
	selp.f32 	%f208, %f207, %f205, %p29;
	setp.gt.u32 	%p30, %r56, 224;
	ld.shared.f32 	%f209, [_ZZN3cub18CUB_300001_SM_10006detail6reduce18DeviceReduceKernelINS2_10policy_hubIfjN4cuda3std3__44plusIvEEE10Policy1000EPfjS9_fNS7_10__identityEEEvT0_PT3_T1_NS0_13GridEvenShareISH_EET2_T4_E12temp_storage+44];
	add.f32 	%f210, %f209, %f208;
	selp.f32 	%f211, %f210, %f208, %p30;
	setp.gt.u32 	%p31, %r56, 256;
	ld.shared.f32 	%f212, [_ZZN3cub18CUB_300001_SM_10006detail6reduce18DeviceReduceKernelINS2_10policy_hubIfjN4cuda3std3__44plusIvEEE10Policy1000EPfjS9_fNS7_10__identityEEEvT0_PT3_T1_NS0_13GridEvenShareISH_EET2_T4_E12temp_storage+48];
	add.f32 	%f213, %f212, %f211;
	selp.f32 	%f214, %f213, %f211, %p31;
	setp.gt.u32 	%p32, %r56, 288;
	ld.shared.f32 	%f215, [_ZZN3cub18CUB_300001_SM_10006detail6reduce18DeviceReduceKernelINS2_10policy_hubIfjN4cuda3std3__44plusIvEEE10Policy1000EPfjS9_fNS7_10__identityEEEvT0_PT3_T1_NS0_13GridEvenShareISH_EET2_T4_E12temp_storage+52];
	add.f32 	%f216, %f215, %f214;
	selp.f32 	%f217, %f216, %f214, %p32;
	setp.gt.u32 	%p33, %r56, 320;
	ld.shared.f32 	%f218, [_ZZN3cub18CUB_300001_SM_10006detail6reduce18DeviceReduceKernelINS2_10policy_hubIfjN4cuda3std3__44plusIvEEE10Policy1000EPfjS9_fNS7_10__identityEEEvT0_PT3_T1_NS0_13GridEvenShareISH_EET2_T4_E12temp_storage+56];
	add.f32 	%f219, %f218, %f217;
	selp.f32 	%f220, %f219, %f217, %p33;
	setp.gt.u32 	%p34, %r56, 352;
	ld.shared.f32 	%f221, [_ZZN3cub18CUB_300001_SM_10006detail6reduce18DeviceReduceKernelINS2_10policy_hubIfjN4cuda3std3__44plusIvEEE10Policy1000EPfjS9_fNS7_10__identityEEEvT0_PT3_T1_NS0_13GridEvenShareISH_EET2_T4_E12temp_storage+60];
	add.f32 	%f222, %f221, %f220;
	selp.f32 	%f223, %f222, %f220, %p34;
	setp.gt.u32 	%p35, %r56, 384;
	ld.shared.f32 	%f224, [_ZZN3cub18CUB_300001_SM_10006detail6reduce18DeviceReduceKernelINS2_10policy_hubIfjN4cuda3std3__44plusIvEEE10Policy1000EPfjS9_fNS7_10__identityEEEvT0_PT3_T1_NS0_13GridEvenShareISH_EET2_T4_E12temp_storage+64];
	add.f32 	%f225, %f224, %f223;
	selp.f32 	%f226, %f225, %f223, %p35;
	setp.gt.u32 	%p36, %r56, 416;
	ld.shared.f32 	%f227, [_ZZN3cub18CUB_300001_SM_10006detail6reduce18DeviceReduceKernelINS2_10policy_hubIfjN4cuda3std3__44plusIvEEE10Policy1000EPfjS9_fNS7_10__identityEEEvT0_PT3_T1_NS0_13GridEvenShareISH_EET2_T4_E12temp_storage+68];
	add.f32 	%f228, %f227, %f226;
	selp.f32 	%f229, %f228, %f226, %p36;
	setp.gt.u32 	%p37, %r56, 448;
	ld.shared.f32 	%f230, [_ZZN3cub18CUB_300001_SM_10006detail6reduce18DeviceReduceKernelINS2_10policy_hubIfjN4cuda3std3__44plusIvEEE10Policy1000EPfjS9_fNS7_10__identityEEEvT0_PT3_T1_NS0_13GridEvenShareISH_EET2_T4_E12temp_storage+72];
	add.f32 	%f231, %f230, %f229;
	selp.f32 	%f232, %f231, %f229, %p37;
	setp.gt.u32 	%p38, %r56, 480;
	ld.shared.f32 	%f233, [_ZZN3cub18CUB_300001_SM_10006detail6reduce18DeviceReduceKernelINS2_10policy_hubIfjN4cuda3std3__44plusIvEEE10Policy1000EPfjS9_fNS7_10__identityEEEvT0_PT3_T1_NS0_13GridEvenShareISH_EET2_T4_E12temp_storage+76];
	add.f32 	%f234, %f233, %f232;
	selp.f32 	%f530, %f234, %f232, %p38;
	bra.uni 	$L__BB3_71;
$L__BB3_55:
	mov.u32 	%r76, %tid.x;
	add.s32 	%r121, %r76, %r5;
	mul.wide.u32 	%rd20, %r121, 4;
	add.s64 	%rd4, %rd1, %rd20;
	// begin inline asm
	ld.global.nc.u32 %r105, [%rd4];
	// end inline asm
	mov.b32 	%f52, %r105;
	add.s64 	%rd5, %rd4, 2048;
	// begin inline asm
	ld.global.nc.u32 %r106, [%rd5];
	// end inline asm
	mov.b32 	%f53, %r106;
	add.s64 	%rd6, %rd4, 4096;
	// begin inline asm
	ld.global.nc.u32 %r107, [%rd6];
	// end inline asm
	mov.b32 	%f54, %r107;
	add.s64 	%rd7, %rd4, 6144;
	// begin inline asm
	ld.global.nc.u32 %r108, [%rd7];
	// end inline asm
	mov.b32 	%f55, %r108;
	add.s64 	%rd8, %rd4, 8192;
	// begin inline asm
	ld.global.nc.u32 %r109, [%rd8];
	// end inline asm
	mov.b32 	%f56, %r109;
	add.s64 	%rd9, %rd4, 10240;
	// begin inline asm
	ld.global.nc.u32 %r110, [%rd9];
	// end inline asm
	mov.b32 	%f57, %r110;
	add.s64 	%rd10, %rd4, 12288;
	// begin inline asm
	ld.global.nc.u32 %r111, [%rd10];
	// end inline asm
	mov.b32 	%f58, %r111;
	add.s64 	%rd11, %rd4, 14336;
	// begin inline asm
	ld.global.nc.u32 %r112, [%rd11];
	// end inline asm
	mov.b32 	%f59, %r112;
	add.s64 	%rd12, %rd4, 16384;
	// begin inline asm
	ld.global.nc.u32 %r113, [%rd12];
	// end inline asm
	mov.b32 	%f60, %r113;
	add.s64 	%rd13, %rd4, 18432;
	// begin inline asm
	ld.global.nc.u32 %r114, [%rd13];
	// end inline asm
	mov.b32 	%f61, %r114;
	add.s64 	%rd14, %rd4, 20480;
	// begin inline asm
	ld.global.nc.u32 %r115, [%rd14];
	// end inline asm
	mov.b32 	%f62, %r115;
	add.s64 	%rd15, %rd4, 22528;
	// begin inline asm
	ld.global.nc.u32 %r116, [%rd15];
	// end inline asm
	mov.b32 	%f63, %r116;
	add.s64 	%rd16, %rd4, 24576;
	// begin inline asm
	ld.global.nc.u32 %r117, [%rd16];
	// end inline asm
	mov.b32 	%f64, %r117;
	add.s64 	%rd17, %rd4, 26624;
	// begin inline asm
	ld.global.nc.u32 %r118, [%rd17];
	// end inline asm
	mov.b32 	%f65, %r118;
	add.s64 	%rd18, %rd4, 28672;
	// begin inline asm
	ld.global.nc.u32 %r119, [%rd18];
	// end inline asm
	mov.b32 	%f66, %r119;
	add.s64 	%rd19, %rd4, 30720;
	// begin inline asm
	ld.global.nc.u32 %r120, [%rd19];
	// end inline asm
	mov.b32 	%f67, %r120;
	add.f32 	%f68, %f52, %f53;
	add.f32 	%f69, %f54, %f55;
	add.f32 	%f70, %f56, %f57;
	add.f32 	%f71, %f58, %f59;
	add.f32 	%f72, %f60, %f61;
	add.f32 	%f73, %f62, %f63;
	add.f32 	%f74, %f64, %f65;
	add.f32 	%f75, %f66, %f67;
	add.f32 	%f76, %f68, %f69;
	add.f32 	%f77, %f70, %f71;
	add.f32 	%f78, %f72, %f73;
	add.f32 	%f79, %f74, %f75;
	add.f32 	%f80, %f76, %f77;
	add.f32 	%f81, %f78, %f79;
	add.f32 	%f529, %f80, %f81;
	setp.lt.u32 	%p3, %r56, %r4;
	@%p3 bra 	$L__BB3_67;
	add.s32 	%r77, %r4, %r5;
	add.s32 	%r401, %r77, 512;
	add.s32 	%r400, %r77, %r76;
	mov.b32 	%r402, 0;
$L__BB3_57:
	add.s32 	%r5, %r5, %r4;
	add.s32 	%r123, %r1, -8192;
	setp.gt.u32 	%p4, %r5, %r123;
	@%p4 bra 	$L__BB3_59;
	add.s32 	%r140, %r76, %r5;
	mul.wide.u32 	%rd37, %r140, 4;
	add.s64 	%rd21, %rd1, %rd37;
	// begin inline asm
	ld.global.nc.u32 %r124, [%rd21];
	// end inline asm
	mov.b32 	%f82, %r124;
	add.s64 	%rd22, %rd21, 2048;
	// begin inline asm
	ld.global.nc.u32 %r125, [%rd22];
	// end inline asm
	mov.b32 	%f83, %r125;
	add.s64 	%rd23, %rd21, 4096;
	// begin inline asm
	ld.global.nc.u32 %r126, [%rd23];
	// end inline asm
	mov.b32 	%f84, %r126;
	add.s64 	%rd24, %rd21, 6144;
	// begin inline asm
	ld.global.nc.u32 %r127, [%rd24];
	// end inline asm
	mov.b32 	%f85, %r127;
	add.s64 	%rd25, %rd21, 8192;
	// begin inline asm
	ld.global.nc.u32 %r128, [%rd25];
	// end inline asm
	mov.b32 	%f86, %r128;
	add.s64 	%rd26, %rd21, 10240;
	// begin inline asm
	ld.global.nc.u32 %r129, [%rd26];
	// end inline asm
	mov.b32 	%f87, %r129;
	add.s64 	%rd27, %rd21, 12288;
	// begin inline asm
	ld.global.nc.u32 %r130, [%rd27];
	// end inline asm
	mov.b32 	%f88, %r130;
	add.s64 	%rd28, %rd21, 14336;
	// begin inline asm
	ld.global.nc.u32 %r131, [%rd28];
	// end inline asm
	mov.b32 	%f89, %r131;
	add.s64 	%rd29, %rd21, 16384;
	// begin inline asm
	ld.global.nc.u32 %r132, [%rd29];
	// end inline asm
	mov.b32 	%f90, %r132;
	add.s64 	%rd30, %rd21, 18432;
	// begin inline asm
	ld.global.nc.u32 %r133, [%rd30];
	// end inline asm
	mov.b32 	%f91, %r133;
	add.s64 	%rd31, %rd21, 20480;
	// begin inline asm
	ld.global.nc.u32 %r134, [%rd31];
	// end inline asm
	mov.b32 	%f92, %r134;
	add.s64 	%rd32, %rd21, 22528;
	// begin inline asm
	ld.global.nc.u32 %r135, [%rd32];
	// end inline asm
	mov.b32 	%f93, %r135;
	add.s64 	%rd33, %rd21, 24576;
	// begin inline asm
	ld.global.nc.u32 %r136, [%rd33];
	// end inline asm
	mov.b32 	%f94, %r136;
	add.s64 	%rd34, %rd21, 26624;
	// begin inline asm
	ld.global.nc.u32 %r137, [%rd34];
	// end inline asm
	mov.b32 	%f95, %r137;
	add.s64 	%rd35, %rd21, 28672;
	// begin inline asm
	ld.global.nc.u32 %r138, [%rd35];
	// end inline asm
	mov.b32 	%f96, %r138;
	add.s64 	%rd36, %rd21, 30720;
	// begin inline asm
	ld.global.nc.u32 %r139, [%rd36];
	// end inline asm
	mov.b32 	%f97, %r139;
	add.f32 	%f98, %f529, %f82;
	add.f32 	%f99, %f83, %f84;
	add.f32 	%f100, %f85, %f86;
	add.f32 	%f101, %f87, %f88;
	add.f32 	%f102, %f89, %f90;
	add.f32 	%f103, %f91, %f92;
	add.f32 	%f104, %f93, %f94;
	add.f32 	%f105, %f95, %f96;
	add.f32 	%f106, %f98, %f99;
	add.f32 	%f107, %f100, %f101;
	add.f32 	%f108, %f102, %f103;
	add.f32 	%f109, %f104, %f105;
	add.f32 	%f110, %f106, %f107;
	add.f32 	%f111, %f108, %f109;
	add.f32 	%f112, %f110, %f111;
	add.f32 	%f529, %f112, %f97;
	sub.s32 	%r141, %r1, %r5;
	setp.lt.u32 	%p5, %r141, %r4;
	add.s32 	%r402, %r402, 1;
	add.s32 	%r401, %r401, %r4;
	add.s32 	%r400, %r400, %r4;
	@%p5 bra 	$L__BB3_67;
	bra.uni 	$L__BB3_57;
$L__BB3_59:
	setp.le.u32 	%p6, %r1, %r5;
	@%p6 bra 	$L__BB3_67;
	sub.s32 	%r88, %r1, %r5;
	setp.ge.s32 	%p7, %r76, %r88;
	@%p7 bra 	$L__BB3_67;
	not.b32 	%r142, %r76;
	add.s32 	%r143, %r1, %r142;
	sub.s32 	%r144, %r143, %r77;
	mul.lo.s32 	%r145, %r2, %r402;
	shl.b32 	%r146, %r145, 13;
	sub.s32 	%r89, %r144, %r146;
	shr.u32 	%r147, %r143, 9;
	add.s32 	%r90, %r147, 1;
	and.b32  	%r148, %r143, 1536;
	setp.eq.s32 	%p8, %r148, 1536;
	mov.u32 	%r407, %r76;
	@%p8 bra 	$L__BB3_64;
	and.b32  	%r149, %r90, 3;
	neg.s32 	%r404, %r149;
	mov.u32 	%r407, %r76;
$L__BB3_63:
	.pragma "nounroll";
	mul.wide.u32 	%rd39, %r400, 4;
	add.s64 	%rd38, %rd1, %rd39;
	// begin inline asm
	ld.global.nc.u32 %r150, [%rd38];
	// end inline asm
	mov.b32 	%f114, %r150;
	add.f32 	%f529, %f529, %f114;
	add.s32 	%r407, %r407, 512;
	add.s32 	%r400, %r400, 512;
	add.s32 	%r404, %r404, 1;
	setp.ne.s32 	%p9, %r404, 0;
	@%p9 bra 	$L__BB3_63;
$L__BB3_64:
	setp.lt.u32 	%p10, %r89, 1536;
	@%p10 bra 	$L__BB3_67;
	add.s32 	%r409, %r407, 1024;
	add.s32 	%r408, %r407, %r401;
$L__BB3_66:
	add.s32 	%r155, %r408, -512;
	mul.wide.u32 	%rd44, %r155, 4;
	add.s64 	%rd40, %rd1, %rd44;
	// begin inline asm
	ld.global.nc.u32 %r151, [%rd40];
	// end inline asm
	mov.b32 	%f115, %r151;
	add.f32 	%f116, %f529, %f115;
	mul.wide.u32 	%rd45, %r408, 4;
	add.s64 	%rd41, %rd1, %rd45;
	// begin inline asm
	ld.global.nc.u32 %r152, [%rd41];
	// end inline asm
	mov.b32 	%f117, %r152;
	add.f32 	%f118, %f116, %f117;
	add.s32 	%r156, %r408, 512;
	mul.wide.u32 	%rd46, %r156, 4;
	add.s64 	%rd42, %rd1, %rd46;
	// begin inline asm
	ld.global.nc.u32 %r153, [%rd42];
	// end inline asm
	mov.b32 	%f119, %r153;
	add.f32 	%f120, %f118, %f119;
	add.s32 	%r157, %r408, 1024;
	mul.wide.u32 	%rd47, %r157, 4;
	add.s64 	%rd43, %rd1, %rd47;
	// begin inline asm
	ld.global.nc.u32 %r154, [%rd43];
	// end inline asm
	mov.b32 	%f121, %r154;
	add.f32 	%f529, %f120, %f121;
	add.s32 	%r103, %r409, 2048;
	add.s32 	%r158, %r409, 1024;
	add.s32 	%r408, %r408, 2048;
	setp.lt.s32 	%p11, %r158, %r88;
	mov.u32 	%r409, %r103;
	@%p11 bra 	$L__BB3_66;
$L__BB3_67:
	// begin inline asm
	mov.u32 %r159, %laneid;
	// end inline asm
	mov.b32 	%r160, 1;
	mov.b32 	%r173, 31;
	mov.b32 	%r174, -1;
	// begin inline asm
	{  .reg .f32 r0;  .reg .pred p;  shfl.sync.down.b32 r0|p, %f529, %r160, %r173, %r174;  @p add.f32 r0, r0, %f529;  mov.f32 %f122, r0;}
	// end inline asm
	mov.b32 	%r163, 2;
	// begin inline asm
	{  .reg .f32 r0;  .reg .pred p;  shfl.sync.down.b32 r0|p, %f122, %r163, %r173, %r174;  @p add.f32 r0, r0, %f122;  mov.f32 %f125, r0;}
	// end inline asm
	mov.b32 	%r166, 4;
	// begin inline asm
	{  .reg .f32 r0;  .reg .pred p;  shfl.sync.down.b32 r0|p, %f125, %r166, %r173, %r174;  @p add.f32 r0, r0, %f125;  mov.f32 %f128, r0;}
	// end inline asm
	mov.b32 	%r169, 8;
	// begin inline asm
	{  .reg .f32 r0;  .reg .pred p;  shfl.sync.down.b32 r0|p, %f128, %r169, %r173, %r174;  @p add.f32 r0, r0, %f128;  mov.f32 %f131, r0;}
	// end inline asm
	mov.b32 	%r172, 16;
	// begin inline asm
	{  .reg .f32 r0;  .reg .pred p;  shfl.sync.down.b32 r0|p, %f131, %r172, %r173, %r174;  @p add.f32 r0, r0, %f131;  mov.f32 %f530, r0;}
	// end inline asm
	setp.ne.s32 	%p12, %r159, 0;
	@%p12 bra 	$L__BB3_69;
	shr.u32 	%r175, %r76, 3;
	and.b32  	%r176, %r175, 124;
	mov.u32 	%r177, _ZZN3cub18CUB_300001_SM_10006detail6reduce18DeviceReduceKernelINS2_10policy_hubIfjN4cuda3std3__44plusIvEEE10Policy1000EPfjS9_fNS7_10__identityEEEvT0_PT3_T1_NS0_13GridEvenShareISH_EET2_T4_E12temp_storage;
	add.s32 	%r178, %r177, %r176;
	st.shared.f32 	[%r178+16], %f530;
$L__BB3_69:
	bar.sync 	0;
	setp.ne.s32 	%p13, %r76, 0;
	@%p13 bra 	$L__BB3_71;
	ld.shared.f32 	%f137, [_ZZN3cub18CUB_300001_SM_10006detail6reduce18DeviceReduceKernelINS2_10policy_hubIfjN4cuda3std3__44plusIvEEE10Policy1000EPfjS9_fNS7_10__identityEEEvT0_PT3_T1_NS0_13GridEvenShareISH_EET2_T4_E12temp_storage+20];
	add.f32 	%f138, %f530, %f137;
	ld.shared.f32 	%f139, [_ZZN3cub18CUB_300001_SM_10006detail6reduce18DeviceReduceKernelINS2_10policy_hubIfjN4cuda3std3__44plusIvEEE10Policy1000EPfjS9_fNS7_10__identityEEEvT0_PT3_T1_NS0_13GridEvenShareISH_EET2_T4_E12temp_storage+24];
	add.f32 	%f140, %f138, %f139;
	ld.shared.f32 	%f141, [_ZZN3cub18CUB_300001_SM_10006detail6reduce18DeviceReduceKernelINS2_10policy_hubIfjN4cuda3std3__44plusIvEEE10Policy1000EPfjS9_fNS7_10__identityEEEvT0_PT3_T1_NS0_13GridEvenShareISH_EET2_T4_E12temp_storage+28];
	add.f32 	%f142, %f140, %f141;
	ld.shared.f32 	%f143, [_ZZN3cub18CUB_300001_SM_10006detail6reduce18DeviceReduceKernelINS2_10policy_hubIfjN4cuda3std3__44plusIvEEE10Policy1000EPfjS9_fNS7_10__identityEEEvT0_PT3_T1_NS0_13GridEvenShareISH_EET2_T4_E12temp_storage+32];
	add.f32 	%f144, %f142, %f143;
	ld.shared.f32 	%f145, [_ZZN3cub18CUB_300001_SM_10006detail6reduce18DeviceReduceKernelINS2_10policy_hubIfjN4cuda3std3__44plusIvEEE10Policy1000EPfjS9_fNS7_10__identityEEEvT0_PT3_T1_NS0_13GridEvenShareISH_EET2_T4_E12temp_storage+36];
	add.f32 	%f146, %f144, %f145;
	ld.shared.f32 	%f147, [_ZZN3cub18CUB_300001_SM_10006detail6reduce18DeviceReduceKernelINS2_10policy_hubIfjN4cuda3std3__44plusIvEEE10Policy1000EPfjS9_fNS7_10__identityEEEvT0_PT3_T1_NS0_13GridEvenShareISH_EET2_T4_E12temp_storage+40];
	add.f32 	%f148, %f146, %f147;
	ld.shared.f32 	%f149, [_ZZN3cub18CUB_300001_SM_10006detail6reduce18DeviceReduceKernelINS2_10policy_hubIfjN4cuda3std3__44plusIvEEE10Policy1000EPfjS9_fNS7_10__identityEEEvT0_PT3_T1_NS0_13GridEvenShareISH_EET2_T4_E12temp_storage+44];
	add.f32 	%f150, %f148, %f149;
	ld.shared.f32 	%f151, [_ZZN3cub18CUB_300001_SM_10006detail6reduce18DeviceReduceKernelINS2_10policy_hubIfjN4cuda3std3__44plusIvEEE10Policy1000EPfjS9_fNS7_10__identityEEEvT0_PT3_T1_NS0_13GridEvenShareISH_EET2_T4_E12temp_storage+48];
	add.f32 	%f152, %f150, %f151;
	ld.shared.f32 	%f153, [_ZZN3cub18CUB_300001_SM_10006detail6reduce18DeviceReduceKernelINS2_10policy_hubIfjN4cuda3std3__44plusIvEEE10Policy1000EPfjS9_fNS7_10__identityEEEvT0_PT3_T1_NS0_13GridEvenShareISH_EET2_T4_E12temp_storage+52];
	add.f32 	%f154, %f152, %f153;
	ld.shared.f32 	%f155, [_ZZN3cub18CUB_300001_SM_10006detail6reduce18DeviceReduceKernelINS2_10policy_hubIfjN4cuda3std3__44plusIvEEE10Policy1000EPfjS9_fNS7_10__identityEEEvT0_PT3_T1_NS0_13GridEvenShareISH_EET2_T4_E12temp_storage+56];
	add.f32 	%f156, %f154, %f155;
	ld.shared.f32 	%f157, [_ZZN3cub18CUB_300001_SM_10006detail6reduce18DeviceReduceKernelINS2_10policy_hubIfjN4cuda3std3__44plusIvEEE10Policy1000EPfjS9_fNS7_10__identityEEEvT0_PT3_T1_NS0_13GridEvenShareISH_EET2_T4_E12temp_storage+60];
	add.f32 	%f158, %f156, %f157;
	ld.shared.f32 	%f159, [_ZZN3cub18CUB_300001_SM_10006detail6reduce18DeviceReduceKernelINS2_10policy_hubIfjN4cuda3std3__44plusIvEEE10Policy1000EPfjS9_fNS7_10__identityEEEvT0_PT3_T1_NS0_13GridEvenShareISH_EET2_T4_E12temp_storage+64];
	add.f32 	%f160, %f158, %f159;
	ld.shared.f32 	%f161, [_ZZN3cub18CUB_300001_SM_10006detail6reduce18DeviceReduceKernelINS2_10policy_hubIfjN4cuda3std3__44plusIvEEE10Policy1000EPfjS9_fNS7_10__identityEEEvT0_PT3_T1_NS0_13GridEvenShareISH_EET2_T4_E12temp_storage+68];
	add.f32 	%f162, %f160, %f161;
	ld.shared.f32 	%f163, [_ZZN3cub18CUB_300001_SM_10006detail6reduce18DeviceReduceKernelINS2_10policy_hubIfjN4cuda3std3__44plusIvEEE10Policy1000EPfjS9_fNS7_10__identityEEEvT0_PT3_T1_NS0_13GridEvenShareISH_EET2_T4_E12temp_storage+72];
	add.f32 	%f164, %f162, %f163;
	ld.shared.f32 	%f165, [_ZZN3cub18CUB_300001_SM_10006detail6reduce18DeviceReduceKernelINS2_10policy_hubIfjN4cuda3std3__44plusIvEEE10Policy1000EPfjS9_fNS7_10__identityEEEvT0_PT3_T1_NS0_13GridEvenShareISH_EET2_T4_E12temp_storage+76];
	add.f32 	%f530, %f164, %f165;
$L__BB3_71:
	mov.u32 	%r375, %tid.x;
	setp.ne.s32 	%p80, %r375, 0;
	@%p80 bra 	$L__BB3_73;
	ld.param.u64 	%rd119, [_ZN3cub18CUB_300001_SM_10006detail6reduce18DeviceReduceKernelINS2_10policy_hubIfjN4cuda3std3__44plusIvEEE10Policy1000EPfjS9_fNS7_10__identityEEEvT0_PT3_T1_NS0_13GridEvenShareISH_EET2_T4__param_1];
	cvta.to.global.u64 	%rd116, %rd119;
	mul.wide.u32 	%rd117, %r3, 4;
	add.s64 	%rd118, %rd116, %rd117;
	st.global.f32 	[%rd118], %f530;
$L__BB3_73:
	ret;

}
	// .globl	_ZN3cub18CUB_300001_SM_10006detail6reduce28DeviceReduceSingleTileKernelINS2_10policy_hubIfjN4cuda3std3__44plusIvEEE10Policy1000EPfSC_iS9_ffNS7_10__identityEEEvT0_T1_T2_T3_T4_T6_
.visible .entry _ZN3cub18CUB_300001_SM_10006detail6reduce28DeviceReduceSingleTileKernelINS2_10policy_hubIfjN4cuda3std3__44plusIvEEE10Policy1000EPfSC_iS9_ffNS7_10__identityEEEvT0_T1_T2_T3_T4_T6_(
	.param .u64 .ptr .align 1 _ZN3cub18CUB_300001_SM_10006detail6reduce28DeviceReduceSingleTileKernelINS2_10policy_hubIfjN4cuda3std3__44plusIvEEE10Policy1000EPfSC_iS9_ffNS7_10__identityEEEvT0_T1_T2_T3_T4_T6__param_0,
	.param .u64 .ptr .align 1 _ZN3cub18CUB_300001_SM_10006detail6reduce28DeviceReduceSingleTileKernelINS2_10policy_hubIfjN4cuda3std3__44plusIvEEE10Policy1000EPfSC_iS9_ffNS7_10__identityEEEvT0_T1_T2_T3_T4_T6__param_1,
	.param .u32 _ZN3cub18CUB_300001_SM_10006detail6reduce28DeviceReduceSingleTileKernelINS2_10policy_hubIfjN4cuda3std3__44plusIvEEE10Policy1000EPfSC_iS9_ffNS7_10__identityEEEvT0_T1_T2_T3_T4_T6__param_2,
	.param .align 1 .b8 _ZN3cub18CUB_300001_SM_10006detail6reduce28DeviceReduceSingleTileKernelINS2_10policy_hubIfjN4cuda3std3__44plusIvEEE10Policy1000EPfSC_iS9_ffNS7_10__identityEEEvT0_T1_T2_T3_T4_T6__param_3[1],
	.param .f32 _ZN3cub18CUB_300001_SM_10006detail6reduce28DeviceReduceSingleTileKernelINS2_10policy_hubIfjN4cuda3std3__44plusIvEEE10Policy1000EPfSC_iS9_ffNS7_10__identityEEEvT0_T1_T2_T3_T4_T6__param_4,
	.param .align 1 .b8 _ZN3cub18CUB_300001_SM_10006detail6reduce28DeviceReduceSingleTileKernelINS2_10policy_hubIfjN4cuda3std3__44plusIvEEE10Policy1000EPfSC_iS9_ffNS7_10__identityEEEvT0_T1_T2_T3_T4_T6__param_5[1]
)
.maxntid 512
.minnctapersm 1
{
	.reg .pred 	%p<83>;
	.reg .b32 	%r<339>;
	.reg .b32 	%f<537>;
	.reg .b64 	%rd<133>;
	// demoted variable
	.shared .align 4 .b8 _ZZN3cub18CUB_300001_SM_10006detail6reduce28DeviceReduceSingleTileKernelINS2_10policy_hubIfjN4cuda3std3__44plusIvEEE10Policy1000EPfSC_iS9_ffNS7_10__identityEEEvT0_T1_T2_T3_T4_T6_E12temp_storage[84];
	ld.param.u64 	%rd16, [_ZN3cub18CUB_300001_SM_10006detail6reduce28DeviceReduceSingleTileKernelINS2_10policy_hubIfjN4cuda3std3__44plusIvEEE10Policy1000EPfSC_iS9_ffNS7_10__identityEEEvT0_T1_T2_T3_T4_T6__param_0];
	ld.param.u64 	%rd17, [_ZN3cub18CUB_300001_SM_10006detail6reduce28DeviceReduceSingleTileKernelINS2_10policy_hubIfjN4cuda3std3__44plusIvEEE10Policy1000EPfSC_iS9_ffNS7_10__identityEEEvT0_T1_T2_T3_T4_T6__param_1];
	ld.param.u32 	%r67, [_ZN3cub18CUB_300001_SM_10006detail6reduce28DeviceReduceSingleTileKernelINS2_10policy_hubIfjN4cuda3std3__44plusIvEEE10Policy1000EPfSC_iS9_ffNS7_10__identityEEEvT0_T1_T2_T3_T4_T6__param_2];
	ld.param.f32 	%f54, [_ZN3cub18CUB_300001_SM_10006detail6reduce28DeviceReduceSingleTileKernelINS2_10policy_hubIfjN4cuda3std3__44plusIvEEE10Policy1000EPfSC_iS9_ffNS7_10__identityEEEvT0_T1_T2_T3_T4_T6__param_4];
	cvta.to.global.u64 	%rd1, %rd17;
	setp.ne.s32 	%p1, %r67, 0;
	@%p1 bra 	$L__BB4_3;
	mov.u32 	%r312, %tid.x;
	setp.ne.s32 	%p82, %r312, 0;
	@%p82 bra 	$L__BB4_74;
	st.global.f32 	[%rd1], %f54;
	bra.uni 	$L__BB4_74;
$L__BB4_3:
	and.b64  	%rd18, %rd16, 7;
	setp.ne.s64 	%p2, %rd18, 0;
	@%p2 bra 	$L__BB4_38;
	setp.gt.s32 	%p42, %r67, 8191;
	@%p42 bra 	$L__BB4_22;
	mov.u32 	%r1, %tid.x;
	setp.ge.s32 	%p54, %r1, %r67;
	mov.f32 	%f515, 0f00000000;
	mov.u32 	%r316, %r1;
	@%p54 bra 	$L__BB4_7;
	mul.wide.u32 	%rd121, %r1, 4;
	add.s64 	%rd120, %rd16, %rd121;
	// begin inline asm
	ld.global.nc.u32 %r256, [%rd120];
	// end inline asm
	mov.b32 	%f515, %r256;
	add.s32 	%r316, %r1, 512;
$L__BB4_7:
	setp.ge.s32 	%p55, %r316, %r67;
	@%p55 bra 	$L__BB4_13;
	not.b32 	%r257, %r316;
	add.s32 	%r4, %r67, %r257;
	and.b32  	%r258, %r4, 1536;
	setp.eq.s32 	%p56, %r258, 1536;
	@%p56 bra 	$L__BB4_11;
	mul.wide.u32 	%rd122, %r316, 4;
	add.s64 	%rd129, %rd16, %rd122;
	shr.u32 	%r259, %r4, 9;
	add.s32 	%r260, %r259, 1;
	and.b32  	%r261, %r260, 3;
	neg.s32 	%r314, %r261;
$L__BB4_10:
	.pragma "nounroll";
	// begin inline asm
	ld.global.nc.u32 %r262, [%rd129];
	// end inline asm
	mov.b32 	%f398, %r262;
	add.f32 	%f515, %f515, %f398;
	add.s32 	%r316, %r316, 512;
	add.s64 	%rd129, %rd129, 2048;
	add.s32 	%r314, %r314, 1;
	setp.ne.s32 	%p57, %r314, 0;
	@%p57 bra 	$L__BB4_10;
$L__BB4_11:
	setp.lt.u32 	%p58, %r4, 1536;
	@%p58 bra 	$L__BB4_13;
$L__BB4_12:
	mul.wide.s32 	%rd128, %r316, 4;
	add.s64 	%rd124, %rd16, %rd128;
	// begin inline asm
	ld.global.nc.u32 %r263, [%rd124];
	// end inline asm
	mov.b32 	%f399, %r263;
	add.f32 	%f400, %f515, %f399;
	add.s64 	%rd125, %rd124, 2048;
	// begin inline asm
	ld.global.nc.u32 %r264, [%rd125];
	// end inline asm
	mov.b32 	%f401, %r264;
	add.f32 	%f402, %f400, %f401;
	add.s64 	%rd126, %rd124, 4096;
	// begin inline asm
	ld.global.nc.u32 %r265, [%rd126];
	// end inline asm
	mov.b32 	%f403, %r265;
	add.f32 	%f404, %f402, %f403;
	add.s64 	%rd127, %rd124, 6144;
	// begin inline asm
	ld.global.nc.u32 %r266, [%rd127];
	// end inline asm
	mov.b32 	%f405, %r266;
	add.f32 	%f515, %f404, %f405;
	add.s32 	%r316, %r316, 2048;
	setp.lt.s32 	%p59, %r316, %r67;
	@%p59 bra 	$L__BB4_12;
$L__BB4_13:
	setp.lt.s32 	%p60, %r67, 512;
	@%p60 bra 	$L__BB4_18;
	// begin inline asm
	mov.u32 %r291, %laneid;
	// end inline asm
	mov.b32 	%r292, 1;
	mov.b32 	%r305, 31;
	mov.b32 	%r306, -1;
	// begin inline asm
	{  .reg .f32 r0;  .reg .pred p;  shfl.sync.down.b32 r0|p, %f515, %r292, %r305, %r306;  @p add.f32 r0, r0, %f515;  mov.f32 %f465, r0;}
	// end inline asm
	mov.b32 	%r295, 2;
	// begin inline asm
	{  .reg .f32 r0;  .reg .pred p;  shfl.sync.down.b32 r0|p, %f465, %r295, %r305, %r306;  @p add.f32 r0, r0, %f465;  mov.f32 %f468, r0;}
	// end inline asm
	mov.b32 	%r298, 4;
	// begin inline asm
	{  .reg .f32 r0;  .reg .pred p;  shfl.sync.down.b32 r0|p, %f468, %r298, %r305, %r306;  @p add.f32 r0, r0, %f468;  mov.f32 %f471, r0;}
	// end inline asm
	mov.b32 	%r301, 8;
	// begin inline asm
	{  .reg .f32 r0;  .reg .pred p;  shfl.sync.down.b32 r0|p, %f471, %r301, %r305, %r306;  @p add.f32 r0, r0, %f471;  mov.f32 %f474, r0;}
	// end inline asm
	mov.b32 	%r304, 16;
	// begin inline asm
	{  .reg .f32 r0;  .reg .pred p;  shfl.sync.down.b32 r0|p, %f474, %r304, %r305, %r306;  @p add.f32 r0, r0, %f474;  mov.f32 %f536, r0;}
	// end inline asm
	setp.ne.s32 	%p79, %r291, 0;
	@%p79 bra 	$L__BB4_16;
	shr.u32 	%r307, %r1, 3;
	and.b32  	%r308, %r307, 124;
	mov.u32 	%r309, _ZZN3cub18CUB_300001_SM_10006detail6reduce28DeviceReduceSingleTileKernelINS2_10policy_hubIfjN4cuda3std3__44plusIvEEE10Policy1000EPfSC_iS9_ffNS7_10__identityEEEvT0_T1_T2_T3_T4_T6_E12temp_storage;
	add.s32 	%r310, %r309, %r308;
	st.shared.f32 	[%r310+16], %f536;
$L__BB4_16:
	bar.sync 	0;
	setp.ne.s32 	%p80, %r1, 0;
	@%p80 bra 	$L__BB4_72;
	ld.shared.f32 	%f480, [_ZZN3cub18CUB_300001_SM_10006detail6reduce28DeviceReduceSingleTileKernelINS2_10policy_hubIfjN4cuda3std3__44plusIvEEE10Policy1000EPfSC_iS9_ffNS7_10__identityEEEvT0_T1_T2_T3_T4_T6_E12temp_storage+20];
	add.f32 	%f481, %f536, %f480;
	ld.shared.f32 	%f482, [_ZZN3cub18CUB_300001_SM_10006detail6reduce28DeviceReduceSingleTileKernelINS2_10policy_hubIfjN4cuda3std3__44plusIvEEE10Policy1000EPfSC_iS9_ffNS7_10__identityEEEvT0_T1_T2_T3_T4_T6_E12temp_storage+24];
	add.f32 	%f483, %f481, %f482;
	ld.shared.f32 	%f484, [_ZZN3cub18CUB_300001_SM_10006detail6reduce28DeviceReduceSingleTileKernelINS2_10policy_hubIfjN4cuda3std3__44plusIvEEE10Policy1000EPfSC_iS9_ffNS7_10__identityEEEvT0_T1_T2_T3_T4_T6_E12temp_storage+28];
	add.f32 	%f485, %f483, %f484;
	ld.shared.f32 	%f486, [_ZZN3cub18CUB_300001_SM_10006detail6reduce28DeviceReduceSingleTileKernelINS2_10policy_hubIfjN4cuda3std3__44plusIvEEE10Policy1000EPfSC_iS9_ffNS7_10__identityEEEvT0_T1_T2_T3_T4_T6_E12temp_storage+32];
	add.f32 	%f487, %f485, %f486;
	ld.shared.f32 	%f488, [_ZZN3cub18CUB_300001_SM_10006detail6reduce28DeviceReduceSingleTileKernelINS2_10policy_hubIfjN4cuda3std3__44plusIvEEE10Policy1000EPfSC_iS9_ffNS7_10__identityEEEvT0_T1_T2_T3_T4_T6_E12temp_storage+36];
	add.f32 	%f489, %f487, %f488;
	ld.shared.f32 	%f490, [_ZZN3cub18CUB_300001_SM_10006detail6reduce28DeviceReduceSingleTileKernelINS2_10policy_hubIfjN4cuda3std3__44plusIvEEE10Policy1000EPfSC_iS9_ffNS7_10__identityEEEvT0_T1_T2_T3_T4_T6_E12temp_storage+40];
	add.f32 	%f491, %f489, %f490;
	ld.shared.f32 	%f492, [_ZZN3cub18CUB_300001_SM_10006detail6reduce28DeviceReduceSingleTileKernelINS2_10policy_hubIfjN4cuda3std3__44plusIvEEE10Policy1000EPfSC_iS9_ffNS7_10__identityEEEvT0_T1_T2_T3_T4_T6_E12temp_storage+44];
	add.f32 	%f493, %f491, %f492;
	ld.shared.f32 	%f494, [_ZZN3cub18CUB_300001_SM_10006detail6reduce28DeviceReduceSingleTileKernelINS2_10policy_hubIfjN4cuda3std3__44plusIvEEE10Policy1000EPfSC_iS9_ffNS7_10__identityEEEvT0_T1_T2_T3_T4_T6_E12temp_storage+48];
	add.f32 	%f495, %f493, %f494;
	ld.shared.f32 	%f496, [_ZZN3cub18CUB_300001_SM_10006detail6reduce28DeviceReduceSingleTileKernelINS2_10policy_hubIfjN4cuda3std3__44plusIvEEE10Policy1000EPfSC_iS9_ffNS7_10__identityEEEvT0_T1_T2_T3_T4_T6_E12temp_storage+52];
	add.f32 	%f497, %f495, %f496;
	ld.shared.f32 	%f498, [_ZZN3cub18CUB_300001_SM_10006detail6reduce28DeviceReduceSingleTileKernelINS2_10policy_hubIfjN4cuda3std3__44plusIvEEE10Policy1000EPfSC_iS9_ffNS7_10__identityEEEvT0_T1_T2_T3_T4_T6_E12temp_storage+56];
	add.f32 	%f499, %f497, %f498;
	ld.shared.f32 	%f500, [_ZZN3cub18CUB_300001_SM_10006detail6reduce28DeviceReduceSingleTileKernelINS2_10policy_hubIfjN4cuda3std3__44plusIvEEE10Policy1000EPfSC_iS9_ffNS7_10__identityEEEvT0_T1_T2_T3_T4_T6_E12temp_storage+60];
	add.f32 	%f501, %f499, %f500;
	ld.shared.f32 	%f502, [_ZZN3cub18CUB_300001_SM_10006detail6reduce28DeviceReduceSingleTileKernelINS2_10policy_hubIfjN4cuda3std3__44plusIvEEE10Policy1000EPfSC_iS9_ffNS7_10__identityEEEvT0_T1_T2_T3_T4_T6_E12temp_storage+64];
	add.f32 	%f503, %f501, %f502;
	ld.shared.f32 	%f504, [_ZZN3cub18CUB_300001_SM_10006detail6reduce28DeviceReduceSingleTileKernelINS2_10policy_hubIfjN4cuda3std3__44plusIvEEE10Policy1000EPfSC_iS9_ffNS7_10__identityEEEvT0_T1_T2_T3_T4_T6_E12temp_storage+68];
	add.f32 	%f505, %f503, %f504;
	ld.shared.f32 	%f506, [_ZZN3cub18CUB_300001_SM_10006detail6reduce28DeviceReduceSingleTileKernelINS2_10policy_hubIfjN4cuda3std3__44plusIvEEE10Policy1000EPfSC_iS9_ffNS7_10__identityEEEvT0_T1_T2_T3_T4_T6_E12temp_storage+72];
	add.f32 	%f507, %f505, %f506;
	ld.shared.f32 	%f508, [_ZZN3cub18CUB_300001_SM_10006detail6reduce28DeviceReduceSingleTileKernelINS2_10policy_hubIfjN4cuda3std3__44plusIvEEE10Policy1000EPfSC_iS9_ffNS7_10__identityEEEvT0_T1_T2_T3_T4_T6_E12temp_storage+76];
	add.f32 	%f536, %f507, %f508;
	bra.uni 	$L__BB4_72;
$L__BB4_18:
	// begin inline asm
	mov.u32 %r267, %laneid;
	// end inline asm
	and.b32  	%r283, %r1, 992;
	add.s32 	%r284, %r283, 32;
	setp.gt.s32 	%p61, %r284, %r67;
	not.b32 	%r285, %r283;
	add.s32 	%r286, %r67, %r285;
	selp.b32 	%r281, %r286, 31, %p61;
	mov.b32 	%r268, 1;
	mov.b32 	%r282, -1;
	// begin inline asm
	{  .reg .f32 r0;  .reg .pred p;  shfl.sync.down.b32 r0|p, %f515, %r268, %r281, %r282;  @p add.f32 r0, r0, %f515;  mov.f32 %f406, r0;}
	// end inline asm
	mov.b32 	%r271, 2;
	// begin inline asm
	{  .reg .f32 r0;  .reg .pred p;  shfl.sync.down.b32 r0|p, %f406, %r271, %r281, %r282;  @p add.f32 r0, r0, %f406;  mov.f32 %f409, r0;}
	// end inline asm
	mov.b32 	%r274, 4;
	// begin inline asm
	{  .reg .f32 r0;  .reg .pred p;  shfl.sync.down.b32 r0|p, %f409, %r274, %r281, %r282;  @p add.f32 r0, r0, %f409;  mov.f32 %f412, r0;}
	// end inline asm
	mov.b32 	%r277, 8;
	// begin inline asm
	{  .reg .f32 r0;  .reg .pred p;  shfl.sync.down.b32 r0|p, %f412, %r277, %r281, %r282;  @p add.f32 r0, r0, %f412;  mov.f32 %f415, r0;}
	// end inline asm
	mov.b32 	%r280, 16;
	// begin inline asm
	{  .reg .f32 r0;  .reg .pred p;  shfl.sync.down.b32 r0|p, %f415, %r280, %r281, %r282;  @p add.f32 r0, r0, %f415;  mov.f32 %f536, r0;}
	// end inline asm
	setp.ne.s32 	%p62, %r267, 0;
	@%p62 bra 	$L__BB4_20;
	shr.u32 	%r287, %r1, 3;
	and.b32  	%r288, %r287, 124;
	mov.u32 	%r289, _ZZN3cub18CUB_300001_SM_10006detail6reduce28DeviceReduceSingleTileKernelINS2_10policy_hubIfjN4cuda3std3__44plusIvEEE10Policy1000EPfSC_iS9_ffNS7_10__identityEEEvT0_T1_T2_T3_T4_T6_E12temp_storage;
	add.s32 	%r290, %r289, %r288;
	st.shared.f32 	[%r290+16], %f536;
$L__BB4_20:
	bar.sync 	0;
	setp.ne.s32 	%p63, %r1, 0;
	@%p63 bra 	$L__BB4_72;
	setp.gt.s32 	%p64, %r67, 32;
	ld.shared.f32 	%f421, [_ZZN3cub18CUB_300001_SM_10006detail6reduce28DeviceReduceSingleTileKernelINS2_10policy_hubIfjN4cuda3std3__44plusIvEEE10Policy1000EPfSC_iS9_ffNS7_10__identityEEEvT0_T1_T2_T3_T4_T6_E12temp_storage+20];
	add.f32 	%f422, %f536, %f421;
	selp.f32 	%f423, %f422, %f536, %p64;
	setp.gt.s32 	%p65, %r67, 64;
	ld.shared.f32 	%f424, [_ZZN3cub18CUB_300001_SM_10006detail6reduce28DeviceReduceSingleTileKernelINS2_10policy_hubIfjN4cuda3std3__44plusIvEEE10Policy1000EPfSC_iS9_ffNS7_10__identityEEEvT0_T1_T2_T3_T4_T6_E12temp_storage+24];
	add.f32 	%f425, %f424, %f423;
	selp.f32 	%f426, %f425, %f423, %p65;
	setp.gt.s32 	%p66, %r67, 96;
	ld.shared.f32 	%f427, [_ZZN3cub18CUB_300001_SM_10006detail6reduce28DeviceReduceSingleTileKernelINS2_10policy_hubIfjN4cuda3std3__44plusIvEEE10Policy1000EPfSC_iS9_ffNS7_10__identityEEEvT0_T1_T2_T3_T4_T6_E12temp_storage+28];
	add.f32 	%f428, %f427, %f426;
	selp.f32 	%f429, %f428, %f426, %p66;
	setp.gt.s32 	%p67, %r67, 128;
	ld.shared.f32 	%f430, [_ZZN3cub18CUB_300001_SM_10006detail6reduce28DeviceReduceSingleTileKernelINS2_10policy_hubIfjN4cuda3std3__44plusIvEEE10Policy1000EPfSC_iS9_ffNS7_10__identityEEEvT0_T1_T2_T3_T4_T6_E12temp_storage+32];
	add.f32 	%f431, %f430, %f429;
	selp.f32 	%f432, %f431, %f429, %p67;
	setp.gt.s32 	%p68, %r67, 160;
	ld.shared.f32 	%f433, [_ZZN3cub18CUB_300001_SM_10006detail6reduce28DeviceReduceSingleTileKernelINS2_10policy_hubIfjN4cuda3std3__44plusIvEEE10Policy1000EPfSC_iS9_ffNS7_10__identityEEEvT0_T1_T2_T3_T4_T6_E12temp_storage+36];
	add.f32 	%f434, %f433, %f432;
	selp.f32 	%f435, %f434, %f432, %p68;
	setp.gt.s32 	%p69, %r67, 192;
	ld.shared.f32 	%f436, [_ZZN3cub18CUB_300001_SM_10006detail6reduce28DeviceReduceSingleTileKernelINS2_10policy_hubIfjN4cuda3std3__44plusIvEEE10Policy1000EPfSC_iS9_ffNS7_10__identityEEEvT0_T1_T2_T3_T4_T6_E12temp_storage+40];
	add.f32 	%f437, %f436, %f435;
	selp.f32 	%f438, %f437, %f435, %p69;
	setp.gt.s32 	%p70, %r67, 224;
	ld.shared.f32 	%f439, [_ZZN3cub18CUB_300001_SM_10006detail6reduce28DeviceReduceSingleTileKernelINS2_10policy_hubIfjN4cuda3std3__44plusIvEEE10Policy1000EPfSC_iS9_ffNS7_10__identityEEEvT0_T1_T2_T3_T4_T6_E12temp_storage+44];
	add.f32 	%f440, %f439, %f438;
	selp.f32 	%f441, %f440, %f438, %p70;
	setp.gt.s32 	%p71, %r67, 256;
	ld.shared.f32 	%f442, [_ZZN3cub18CUB_300001_SM_10006detail6reduce28DeviceReduceSingleTileKernelINS2_10policy_hubIfjN4cuda3std3__44plusIvEEE10Policy1000EPfSC_iS9_ffNS7_10__identityEEEvT0_T1_T2_T3_T4_T6_E12temp_storage+48];
	add.f32 	%f443, %f442, %f441;
	selp.f32 	%f444, %f443, %f441, %p71;
	setp.gt.s32 	%p72, %r67, 288;
	ld.shared.f32 	%f445, [_ZZN3cub18CUB_300001_SM_10006detail6reduce28DeviceReduceSingleTileKernelINS2_10policy_hubIfjN4cuda3std3__44plusIvEEE10Policy1000EPfSC_iS9_ffNS7_10__identityEEEvT0_T1_T2_T3_T4_T6_E12temp_storage+52];
	add.f32 	%f446, %f445, %f444;
	selp.f32 	%f447, %f446, %f444, %p72;
	setp.gt.s32 	%p73, %r67, 320;
	ld.shared.f32 	%f448, [_ZZN3cub18CUB_300001_SM_10006detail6reduce28DeviceReduceSingleTileKernelINS2_10policy_hubIfjN4cuda3std3__44plusIvEEE10Policy1000EPfSC_iS9_ffNS7_10__identityEEEvT0_T1_T2_T3_T4_T6_E12temp_storage+56];
	add.f32 	%f449, %f448, %f447;
	selp.f32 	%f450, %f449, %f447, %p73;
	setp.gt.s32 	%p74, %r67, 352;
	ld.shared.f32 	%f451, [_ZZN3cub18CUB_300001_SM_10006detail6reduce28DeviceReduceSingleTileKernelINS2_10policy_hubIfjN4cuda3std3__44plusIvEEE10Policy1000EPfSC_iS9_ffNS7_10__identityEEEvT0_T1_T2_T3_T4_T6_E12temp_storage+60];
	add.f32 	%f452, %f451, %f450;
	selp.f32 	%f453, %f452, %f450, %p74;
	setp.gt.s32 	%p75, %r67, 384;
	ld.shared.f32 	%f454, [_ZZN3cub18CUB_300001_SM_10006detail6reduce28DeviceReduceSingleTileKernelINS2_10policy_hubIfjN4cuda3std3__44plusIvEEE10Policy1000EPfSC_iS9_ffNS7_10__identityEEEvT0_T1_T2_T3_T4_T6_E12temp_storage+64];
	add.f32 	%f455, %f454, %f453;
	selp.f32 	%f456, %f455, %f453, %p75;
	setp.gt.s32 	%p76, %r67, 416;
	ld.shared.f32 	%f457, [_ZZN3cub18CUB_300001_SM_10006detail6reduce28DeviceReduceSingleTileKernelINS2_10policy_hubIfjN4cuda3std3__44plusIvEEE10Policy1000EPfSC_iS9_ffNS7_10__identityEEEvT0_T1_T2_T3_T4_T6_E12temp_storage+68];
	add.f32 	%f458, %f457, %f456;
	selp.f32 	%f459, %f458, %f456, %p76;
	setp.gt.s32 	%p77, %r67, 448;
	ld.shared.f32 	%f460, [_ZZN3cub18CUB_300001_SM_10006detail6reduce28DeviceReduceSingleTileKernelINS2_10policy_hubIfjN4cuda3std3__44plusIvEEE10Policy1000EPfSC_iS9_ffNS7_10__identityEEEvT0_T1_T2_T3_T4_T6_E12temp_storage+72];
	add.f32 	%f461, %f460, %f459;
	selp.f32 	%f462, %f461, %f459, %p77;
	setp.gt.s32 	%p78, %r67, 480;
	ld.shared.f32 	%f463, [_ZZN3cub18CUB_300001_SM_10006detail6reduce28DeviceReduceSingleTileKernelINS2_10policy_hubIfjN4cuda3std3__44plusIvEEE10Policy1000EPfSC_iS9_ffNS7_10__identityEEEvT0_T1_T2_T3_T4_T6_E12temp_storage+76];
	add.f32 	%f464, %f463, %f462;
	selp.f32 	%f536, %f464, %f462, %p78;
	bra.uni 	$L__BB4_72;
$L__BB4_22:
	mov.u32 	%r13, %tid.x;
	shl.b32 	%r190, %r13, 1;
	mul.wide.u32 	%rd90, %r190, 4;
	add.s64 	%rd75, %rd16, %rd90;
	// begin inline asm
	ld.global.nc.u64 %rd74, [%rd75];
	// end inline asm
	mov.b64 	{%r191, %r192}, %rd74;
	mov.b32 	%f282, %r192;
	mov.b32 	%f283, %r191;
	add.s64 	%rd77, %rd75, 4096;
	// begin inline asm
	ld.global.nc.u64 %rd76, [%rd77];
	// end inline asm
	mov.b64 	{%r193, %r194}, %rd76;
	mov.b32 	%f284, %r194;
	mov.b32 	%f285, %r193;
	add.s64 	%rd79, %rd75, 8192;
	// begin inline asm
	ld.global.nc.u64 %rd78, [%rd79];
	// end inline asm
	mov.b64 	{%r195, %r196}, %rd78;
	mov.b32 	%f286, %r196;
	mov.b32 	%f287, %r195;
	add.s64 	%rd81, %rd75, 12288;
	// begin inline asm
	ld.global.nc.u64 %rd80, [%rd81];
	// end inline asm
	mov.b64 	{%r197, %r198}, %rd80;
	mov.b32 	%f288, %r198;
	mov.b32 	%f289, %r197;
	add.s64 	%rd83, %rd75, 16384;
	// begin inline asm
	ld.global.nc.u64 %rd82, [%rd83];
	// end inline asm
	mov.b64 	{%r199, %r200}, %rd82;
	mov.b32 	%f290, %r200;
	mov.b32 	%f291, %r199;
	add.s64 	%rd85, %rd75, 20480;
	// begin inline asm
	ld.global.nc.u64 %rd84, [%rd85];
	// end inline asm
	mov.b64 	{%r201, %r202}, %rd84;
	mov.b32 	%f292, %r202;
	mov.b32 	%f293, %r201;
	add.s64 	%rd87, %rd75, 24576;
	// begin inline asm
	ld.global.nc.u64 %rd86, [%rd87];
	// end inline asm
	mov.b64 	{%r203, %r204}, %rd86;
	mov.b32 	%f294, %r204;
	mov.b32 	%f295, %r203;
	add.s64 	%rd89, %rd75, 28672;
	// begin inline asm
	ld.global.nc.u64 %rd88, [%rd89];
	// end inline asm
	mov.b64 	{%r205, %r206}, %rd88;
	mov.b32 	%f296, %r206;
	mov.b32 	%f297, %r205;
	add.f32 	%f298, %f283, %f282;
	add.f32 	%f299, %f285, %f284;
	add.f32 	%f300, %f287, %f286;
	add.f32 	%f301, %f289, %f288;
	add.f32 	%f302, %f291, %f290;
	add.f32 	%f303, %f293, %f292;
	add.f32 	%f304, %f295, %f294;
	add.f32 	%f305, %f297, %f296;
	add.f32 	%f306, %f298, %f299;
	add.f32 	%f307, %f300, %f301;
	add.f32 	%f308, %f302, %f303;
	add.f32 	%f309, %f304, %f305;
	add.f32 	%f310, %f306, %f307;
	add.f32 	%f311, %f308, %f309;
	add.f32 	%f522, %f310, %f311;
	setp.lt.u32 	%p43, %r67, 16384;
	mov.b32 	%r319, 8192;
	@%p43 bra 	$L__BB4_26;
	add.s32 	%r14, %r67, -8192;
	mov.b32 	%r319, 8192;
$L__BB4_24:
	mul.wide.s32 	%rd107, %r319, 4;
	add.s64 	%rd92, %rd75, %rd107;
	// begin inline asm
	ld.global.nc.u64 %rd91, [%rd92];
	// end inline asm
	mov.b64 	{%r208, %r209}, %rd91;
	mov.b32 	%f312, %r209;
	mov.b32 	%f313, %r208;
	add.s64 	%rd94, %rd92, 4096;
	// begin inline asm
	ld.global.nc.u64 %rd93, [%rd94];
	// end inline asm
	mov.b64 	{%r210, %r211}, %rd93;
	mov.b32 	%f314, %r211;
	mov.b32 	%f315, %r210;
	add.s64 	%rd96, %rd92, 8192;
	// begin inline asm
	ld.global.nc.u64 %rd95, [%rd96];
	// end inline asm
	mov.b64 	{%r212, %r213}, %rd95;
	mov.b32 	%f316, %r213;
	mov.b32 	%f317, %r212;
	add.s64 	%rd98, %rd92, 12288;
	// begin inline asm
	ld.global.nc.u64 %rd97, [%rd98];
	// end inline asm
	mov.b64 	{%r214, %r215}, %rd97;
	mov.b32 	%f318, %r215;
	mov.b32 	%f319, %r214;
	add.s64 	%rd100, %rd92, 16384;
	// begin inline asm
	ld.global.nc.u64 %rd99, [%rd100];
	// end inline asm
	mov.b64 	{%r216, %r217}, %rd99;
	mov.b32 	%f320, %r217;
	mov.b32 	%f321, %r216;
	add.s64 	%rd102, %rd92, 20480;
	// begin inline asm
	ld.global.nc.u64 %rd101, [%rd102];
	// end inline asm
	mov.b64 	{%r218, %r219}, %rd101;
	mov.b32 	%f322, %r219;
	mov.b32 	%f323, %r218;
	add.s64 	%rd104, %rd92, 24576;
	// begin inline asm
	ld.global.nc.u64 %rd103, [%rd104];
	// end inline asm
	mov.b64 	{%r220, %r221}, %rd103;
	mov.b32 	%f324, %r221;
	mov.b32 	%f325, %r220;
	add.s64 	%rd106, %rd92, 28672;
	// begin inline asm
	ld.global.nc.u64 %rd105, [%rd106];
	// end inline asm
	mov.b64 	{%r222, %r223}, %rd105;
	mov.b32 	%f326, %r223;
	mov.b32 	%f327, %r222;
	add.f32 	%f328, %f522, %f313;
	add.f32 	%f329, %f312, %f315;
	add.f32 	%f330, %f314, %f317;
	add.f32 	%f331, %f316, %f319;
	add.f32 	%f332, %f318, %f321;
	add.f32 	%f333, %f320, %f323;
	add.f32 	%f334, %f322, %f325;
	add.f32 	%f335, %f324, %f327;
	add.f32 	%f336, %f328, %f329;
	add.f32 	%f337, %f330, %f331;
	add.f32 	%f338, %f332, %f333;
	add.f32 	%f339, %f334, %f335;
	add.f32 	%f340, %f336, %f337;
	add.f32 	%f341, %f338, %f339;
	add.f32 	%f342, %f340, %f341;
	add.f32 	%f522, %f342, %f326;
	sub.s32 	%r224, %r67, %r319;
	setp.lt.s32 	%p44, %r224, 8192;
	@%p44 bra 	$L__BB4_34;
	add.s32 	%r319, %r319, 8192;
	setp.le.s32 	%p45, %r319, %r14;
	@%p45 bra 	$L__BB4_24;
$L__BB4_26:
	setp.le.s32 	%p46, %r67, %r319;
	@%p46 bra 	$L__BB4_34;
	sub.s32 	%r18, %r67, %r319;
	setp.ge.s32 	%p47, %r13, %r18;
	@%p47 bra 	$L__BB4_34;
	not.b32 	%r225, %r13;
	add.s32 	%r226, %r67, %r225;
	sub.s32 	%r19, %r226, %r319;
	and.b32  	%r227, %r19, 1536;
	setp.eq.s32 	%p48, %r227, 1536;
	mov.u32 	%r323, %r13;
	@%p48 bra 	$L__BB4_31;
	add.s32 	%r321, %r13, %r319;
	shr.u32 	%r228, %r19, 9;
	add.s32 	%r229, %r228, 1;
	and.b32  	%r230, %r229, 3;
	neg.s32 	%r320, %r230;
	mov.u32 	%r323, %r13;
$L__BB4_30:
	.pragma "nounroll";
	mul.wide.u32 	%rd109, %r321, 4;
	add.s64 	%rd108, %rd16, %rd109;
	// begin inline asm
	ld.global.nc.u32 %r231, [%rd108];
	// end inline asm
	mov.b32 	%f344, %r231;
	add.f32 	%f522, %f522, %f344;
	add.s32 	%r323, %r323, 512;
	add.s32 	%r321, %r321, 512;
	add.s32 	%r320, %r320, 1;
	setp.ne.s32 	%p49, %r320, 0;
	@%p49 bra 	$L__BB4_30;
$L__BB4_31:
	setp.lt.u32 	%p50, %r19, 1536;
	@%p50 bra 	$L__BB4_34;
	cvt.u64.u32 	%rd110, %r323;
	cvt.u64.u32 	%rd111, %r319;
	add.s64 	%rd112, %rd110, %rd111;
	shl.b64 	%rd113, %rd112, 2;
	add.s64 	%rd114, %rd113, %rd16;
	add.s64 	%rd130, %rd114, 4096;
	add.s32 	%r324, %r323, %r319;
$L__BB4_33:
	mul.wide.u32 	%rd119, %r324, 4;
	add.s64 	%rd115, %rd16, %rd119;
	// begin inline asm
	ld.global.nc.u32 %r232, [%rd115];
	// end inline asm
	mov.b32 	%f345, %r232;
	add.f32 	%f346, %f522, %f345;
	add.s64 	%rd116, %rd130, -2048;
	// begin inline asm
	ld.global.nc.u32 %r233, [%rd116];
	// end inline asm
	mov.b32 	%f347, %r233;
	add.f32 	%f348, %f346, %f347;
	// begin inline asm
	ld.global.nc.u32 %r234, [%rd130];
	// end inline asm
	mov.b32 	%f349, %r234;
	add.f32 	%f350, %f348, %f349;
	add.s64 	%rd118, %rd130, 2048;
	// begin inline asm
	ld.global.nc.u32 %r235, [%rd118];
	// end inline asm
	mov.b32 	%f351, %r235;
	add.f32 	%f522, %f350, %f351;
	add.s32 	%r323, %r323, 2048;
	add.s64 	%rd130, %rd130, 8192;
	add.s32 	%r324, %r324, 2048;
	setp.lt.s32 	%p51, %r323, %r18;
	@%p51 bra 	$L__BB4_33;
$L__BB4_34:
	// begin inline asm
	mov.u32 %r236, %laneid;
	// end inline asm
	mov.b32 	%r237, 1;
	mov.b32 	%r250, 31;
	mov.b32 	%r251, -1;
	// begin inline asm
	{  .reg .f32 r0;  .reg .pred p;  shfl.sync.down.b32 r0|p, %f522, %r237, %r250, %r251;  @p add.f32 r0, r0, %f522;  mov.f32 %f352, r0;}
	// end inline asm
	mov.b32 	%r240, 2;
	// begin inline asm
	{  .reg .f32 r0;  .reg .pred p;  shfl.sync.down.b32 r0|p, %f352, %r240, %r250, %r251;  @p add.f32 r0, r0, %f352;  mov.f32 %f355, r0;}
	// end inline asm
	mov.b32 	%r243, 4;
	// begin inline asm
	{  .reg .f32 r0;  .reg .pred p;  shfl.sync.down.b32 r0|p, %f355, %r243, %r250, %r251;  @p add.f32 r0, r0, %f355;  mov.f32 %f358, r0;}
	// end inline asm
	mov.b32 	%r246, 8;
	// begin inline asm
	{  .reg .f32 r0;  .reg .pred p;  shfl.sync.down.b32 r0|p, %f358, %r246, %r250, %r251;  @p add.f32 r0, r0, %f358;  mov.f32 %f361, r0;}
	// end inline asm
	mov.b32 	%r249, 16;
	// begin inline asm
	{  .reg .f32 r0;  .reg .pred p;  shfl.sync.down.b32 r0|p, %f361, %r249, %r250, %r251;  @p add.f32 r0, r0, %f361;  mov.f32 %f536, r0;}
	// end inline asm
	setp.ne.s32 	%p52, %r236, 0;
	@%p52 bra 	$L__BB4_36;
	shr.u32 	%r252, %r13, 3;
	and.b32  	%r253, %r252, 124;
	mov.u32 	%r254, _ZZN3cub18CUB_300001_SM_10006detail6reduce28DeviceReduceSingleTileKernelINS2_10policy_hubIfjN4cuda3std3__44plusIvEEE10Policy1000EPfSC_iS9_ffNS7_10__identityEEEvT0_T1_T2_T3_T4_T6_E12temp_storage;
	add.s32 	%r255, %r254, %r253;
	st.shared.f32 	[%r255+16], %f536;
$L__BB4_36:
	bar.sync 	0;
	setp.ne.s32 	%p53, %r13, 0;
	@%p53 bra 	$L__BB4_72;
	ld.shared.f32 	%f367, [_ZZN3cub18CUB_300001_SM_10006detail6reduce28DeviceReduceSingleTileKernelINS2_10policy_hubIfjN4cuda3std3__44plusIvEEE10Policy1000EPfSC_iS9_ffNS7_10__identityEEEvT0_T1_T2_T3_T4_T6_E12temp_storage+20];
	add.f32 	%f368, %f536, %f367;
	ld.shared.f32 	%f369, [_ZZN3cub18CUB_300001_SM_10006detail6reduce28DeviceReduceSingleTileKernelINS2_10policy_hubIfjN4cuda3std3__44plusIvEEE10Policy1000EPfSC_iS9_ffNS7_10__identityEEEvT0_T1_T2_T3_T4_T6_E12temp_storage+24];
	add.f32 	%f370, %f368, %f369;
	ld.shared.f32 	%f371, [_ZZN3cub18CUB_300001_SM_10006detail6reduce28DeviceReduceSingleTileKernelINS2_10policy_hubIfjN4cuda3std3__44plusIvEEE10Policy1000EPfSC_iS9_ffNS7_10__identityEEEvT0_T1_T2_T3_T4_T6_E12temp_storage+28];
	add.f32 	%f372, %f370, %f371;
	ld.shared.f32 	%f373, [_ZZN3cub18CUB_300001_SM_10006detail6reduce28DeviceReduceSingleTileKernelINS2_10policy_hubIfjN4cuda3std3__44plusIvEEE10Policy1000EPfSC_iS9_ffNS7_10__identityEEEvT0_T1_T2_T3_T4_T6_E12temp_storage+32];
	add.f32 	%f374, %f372, %f373;
	ld.shared.f32 	%f375, [_ZZN3cub18CUB_300001_SM_10006detail6reduce28DeviceReduceSingleTileKernelINS2_10policy_hubIfjN4cuda3std3__44plusIvEEE10Policy1000EPfSC_iS9_ffNS7_10__identityEEEvT0_T1_T2_T3_T4_T6_E12temp_storage+36];
	add.f32 	%f376, %f374, %f375;
	ld.shared.f32 	%f377, [_ZZN3cub18CUB_300001_SM_10006detail6reduce28DeviceReduceSingleTileKernelINS2_10policy_hubIfjN4cuda3std3__44plusIvEEE10Policy1000EPfSC_iS9_ffNS7_10__identityEEEvT0_T1_T2_T3_T4_T6_E12temp_storage+40];
	add.f32 	%f378, %f376, %f377;
	ld.shared.f32 	%f379, [_ZZN3cub18CUB_300001_SM_10006detail6reduce28DeviceReduceSingleTileKernelINS2_10policy_hubIfjN4cuda3std3__44plusIvEEE10Policy1000EPfSC_iS9_ffNS7_10__identityEEEvT0_T1_T2_T3_T4_T6_E12temp_storage+44];
	add.f32 	%f380, %f378, %f379;
	ld.shared.f32 	%f381, [_ZZN3cub18CUB_300001_SM_10006detail6reduce28DeviceReduceSingleTileKernelINS2_10policy_hubIfjN4cuda3std3__44plusIvEEE10Policy1000EPfSC_iS9_ffNS7_10__identityEEEvT0_T1_T2_T3_T4_T6_E12temp_storage+48];
	add.f32 	%f382, %f380, %f381;
	ld.shared.f32 	%f383, [_ZZN3cub18CUB_300001_SM_10006detail6reduce28DeviceReduceSingleTileKernelINS2_10policy_hubIfjN4cuda3std3__44plusIvEEE10Policy1000EPfSC_iS9_ffNS7_10__identityEEEvT0_T1_T2_T3_T4_T6_E12temp_storage+52];
	add.f32 	%f384, %f382, %f383;
	ld.shared.f32 	%f385, [_ZZN3cub18CUB_300001_SM_10006detail6reduce28DeviceReduceSingleTileKernelINS2_10policy_hubIfjN4cuda3std3__44plusIvEEE10Policy1000EPfSC_iS9_ffNS7_10__identityEEEvT0_T1_T2_T3_T4_T6_E12temp_storage+56];
	add.f32 	%f386, %f384, %f385;
	ld.shared.f32 	%f387, [_ZZN3cub18CUB_300001_SM_10006detail6reduce28DeviceReduceSingleTileKernelINS2_10policy_hubIfjN4cuda3std3__44plusIvEEE10Policy1000EPfSC_iS9_ffNS7_10__identityEEEvT0_T1_T2_T3_T4_T6_E12temp_storage+60];
	add.f32 	%f388, %f386, %f387;
	ld.shared.f32 	%f389, [_ZZN3cub18CUB_300001_SM_10006detail6reduce28DeviceReduceSingleTileKernelINS2_10policy_hubIfjN4cuda3std3__44plusIvEEE10Policy1000EPfSC_iS9_ffNS7_10__identityEEEvT0_T1_T2_T3_T4_T6_E12temp_storage+64];
	add.f32 	%f390, %f388, %f389;
	ld.shared.f32 	%f391, [_ZZN3cub18CUB_300001_SM_10006detail6reduce28DeviceReduceSingleTileKernelINS2_10policy_hubIfjN4cuda3std3__44plusIvEEE10Policy1000EPfSC_iS9_ffNS7_10__identityEEEvT0_T1_T2_T3_T4_T6_E12temp_storage+68];
	add.f32 	%f392, %f390, %f391;
	ld.shared.f32 	%f393, [_ZZN3cub18CUB_300001_SM_10006detail6reduce28DeviceReduceSingleTileKernelINS2_10policy_hubIfjN4cuda3std3__44plusIvEEE10Policy1000EPfSC_iS9_ffNS7_10__identityEEEvT0_T1_T2_T3_T4_T6_E12temp_storage+72];
	add.f32 	%f394, %f392, %f393;
	ld.shared.f32 	%f395, [_ZZN3cub18CUB_300001_SM_10006detail6reduce28DeviceReduceSingleTileKernelINS2_10policy_hubIfjN4cuda3std3__44plusIvEEE10Policy1000EPfSC_iS9_ffNS7_10__identityEEEvT0_T1_T2_T3_T4_T6_E12temp_storage+76];
	add.f32 	%f536, %f394, %f395;
	bra.uni 	$L__BB4_72;
$L__BB4_38:
	setp.gt.s32 	%p3, %r67, 8191;
	@%p3 bra 	$L__BB4_56;
	mov.u32 	%r34, %tid.x;
	setp.ge.s32 	%p15, %r34, %r67;
	mov.f32 	%f528, 0f00000000;
	mov.u32 	%r329, %r34;
	@%p15 bra 	$L__BB4_41;
	mul.wide.u32 	%rd66, %r34, 4;
	add.s64 	%rd65, %rd16, %rd66;
	// begin inline asm
	ld.global.nc.u32 %r134, [%rd65];
	// end inline asm
	mov.b32 	%f528, %r134;
	add.s32 	%r329, %r34, 512;
$L__BB4_41:
	setp.ge.s32 	%p16, %r329, %r67;
	@%p16 bra 	$L__BB4_47;
	not.b32 	%r135, %r329;
	add.s32 	%r37, %r67, %r135;
	and.b32  	%r136, %r37, 1536;
	setp.eq.s32 	%p17, %r136, 1536;
	@%p17 bra 	$L__BB4_45;
	mul.wide.u32 	%rd67, %r329, 4;
	add.s64 	%rd131, %rd16, %rd67;
	shr.u32 	%r137, %r37, 9;
	add.s32 	%r138, %r137, 1;
	and.b32  	%r139, %r138, 3;
	neg.s32 	%r327, %r139;
$L__BB4_44:
	.pragma "nounroll";
	// begin inline asm
	ld.global.nc.u32 %r140, [%rd131];
	// end inline asm
	mov.b32 	%f171, %r140;
	add.f32 	%f528, %f528, %f171;
	add.s32 	%r329, %r329, 512;
	add.s64 	%rd131, %rd131, 2048;
	add.s32 	%r327, %r327, 1;
	setp.ne.s32 	%p18, %r327, 0;
	@%p18 bra 	$L__BB4_44;
$L__BB4_45:
	setp.lt.u32 	%p19, %r37, 1536;
	@%p19 bra 	$L__BB4_47;
$L__BB4_46:
	mul.wide.s32 	%rd73, %r329, 4;
	add.s64 	%rd69, %rd16, %rd73;
	// begin inline asm
	ld.global.nc.u32 %r141, [%rd69];
	// end inline asm
	mov.b32 	%f172, %r141;
	add.f32 	%f173, %f528, %f172;
	add.s64 	%rd70, %rd69, 2048;
	// begin inline asm
	ld.global.nc.u32 %r142, [%rd70];
	// end inline asm
	mov.b32 	%f174, %r142;
	add.f32 	%f175, %f173, %f174;
	add.s64 	%rd71, %rd69, 4096;
	// begin inline asm
	ld.global.nc.u32 %r143, [%rd71];
	// end inline asm
	mov.b32 	%f176, %r143;
	add.f32 	%f177, %f175, %f176;
	add.s64 	%rd72, %rd69, 6144;
	// begin inline asm
	ld.global.nc.u32 %r144, [%rd72];
	// end inline asm
	mov.b32 	%f178, %r144;
	add.f32 	%f528, %f177, %f178;
	add.s32 	%r329, %r329, 2048;
	setp.lt.s32 	%p20, %r329, %r67;
	@%p20 bra 	$L__BB4_46;
$L__BB4_47:
	setp.lt.s32 	%p21, %r67, 512;
	@%p21 bra 	$L__BB4_52;
	// begin inline asm
	mov.u32 %r169, %laneid;
	// end inline asm
	mov.b32 	%r170, 1;
	mov.b32 	%r183, 31;
	mov.b32 	%r184, -1;
	// begin inline asm
	{  .reg .f32 r0;  .reg .pred p;  shfl.sync.down.b32 r0|p, %f528, %r170, %r183, %r184;  @p add.f32 r0, r0, %f528;  mov.f32 %f238, r0;}
	// end inline asm
	mov.b32 	%r173, 2;
	// begin inline asm
	{  .reg .f32 r0;  .reg .pred p;  shfl.sync.down.b32 r0|p, %f238, %r173, %r183, %r184;  @p add.f32 r0, r0, %f238;  mov.f32 %f241, r0;}
	// end inline asm
	mov.b32 	%r176, 4;
	// begin inline asm
	{  .reg .f32 r0;  .reg .pred p;  shfl.sync.down.b32 r0|p, %f241, %r176, %r183, %r184;  @p add.f32 r0, r0, %f241;  mov.f32 %f244, r0;}
	// end inline asm
	mov.b32 	%r179, 8;
	// begin inline asm
	{  .reg .f32 r0;  .reg .pred p;  shfl.sync.down.b32 r0|p, %f244, %r179, %r183, %r184;  @p add.f32 r0, r0, %f244;  mov.f32 %f247, r0;}
	// end inline asm
	mov.b32 	%r182, 16;
	// begin inline asm
	{  .reg .f32 r0;  .reg .pred p;  shfl.sync.down.b32 r0|p, %f247, %r182, %r183, %r184;  @p add.f32 r0, r0, %f247;  mov.f32 %f536, r0;}
	// end inline asm
	setp.ne.s32 	%p40, %r169, 0;
	@%p40 bra 	$L__BB4_50;
	shr.u32 	%r185, %r34, 3;
	and.b32  	%r186, %r185, 124;
	mov.u32 	%r187, _ZZN3cub18CUB_300001_SM_10006detail6reduce28DeviceReduceSingleTileKernelINS2_10policy_hubIfjN4cuda3std3__44plusIvEEE10Policy1000EPfSC_iS9_ffNS7_10__identityEEEvT0_T1_T2_T3_T4_T6_E12temp_storage;
	add.s32 	%r188, %r187, %r186;
	st.shared.f32 	[%r188+16], %f536;
$L__BB4_50:
	bar.sync 	0;
	setp.ne.s32 	%p41, %r34, 0;
	@%p41 bra 	$L__BB4_72;
	ld.shared.f32 	%f253, [_ZZN3cub18CUB_300001_SM_10006detail6reduce28DeviceReduceSingleTileKernelINS2_10policy_hubIfjN4cuda3std3__44plusIvEEE10Policy1000EPfSC_iS9_ffNS7_10__identityEEEvT0_T1_T2_T3_T4_T6_E12temp_storage+20];
	add.f32 	%f254, %f536, %f253;
	ld.shared.f32 	%f255, [_ZZN3cub18CUB_300001_SM_10006detail6reduce28DeviceReduceSingleTileKernelINS2_10policy_hubIfjN4cuda3std3__44plusIvEEE10Policy1000EPfSC_iS9_ffNS7_10__identityEEEvT0_T1_T2_T3_T4_T6_E12temp_storage+24];
	add.f32 	%f256, %f254, %f255;
	ld.shared.f32 	%f257, [_ZZN3cub18CUB_300001_SM_10006detail6reduce28DeviceReduceSingleTileKernelINS2_10policy_hubIfjN4cuda3std3__44plusIvEEE10Policy1000EPfSC_iS9_ffNS7_10__identityEEEvT0_T1_T2_T3_T4_T6_E12temp_storage+28];
	add.f32 	%f258, %f256, %f257;
	ld.shared.f32 	%f259, [_ZZN3cub18CUB_300001_SM_10006detail6reduce28DeviceReduceSingleTileKernelINS2_10policy_hubIfjN4cuda3std3__44plusIvEEE10Policy1000EPfSC_iS9_ffNS7_10__identityEEEvT0_T1_T2_T3_T4_T6_E12temp_storage+32];
	add.f32 	%f260, %f258, %f259;
	ld.shared.f32 	%f261, [_ZZN3cub18CUB_300001_SM_10006detail6reduce28DeviceReduceSingleTileKernelINS2_10policy_hubIfjN4cuda3std3__44plusIvEEE10Policy1000EPfSC_iS9_ffNS7_10__identityEEEvT0_T1_T2_T3_T4_T6_E12temp_storage+36];
	add.f32 	%f262, %f260, %f261;
	ld.shared.f32 	%f263, [_ZZN3cub18CUB_300001_SM_10006detail6reduce28DeviceReduceSingleTileKernelINS2_10policy_hubIfjN4cuda3std3__44plusIvEEE10Policy1000EPfSC_iS9_ffNS7_10__identityEEEvT0_T1_T2_T3_T4_T6_E12temp_storage+40];
	add.f32 	%f264, %f262, %f263;
	ld.shared.f32 	%f265, [_ZZN3cub18CUB_300001_SM_10006detail6reduce28DeviceReduceSingleTileKernelINS2_10policy_hubIfjN4cuda3std3__44plusIvEEE10Policy1000EPfSC_iS9_ffNS7_10__identityEEEvT0_T1_T2_T3_T4_T6_E12temp_storage+44];
	add.f32 	%f266, %f264, %f265;
	ld.shared.f32 	%f267, [_ZZN3cub18CUB_300001_SM_10006detail6reduce28DeviceReduceSingleTileKernelINS2_10policy_hubIfjN4cuda3std3__44plusIvEEE10Policy1000EPfSC_iS9_ffNS7_10__identityEEEvT0_T1_T2_T3_T4_T6_E12temp_storage+48];
	add.f32 	%f268, %f266, %f267;
	ld.shared.f32 	%f269, [_ZZN3cub18CUB_300001_SM_10006detail6reduce28DeviceReduceSingleTileKernelINS2_10policy_hubIfjN4cuda3std3__44plusIvEEE10Policy1000EPfSC_iS9_ffNS7_10__identityEEEvT0_T1_T2_T3_T4_T6_E12temp_storage+52];
	add.f32 	%f270, %f268, %f269;
	ld.shared.f32 	%f271, [_ZZN3cub18CUB_300001_SM_10006detail6reduce28DeviceReduceSingleTileKernelINS2_10policy_hubIfjN4cuda3std3__44plusIvEEE10Policy1000EPfSC_iS9_ffNS7_10__identityEEEvT0_T1_T2_T3_T4_T6_E12temp_storage+56];
	add.f32 	%f272, %f270, %f271;
	ld.shared.f32 	%f273, [_ZZN3cub18CUB_300001_SM_10006detail6reduce28DeviceReduceSingleTileKernelINS2_10policy_hubIfjN4cuda3std3__44plusIvEEE10Policy1000EPfSC_iS9_ffNS7_10__identityEEEvT0_T1_T2_T3_T4_T6_E12temp_storage+60];
	add.f32 	%f274, %f272, %f273;
	ld.shared.f32 	%f275, [_ZZN3cub18CUB_300001_SM_10006detail6reduce28DeviceReduceSingleTileKernelINS2_10policy_hubIfjN4cuda3std3__44plusIvEEE10Policy1000EPfSC_iS9_ffNS7_10__identityEEEvT0_T1_T2_T3_T4_T6_E12temp_storage+64];
	add.f32 	%f276, %f274, %f275;
	ld.shared.f32 	%f277, [_ZZN3cub18CUB_300001_SM_10006detail6reduce28DeviceReduceSingleTileKernelINS2_10policy_hubIfjN4cuda3std3__44plusIvEEE10Policy1000EPfSC_iS9_ffNS7_10__identityEEEvT0_T1_T2_T3_T4_T6_E12temp_storage+68];
	add.f32 	%f278, %f276, %f277;
	ld.shared.f32 	%f279, [_ZZN3cub18CUB_300001_SM_10006detail6reduce28DeviceReduceSingleTileKernelINS2_10policy_hubIfjN4cuda3std3__44plusIvEEE10Policy1000EPfSC_iS9_ffNS7_10__identityEEEvT0_T1_T2_T3_T4_T6_E12temp_storage+72];
	add.f32 	%f280, %f278, %f279;
	ld.shared.f32 	%f281, [_ZZN3cub18CUB_300001_SM_10006detail6reduce28DeviceReduceSingleTileKernelINS2_10policy_hubIfjN4cuda3std3__44plusIvEEE10Policy1000EPfSC_iS9_ffNS7_10__identityEEEvT0_T1_T2_T3_T4_T6_E12temp_storage+76];
	add.f32 	%f536, %f280, %f281;
	bra.uni 	$L__BB4_72;
$L__BB4_52:
	// begin inline asm
	mov.u32 %r145, %laneid;
	// end inline asm
	and.b32  	%r161, %r34, 992;
	add.s32 	%r162, %r161, 32;
	setp.gt.s32 	%p22, %r162, %r67;
	not.b32 	%r163, %r161;
	add.s32 	%r164, %r67, %r163;
	selp.b32 	%r159, %r164, 31, %p22;
	mov.b32 	%r146, 1;
	mov.b32 	%r160, -1;
	// begin inline asm
	{  .reg .f32 r0;  .reg .pred p;  shfl.sync.down.b32 r0|p, %f528, %r146, %r159, %r160;  @p add.f32 r0, r0, %f528;  mov.f32 %f179, r0;}
	// end inline asm
	mov.b32 	%r149, 2;
	// begin inline asm
	{  .reg .f32 r0;  .reg .pred p;  shfl.sync.down.b32 r0|p, %f179, %r149, %r159, %r160;  @p add.f32 r0, r0, %f179;  mov.f32 %f182, r0;}
	// end inline asm
	mov.b32 	%r152, 4;
	// begin inline asm
	{  .reg .f32 r0;  .reg .pred p;  shfl.sync.down.b32 r0|p, %f182, %r152, %r159, %r160;  @p add.f32 r0, r0, %f182;  mov.f32 %f185, r0;}
	// end inline asm
	mov.b32 	%r155, 8;
	// begin inline asm
	{  .reg .f32 r0;  .reg .pred p;  shfl.sync.down.b32 r0|p, %f185, %r155, %r159, %r160;  @p add.f32 r0, r0, %f185;  mov.f32 %f188, r0;}
	// end inline asm
	mov.b32 	%r158, 16;
	// begin inline asm
	{  .reg .f32 r0;  .reg .pred p;  shfl.sync.down.b32 r0|p, %f188, %r158, %r159, %r160;  @p add.f32 r0, r0, %f188;  mov.f32 %f536, r0;}
	// end inline asm
	setp.ne.s32 	%p23, %r145, 0;
	@%p23 bra 	$L__BB4_54;
	shr.u32 	%r165, %r34, 3;
	and.b32  	%r166, %r165, 124;
	mov.u32 	%r167, _ZZN3cub18CUB_300001_SM_10006detail6reduce28DeviceReduceSingleTileKernelINS2_10policy_hubIfjN4cuda3std3__44plusIvEEE10Policy1000EPfSC_iS9_ffNS7_10__identityEEEvT0_T1_T2_T3_T4_T6_E12temp_storage;
	add.s32 	%r168, %r167, %r166;
	st.shared.f32 	[%r168+16], %f536;
$L__BB4_54:
	bar.sync 	0;
	setp.ne.s32 	%p24, %r34, 0;
	@%p24 bra 	$L__BB4_72;
	setp.gt.s32 	%p25, %r67, 32;
	ld.shared.f32 	%f194, [_ZZN3cub18CUB_300001_SM_10006detail6reduce28DeviceReduceSingleTileKernelINS2_10policy_hubIfjN4cuda3std3__44plusIvEEE10Policy1000EPfSC_iS9_ffNS7_10__identityEEEvT0_T1_T2_T3_T4_T6_E12temp_storage+20];
	add.f32 	%f195, %f536, %f194;
	selp.f32 	%f196, %f195, %f536, %p25;
	setp.gt.s32 	%p26, %r67, 64;
	ld.shared.f32 	%f197, [_ZZN3cub18CUB_300001_SM_10006detail6reduce28DeviceReduceSingleTileKernelINS2_10policy_hubIfjN4cuda3std3__44plusIvEEE10Policy1000EPfSC_iS9_ffNS7_10__identityEEEvT0_T1_T2_T3_T4_T6_E12temp_storage+24];
	add.f32 	%f198, %f197, %f196;
	selp.f32 	%f199, %f198, %f196, %p26;
	setp.gt.s32 	%p27, %r67, 96;
	ld.shared.f32 	%f200, [_ZZN3cub18CUB_300001_SM_10006detail6reduce28DeviceReduceSingleTileKernelINS2_10policy_hubIfjN4cuda3std3__44plusIvEEE10Policy1000EPfSC_iS9_ffNS7_10__identityEEEvT0_T1_T2_T3_T4_T6_E12temp_storage+28];
	add.f32 	%f201, %f200, %f199;
	selp.f32 	%f202, %f201, %f199, %p27;
	setp.gt.s32 	%p28, %r67, 128;
	ld.shared.f32 	%f203, [_ZZN3cub18CUB_300001_SM_10006detail6reduce28DeviceReduceSingleTileKernelINS2_10policy_hubIfjN4cuda3std3__44plusIvEEE10Policy1000EPfSC_iS9_ffNS7_10__identityEEEvT0_T1_T2_T3_T4_T6_E12temp_storage+32];
	add.f32 	%f204, %f203, %f202;
	selp.f32 	%f205, %f204, %f202, %p28;
	setp.gt.s32 	%p29, %r67, 160;
	ld.shared.f32 	%f206, [_ZZN3cub18CUB_300001_SM_10006detail6reduce28DeviceReduceSingleTileKernelINS2_10policy_hubIfjN4cuda3std3__44plusIvEEE10Policy1000EPfSC_iS9_ffNS7_10__identityEEEvT0_T1_T2_T3_T4_T6_E12temp_storage+36];
	add.f32 	%f207, %f206, %f205;
	selp.f32 	%f208, %f207, %f205, %p29;
	setp.gt.s32 	%p30, %r67, 192;
	ld.shared.f32 	%f209, [_ZZN3cub18CUB_300001_SM_10006detail6reduce28DeviceReduceSingleTileKernelINS2_10policy_hubIfjN4cuda3std3__44plusIvEEE10Policy1000EPfSC_iS9_ffNS7_10__identityEEEvT0_T1_T2_T3_T4_T6_E12temp_storage+40];
	add.f32 	%f210, %f209, %f208;
	selp.f32 	%f211, %f210, %f208, %p30;
	setp.gt.s32 	%p31, %r67, 224;
	ld.shared.f32 	%f212, [_ZZN3cub18CUB_300001_SM_10006detail6reduce28DeviceReduceSingleTileKernelINS2_10policy_hubIfjN4cuda3std3__44plusIvEEE10Policy1000EPfSC_iS9_ffNS7_10__identityEEEvT0_T1_T2_T3_T4_T6_E12temp_storage+44];
	add.f32 	%f213, %f212, %f211;
	selp.f32 	%f214, %f213, %f211, %p31;
	setp.gt.s32 	%p32, %r67, 256;
	ld.shared.f32 	%f215, [_ZZN3cub18CUB_300001_SM_10006detail6reduce28DeviceReduceSingleTileKernelINS2_10policy_hubIfjN4cuda3std3__44plusIvEEE10Policy1000EPfSC_iS9_ffNS7_10__identityEEEvT0_T1_T2_T3_T4_T6_E12temp_storage+48];
	add.f32 	%f216, %f215, %f214;
	selp.f32 	%f217, %f216, %f214, %p32;
	setp.gt.s32 	%p33, %r67, 288;
	ld.shared.f32 	%f218, [_ZZN3cub18CUB_300001_SM_10006detail6reduce28DeviceReduceSingleTileKernelINS2_10policy_hubIfjN4cuda3std3__44plusIvEEE10Policy1000EPfSC_iS9_ffNS7_10__identityEEEvT0_T1_T2_T3_T4_T6_E12temp_storage+52];
	add.f32 	%f219, %f218, %f217;
	selp.f32 	%f220, %f219, %f217, %p33;
	setp.gt.s32 	%p34, %r67, 320;
	ld.shared.f32 	%f221, [_ZZN3cub18CUB_300001_SM_10006detail6reduce28DeviceReduceSingleTileKernelINS2_10policy_hubIfjN4cuda3std3__44plusIvEEE10Policy1000EPfSC_iS9_ffNS7_10__identityEEEvT0_T1_T2_T3_T4_T6_E12temp_storage+56];
	add.f32 	%f222, %f221, %f220;
	selp.f32 	%f223, %f222, %f220, %p34;
	setp.gt.s32 	%p35, %r67, 352;
	ld.shared.f32 	%f224, [_ZZN3cub18CUB_300001_SM_10006detail6reduce28DeviceReduceSingleTileKernelINS2_10policy_hubIfjN4cuda3std3__44plusIvEEE10Policy1000EPfSC_iS9_ffNS7_10__identityEEEvT0_T1_T2_T3_T4_T6_E12temp_storage+60];
	add.f32 	%f225, %f224, %f223;
	selp.f32 	%f226, %f225, %f223, %p35;
	setp.gt.s32 	%p36, %r67, 384;
	ld.shared.f32 	%f227, [_ZZN3cub18CUB_300001_SM_10006detail6reduce28DeviceReduceSingleTileKernelINS2_10policy_hubIfjN4cuda3std3__44plusIvEEE10Policy1000EPfSC_iS9_ffNS7_10__identityEEEvT0_T1_T2_T3_T4_T6_E12temp_storage+64];
	add.f32 	%f228, %f227, %f226;
	selp.f32 	%f229, %f228, %f226, %p36;
	setp.gt.s32 	%p37, %r67, 416;
	ld.shared.f32 	%f230, [_ZZN3cub18CUB_300001_SM_10006detail6reduce28DeviceReduceSingleTileKernelINS2_10policy_hubIfjN4cuda3std3__44plusIvEEE10Policy1000EPfSC_iS9_ffNS7_10__identityEEEvT0_T1_T2_T3_T4_T6_E12temp_storage+68];
	add.f32 	%f231, %f230, %f229;
	selp.f32 	%f232, %f231, %f229, %p37;
	setp.gt.s32 	%p38, %r67, 448;
	ld.shared.f32 	%f233, [_ZZN3cub18CUB_300001_SM_10006detail6reduce28DeviceReduceSingleTileKernelINS2_10policy_hubIfjN4cuda3std3__44plusIvEEE10Policy1000EPfSC_iS9_ffNS7_10__identityEEEvT0_T1_T2_T3_T4_T6_E12temp_storage+72];
	add.f32 	%f234, %f233, %f232;
	selp.f32 	%f235, %f234, %f232, %p38;
	setp.gt.s32 	%p39, %r67, 480;
	ld.shared.f32 	%f236, [_ZZN3cub18CUB_300001_SM_10006detail6reduce28DeviceReduceSingleTileKernelINS2_10policy_hubIfjN4cuda3std3__44plusIvEEE10Policy1000EPfSC_iS9_ffNS7_10__identityEEEvT0_T1_T2_T3_T4_T6_E12temp_storage+76];
	add.f32 	%f237, %f236, %f235;
	selp.f32 	%f536, %f237, %f235, %p39;
	bra.uni 	$L__BB4_72;
$L__BB4_56:
	mov.u32 	%r46, %tid.x;
	mul.wide.u32 	%rd35, %r46, 4;
	add.s64 	%rd19, %rd16, %rd35;
	// begin inline asm
	ld.global.nc.u32 %r68, [%rd19];
	// end inline asm
	mov.b32 	%f55, %r68;
	add.s64 	%rd20, %rd19, 2048;
	// begin inline asm
	ld.global.nc.u32 %r69, [%rd20];
	// end inline asm
	mov.b32 	%f56, %r69;
	add.s64 	%rd21, %rd19, 4096;
	// begin inline asm
	ld.global.nc.u32 %r70, [%rd21];
	// end inline asm
	mov.b32 	%f57, %r70;
	add.s64 	%rd22, %rd19, 6144;
	// begin inline asm
	ld.global.nc.u32 %r71, [%rd22];
	// end inline asm
	mov.b32 	%f58, %r71;
	add.s64 	%rd23, %rd19, 8192;
	// begin inline asm
	ld.global.nc.u32 %r72, [%rd23];
	// end inline asm
	mov.b32 	%f59, %r72;
	add.s64 	%rd24, %rd19, 10240;
	// begin inline asm
	ld.global.nc.u32 %r73, [%rd24];
	// end inline asm
	mov.b32 	%f60, %r73;
	add.s64 	%rd25, %rd19, 12288;
	// begin inline asm
	ld.global.nc.u32 %r74, [%rd25];
	// end inline asm
	mov.b32 	%f61, %r74;
	add.s64 	%rd26, %rd19, 14336;
	// begin inline asm
	ld.global.nc.u32 %r75, [%rd26];
	// end inline asm
	mov.b32 	%f62, %r75;
	add.s64 	%rd27, %rd19, 16384;
	// begin inline asm
	ld.global.nc.u32 %r76, [%rd27];
	// end inline asm
	mov.b32 	%f63, %r76;
	add.s64 	%rd28, %rd19, 18432;
	// begin inline asm
	ld.global.nc.u32 %r77, [%rd28];
	// end inline asm
	mov.b32 	%f64, %r77;
	add.s64 	%rd29, %rd19, 20480;
	// begin inline asm
	ld.global.nc.u32 %r78, [%rd29];
	// end inline asm
	mov.b32 	%f65, %r78;
	add.s64 	%rd30, %rd19, 22528;
	// begin inline asm
	ld.global.nc.u32 %r79, [%rd30];
	// end inline asm
	mov.b32 	%f66, %r79;
	add.s64 	%rd31, %rd19, 24576;
	// begin inline asm
	ld.global.nc.u32 %r80, [%rd31];
	// end inline asm
	mov.b32 	%f67, %r80;
	add.s64 	%rd32, %rd19, 26624;
	// begin inline asm
	ld.global.nc.u32 %r81, [%rd32];
	// end inline asm
	mov.b32 	%f68, %r81;
	add.s64 	%rd33, %rd19, 28672;
	// begin inline asm
	ld.global.nc.u32 %r82, [%rd33];
	// end inline asm
	mov.b32 	%f69, %r82;
	add.s64 	%rd34, %rd19, 30720;
	// begin inline asm
	ld.global.nc.u32 %r83, [%rd34];
	// end inline asm
	mov.b32 	%f70, %r83;
	add.f32 	%f71, %f55, %f56;
	add.f32 	%f72, %f57, %f58;
	add.f32 	%f73, %f59, %f60;
	add.f32 	%f74, %f61, %f62;
	add.f32 	%f75, %f63, %f64;
	add.f32 	%f76, %f65, %f66;
	add.f32 	%f77, %f67, %f68;
	add.f32 	%f78, %f69, %f70;
	add.f32 	%f79, %f71, %f72;
	add.f32 	%f80, %f73, %f74;
	add.f32 	%f81, %f75, %f76;
	add.f32 	%f82, %f77, %f78;
	add.f32 	%f83, %f79, %f80;
	add.f32 	%f84, %f81, %f82;
	add.f32 	%f535, %f83, %f84;
	setp.lt.u32 	%p4, %r67, 16384;
	mov.b32 	%r332, 8192;
	@%p4 bra 	$L__BB4_60;
	add.s32 	%r47, %r67, -8192;
	mov.b32 	%r332, 8192;
$L__BB4_58:
	mul.wide.s32 	%rd52, %r332, 4;
	add.s64 	%rd36, %rd19, %rd52;
	// begin inline asm
	ld.global.nc.u32 %r86, [%rd36];
	// end inline asm
	mov.b32 	%f85, %r86;
	add.s64 	%rd37, %rd36, 2048;
	// begin inline asm
	ld.global.nc.u32 %r87, [%rd37];
	// end inline asm
	mov.b32 	%f86, %r87;
	add.s64 	%rd38, %rd36, 4096;
	// begin inline asm
	ld.global.nc.u32 %r88, [%rd38];
	// end inline asm
	mov.b32 	%f87, %r88;
	add.s64 	%rd39, %rd36, 6144;
	// begin inline asm
	ld.global.nc.u32 %r89, [%rd39];
	// end inline asm
	mov.b32 	%f88, %r89;
	add.s64 	%rd40, %rd36, 8192;
	// begin inline asm
	ld.global.nc.u32 %r90, [%rd40];
	// end inline asm
	mov.b32 	%f89, %r90;
	add.s64 	%rd41, %rd36, 10240;
	// begin inline asm
	ld.global.nc.u32 %r91, [%rd41];
	// end inline asm
	mov.b32 	%f90, %r91;
	add.s64 	%rd42, %rd36, 12288;
	// begin inline asm
	ld.global.nc.u32 %r92, [%rd42];
	// end inline asm
	mov.b32 	%f91, %r92;
	add.s64 	%rd43, %rd36, 14336;
	// begin inline asm
	ld.global.nc.u32 %r93, [%rd43];
	// end inline asm
	mov.b32 	%f92, %r93;
	add.s64 	%rd44, %rd36, 16384;
	// begin inline asm
	ld.global.nc.u32 %r94, [%rd44];
	// end inline asm
	mov.b32 	%f93, %r94;
	add.s64 	%rd45, %rd36, 18432;
	// begin inline asm
	ld.global.nc.u32 %r95, [%rd45];
	// end inline asm
	mov.b32 	%f94, %r95;
	add.s64 	%rd46, %rd36, 20480;
	// begin inline asm
	ld.global.nc.u32 %r96, [%rd46];
	// end inline asm
	mov.b32 	%f95, %r96;
	add.s64 	%rd47, %rd36, 22528;
	// begin inline asm
	ld.global.nc.u32 %r97, [%rd47];
	// end inline asm
	mov.b32 	%f96, %r97;
	add.s64 	%rd48, %rd36, 24576;
	// begin inline asm
	ld.global.nc.u32 %r98, [%rd48];
	// end inline asm
	mov.b32 	%f97, %r98;
	add.s64 	%rd49, %rd36, 26624;
	// begin inline asm
	ld.global.nc.u32 %r99, [%rd49];
	// end inline asm
	mov.b32 	%f98, %r99;
	add.s64 	%rd50, %rd36, 28672;
	// begin inline asm
	ld.global.nc.u32 %r100, [%rd50];
	// end inline asm
	mov.b32 	%f99, %r100;
	add.s64 	%rd51, %rd36, 30720;
	// begin inline asm
	ld.global.nc.u32 %r101, [%rd51];
	// end inline asm
	mov.b32 	%f100, %r101;
	add.f32 	%f101, %f535, %f85;
	add.f32 	%f102, %f86, %f87;
	add.f32 	%f103, %f88, %f89;
	add.f32 	%f104, %f90, %f91;
	add.f32 	%f105, %f92, %f93;
	add.f32 	%f106, %f94, %f95;
	add.f32 	%f107, %f96, %f97;
	add.f32 	%f108, %f98, %f99;
	add.f32 	%f109, %f101, %f102;
	add.f32 	%f110, %f103, %f104;
	add.f32 	%f111, %f105, %f106;
	add.f32 	%f112, %f107, %f108;
	add.f32 	%f113, %f109, %f110;
	add.f32 	%f114, %f111, %f112;
	add.f32 	%f115, %f113, %f114;
	add.f32 	%f535, %f115, %f100;
	sub.s32 	%r102, %r67, %r332;
	setp.lt.s32 	%p5, %r102, 8192;
	@%p5 bra 	$L__BB4_68;
	add.s32 	%r332, %r332, 8192;
	setp.le.s32 	%p6, %r332, %r47;
	@%p6 bra 	$L__BB4_58;
$L__BB4_60:
	setp.le.s32 	%p7, %r67, %r332;
	@%p7 bra 	$L__BB4_68;
	sub.s32 	%r51, %r67, %r332;
	setp.ge.s32 	%p8, %r46, %r51;
	@%p8 bra 	$L__BB4_68;
	not.b32 	%r103, %r46;
	add.s32 	%r104, %r67, %r103;
	sub.s32 	%r52, %r104, %r332;
	and.b32  	%r105, %r52, 1536;
	setp.eq.s32 	%p9, %r105, 1536;
	mov.u32 	%r336, %r46;
	@%p9 bra 	$L__BB4_65;
	add.s32 	%r334, %r46, %r332;
	shr.u32 	%r106, %r52, 9;
	add.s32 	%r107, %r106, 1;
	and.b32  	%r108, %r107, 3;
	neg.s32 	%r333, %r108;
	mov.u32 	%r336, %r46;
$L__BB4_64:
	.pragma "nounroll";
	mul.wide.u32 	%rd54, %r334, 4;
	add.s64 	%rd53, %rd16, %rd54;
	// begin inline asm
	ld.global.nc.u32 %r109, [%rd53];
	// end inline asm
	mov.b32 	%f117, %r109;
	add.f32 	%f535, %f535, %f117;
	add.s32 	%r336, %r336, 512;
	add.s32 	%r334, %r334, 512;
	add.s32 	%r333, %r333, 1;
	setp.ne.s32 	%p10, %r333, 0;
	@%p10 bra 	$L__BB4_64;
$L__BB4_65:
	setp.lt.u32 	%p11, %r52, 1536;
	@%p11 bra 	$L__BB4_68;
	cvt.u64.u32 	%rd55, %r336;
	cvt.u64.u32 	%rd56, %r332;
	add.s64 	%rd57, %rd55, %rd56;
	shl.b64 	%rd58, %rd57, 2;
	add.s64 	%rd59, %rd58, %rd16;
	add.s64 	%rd132, %rd59, 4096;
	add.s32 	%r337, %r336, %r332;
$L__BB4_67:
	mul.wide.u32 	%rd64, %r337, 4;
	add.s64 	%rd60, %rd16, %rd64;
	// begin inline asm
	ld.global.nc.u32 %r110, [%rd60];
	// end inline asm
	mov.b32 	%f118, %r110;
	add.f32 	%f119, %f535, %f118;
	add.s64 	%rd61, %rd132, -2048;
	// begin inline asm
	ld.global.nc.u32 %r111, [%rd61];
	// end inline asm
	mov.b32 	%f120, %r111;
	add.f32 	%f121, %f119, %f120;
	// begin inline asm
	ld.global.nc.u32 %r112, [%rd132];
	// end inline asm
	mov.b32 	%f122, %r112;
	add.f32 	%f123, %f121, %f122;
	add.s64 	%rd63, %rd132, 2048;
	// begin inline asm
	ld.global.nc.u32 %r113, [%rd63];
	// end inline asm
	mov.b32 	%f124, %r113;
	add.f32 	%f535, %f123, %f124;
	add.s32 	%r336, %r336, 2048;
	add.s64 	%rd132, %rd132, 8192;
	add.s32 	%r337, %r337, 2048;
	setp.lt.s32 	%p12, %r336, %r51;
	@%p12 bra 	$L__BB4_67;
$L__BB4_68:
	// begin inline asm
	mov.u32 %r114, %laneid;
	// end inline asm
	mov.b32 	%r115, 1;
	mov.b32 	%r128, 31;
	mov.b32 	%r129, -1;
	// begin inline asm
	{  .reg .f32 r0;  .reg .pred p;  shfl.sync.down.b32 r0|p, %f535, %r115, %r128, %r129;  @p add.f32 r0, r0, %f535;  mov.f32 %f125, r0;}
	// end inline asm
	mov.b32 	%r118, 2;
	// begin inline asm
	{  .reg .f32 r0;  .reg .pred p;  shfl.sync.down.b32 r0|p, %f125, %r118, %r128, %r129;  @p add.f32 r0, r0, %f125;  mov.f32 %f128, r0;}
	// end inline asm
	mov.b32 	%r121, 4;
	// begin inline asm
	{  .reg .f32 r0;  .reg .pred p;  shfl.sync.down.b32 r0|p, %f128, %r121, %r128, %r129;  @p add.f32 r0, r0, %f128;  mov.f32 %f131, r0;}
	// end inline asm
	mov.b32 	%r124, 8;
	// begin inline asm
	{  .reg .f32 r0;  .reg .pred p;  shfl.sync.down.b32 r0|p, %f131, %r124, %r128, %r129;  @p add.f32 r0, r0, %f131;  mov.f32 %f134, r0;}
	// end inline asm
	mov.b32 	%r127, 16;
	// begin inline asm
	{  .reg .f32 r0;  .reg .pred p;  shfl.sync.down.b32 r0|p, %f134, %r127, %r128, %r129;  @p add.f32 r0, r0, %f134;  mov.f32 %f536, r0;}
	// end inline asm
	setp.ne.s32 	%p13, %r114, 0;
	@%p13 bra 	$L__BB4_70;
	shr.u32 	%r130, %r46, 3;
	and.b32  	%r131, %r130, 124;
	mov.u32 	%r132, _ZZN3cub18CUB_300001_SM_10006detail6reduce28DeviceReduceSingleTileKernelINS2_10policy_hubIfjN4cuda3std3__44plusIvEEE10Policy1000EPfSC_iS9_ffNS7_10__identityEEEvT0_T1_T2_T3_T4_T6_E12temp_storage;
	add.s32 	%r133, %r132, %r131;
	st.shared.f32 	[%r133+16], %f536;
$L__BB4_70:
	bar.sync 	0;
	setp.ne.s32 	%p14, %r46, 0;
	@%p14 bra 	$L__BB4_72;
	ld.shared.f32 	%f140, [_ZZN3cub18CUB_300001_SM_10006detail6reduce28DeviceReduceSingleTileKernelINS2_10policy_hubIfjN4cuda3std3__44plusIvEEE10Policy1000EPfSC_iS9_ffNS7_10__identityEEEvT0_T1_T2_T3_T4_T6_E12temp_storage+20];
	add.f32 	%f141, %f536, %f140;
	ld.shared.f32 	%f142, [_ZZN3cub18CUB_300001_SM_10006detail6reduce28DeviceReduceSingleTileKernelINS2_10policy_hubIfjN4cuda3std3__44plusIvEEE10Policy1000EPfSC_iS9_ffNS7_10__identityEEEvT0_T1_T2_T3_T4_T6_E12temp_storage+24];
	add.f32 	%f143, %f141, %f142;
	ld.shared.f32 	%f144, [_ZZN3cub18CUB_300001_SM_10006detail6reduce28DeviceReduceSingleTileKernelINS2_10policy_hubIfjN4cuda3std3__44plusIvEEE10Policy1000EPfSC_iS9_ffNS7_10__identityEEEvT0_T1_T2_T3_T4_T6_E12temp_storage+28];
	add.f32 	%f145, %f143, %f144;
	ld.shared.f32 	%f146, [_ZZN3cub18CUB_300001_SM_10006detail6reduce28DeviceReduceSingleTileKernelINS2_10policy_hubIfjN4cuda3std3__44plusIvEEE10Policy1000EPfSC_iS9_ffNS7_10__identityEEEvT0_T1_T2_T3_T4_T6_E12temp_storage+32];
	add.f32 	%f147, %f145, %f146;
	ld.shared.f32 	%f148, [_ZZN3cub18CUB_300001_SM_10006detail6reduce28DeviceReduceSingleTileKernelINS2_10policy_hubIfjN4cuda3std3__44plusIvEEE10Policy1000EPfSC_iS9_ffNS7_10__identityEEEvT0_T1_T2_T3_T4_T6_E12temp_storage+36];
	add.f32 	%f149, %f147, %f148;
	ld.shared.f32 	%f150, [_ZZN3cub18CUB_300001_SM_10006detail6reduce28DeviceReduceSingleTileKernelINS2_10policy_hubIfjN4cuda3std3__44plusIvEEE10Policy1000EPfSC_iS9_ffNS7_10__identityEEEvT0_T1_T2_T3_T4_T6_E12temp_storage+40];
	add.f32 	%f151, %f149, %f150;
	ld.shared.f32 	%f152, [_ZZN3cub18CUB_300001_SM_10006detail6reduce28DeviceReduceSingleTileKernelINS2_10policy_hubIfjN4cuda3std3__44plusIvEEE10Policy1000EPfSC_iS9_ffNS7_10__identityEEEvT0_T1_T2_T3_T4_T6_E12temp_storage+44];
	add.f32 	%f153, %f151, %f152;
	ld.shared.f32 	%f154, [_ZZN3cub18CUB_300001_SM_10006detail6reduce28DeviceReduceSingleTileKernelINS2_10policy_hubIfjN4cuda3std3__44plusIvEEE10Policy1000EPfSC_iS9_ffNS7_10__identityEEEvT0_T1_T2_T3_T4_T6_E12temp_storage+48];
	add.f32 	%f155, %f153, %f154;
	ld.shared.f32 	%f156, [_ZZN3cub18CUB_300001_SM_10006detail6reduce28DeviceReduceSingleTileKernelINS2_10policy_hubIfjN4cuda3std3__44plusIvEEE10Policy1000EPfSC_iS9_ffNS7_10__identityEEEvT0_T1_T2_T3_T4_T6_E12temp_storage+52];
	add.f32 	%f157, %f155, %f156;
	ld.shared.f32 	%f158, [_ZZN3cub18CUB_300001_SM_10006detail6reduce28DeviceReduceSingleTileKernelINS2_10policy_hubIfjN4cuda3std3__44plusIvEEE10Policy1000EPfSC_iS9_ffNS7_10__identityEEEvT0_T1_T2_T3_T4_T6_E12temp_storage+56];
	add.f32 	%f159, %f157, %f158;
	ld.shared.f32 	%f160, [_ZZN3cub18CUB_300001_SM_10006detail6reduce28DeviceReduceSingleTileKernelINS2_10policy_hubIfjN4cuda3std3__44plusIvEEE10Policy1000EPfSC_iS9_ffNS7_10__identityEEEvT0_T1_T2_T3_T4_T6_E12temp_storage+60];
	add.f32 	%f161, %f159, %f160;
	ld.shared.f32 	%f162, [_ZZN3cub18CUB_300001_SM_10006detail6reduce28DeviceReduceSingleTileKernelINS2_10policy_hubIfjN4cuda3std3__44plusIvEEE10Policy1000EPfSC_iS9_ffNS7_10__identityEEEvT0_T1_T2_T3_T4_T6_E12temp_storage+64];
	add.f32 	%f163, %f161, %f162;
	ld.shared.f32 	%f164, [_ZZN3cub18CUB_300001_SM_10006detail6reduce28DeviceReduceSingleTileKernelINS2_10policy_hubIfjN4cuda3std3__44plusIvEEE10Policy1000EPfSC_iS9_ffNS7_10__identityEEEvT0_T1_T2_T3_T4_T6_E12temp_storage+68];
	add.f32 	%f165, %f163, %f164;
	ld.shared.f32 	%f166, [_ZZN3cub18CUB_300001_SM_10006detail6reduce28DeviceReduceSingleTileKernelINS2_10policy_hubIfjN4cuda3std3__44plusIvEEE10Policy1000EPfSC_iS9_ffNS7_10__identityEEEvT0_T1_T2_T3_T4_T6_E12temp_storage+72];
	add.f32 	%f167, %f165, %f166;
	ld.shared.f32 	%f168, [_ZZN3cub18CUB_300001_SM_10006detail6reduce28DeviceReduceSingleTileKernelINS2_10policy_hubIfjN4cuda3std3__44plusIvEEE10Policy1000EPfSC_iS9_ffNS7_10__identityEEEvT0_T1_T2_T3_T4_T6_E12temp_storage+76];
	add.f32 	%f536, %f167, %f168;
$L__BB4_72:
	mov.u32 	%r311, %tid.x;
	setp.ne.s32 	%p81, %r311, 0;
	@%p81 bra 	$L__BB4_74;
	add.f32 	%f509, %f54, %f536;
	st.global.f32 	[%rd1], %f509;
$L__BB4_74:
	ret;

}
	// .globl	_ZN3cub18CUB_300001_SM_10006detail6reduce28DeviceReduceSingleTileKernelINS2_10policy_hubIfjN4cuda3std3__44plusIfEEE10Policy1000EN6thrust24THRUST_300001_SM_1000_NS10device_ptrIfEEPfjS9_ffNS7_10__identityEEEvT0_T1_T2_T3_T4_T6_
.visible .entry _ZN3cub18CUB_300001_SM_10006detail6reduce28DeviceReduceSingleTileKernelINS2_10policy_hubIfjN4cuda3std3__44plusIfEEE10Policy1000EN6thrust24THRUST_300001_SM_1000_NS10device_ptrIfEEPfjS9_ffNS7_10__identityEEEvT0_T1_T2_T3_T4_T6_(
	.param .align 8 .b8 _ZN3cub18CUB_300001_SM_10006detail6reduce28DeviceReduceSingleTileKernelINS2_10policy_hubIfjN4cuda3std3__44plusIfEEE10Policy1000EN6thrust24THRUST_300001_SM_1000_NS10device_ptrIfEEPfjS9_ffNS7_10__identityEEEvT0_T1_T2_T3_T4_T6__param_0[8],
	.param .u64 .ptr .align 1 _ZN3cub18CUB_300001_SM_10006detail6reduce28DeviceReduceSingleTileKernelINS2_10policy_hubIfjN4cuda3std3__44plusIfEEE10Policy1000EN6thrust24THRUST_300001_SM_1000_NS10device_ptrIfEEPfjS9_ffNS7_10__identityEEEvT0_T1_T2_T3_T4_T6__param_1,
	.param .u32 _ZN3cub18CUB_300001_SM_10006detail6reduce28DeviceReduceSingleTileKernelINS2_10policy_hubIfjN4cuda3std3__44plusIfEEE10Policy1000EN6thrust24THRUST_300001_SM_1000_NS10device_ptrIfEEPfjS9_ffNS7_10__identityEEEvT0_T1_T2_T3_T4_T6__param_2,
	.param .align 1 .b8 _ZN3cub18CUB_300001_SM_10006detail6reduce28DeviceReduceSingleTileKernelINS2_10policy_hubIfjN4cuda3std3__44plusIfEEE10Policy1000EN6thrust24THRUST_300001_SM_1000_NS10device_ptrIfEEPfjS9_ffNS7_10__identityEEEvT0_T1_T2_T3_T4_T6__param_3[1],
	.param .f32 _ZN3cub18CUB_300001_SM_10006detail6reduce28DeviceReduceSingleTileKernelINS2_10policy_hubIfjN4cuda3std3__44plusIfEEE10Policy1000EN6thrust24THRUST_300001_SM_1000_NS10device_ptrIfEEPfjS9_ffNS7_10__identityEEEvT0_T1_T2_T3_T4_T6__param_4,
	.param .align 1 .b8 _ZN3cub18CUB_300001_SM_10006detail6reduce28DeviceReduceSingleTileKernelINS2_10policy_hubIfjN4cuda3std3__44plusIfEEE10Policy1000EN6thrust24THRUST_300001_SM_1000_NS10device_ptrIfEEPfjS9_ffNS7_10__identityEEEvT0_T1_T2_T3_T4_T6__param_5[1]
)
.maxntid 512
.minnctapersm 1
{
	.reg .pred 	%p<67>;
	.reg .b32 	%r<211>;
	.reg .b32 	%f<384>;
	.reg .b64 	%rd<84>;
	// demoted variable
	.shared .align 4 .b8 _ZZN3cub18CUB_300001_SM_10006detail6reduce28DeviceReduceSingleTileKernelINS2_10policy_hubIfjN4cuda3std3__44plusIfEEE10Policy1000EN6thrust24THRUST_300001_SM_1000_NS10device_ptrIfEEPfjS9_ffNS7_10__identityEEEvT0_T1_T2_T3_T4_T6_E12temp_storage[84];
	ld.param.u64 	%rd9, [_ZN3cub18CUB_300001_SM_10006detail6reduce28DeviceReduceSingleTileKernelINS2_10policy_hubIfjN4cuda3std3__44plusIfEEE10Policy1000EN6thrust24THRUST_300001_SM_1000_NS10device_ptrIfEEPfjS9_ffNS7_10__identityEEEvT0_T1_T2_T3_T4_T6__param_0];
	ld.param.u64 	%rd10, [_ZN3cub18CUB_300001_SM_10006detail6reduce28DeviceReduceSingleTileKernelINS2_10policy_hubIfjN4cuda3std3__44plusIfEEE10Policy1000EN6thrust24THRUST_300001_SM_1000_NS10device_ptrIfEEPfjS9_ffNS7_10__identityEEEvT0_T1_T2_T3_T4_T6__param_1];
	ld.param.u32 	%r51, [_ZN3cub18CUB_300001_SM_10006detail6reduce28DeviceReduceSingleTileKernelINS2_10policy_hubIfjN4cuda3std3__44plusIfEEE10Policy1000EN6thrust24THRUST_300001_SM_1000_NS10device_ptrIfEEPfjS9_ffNS7_10__identityEEEvT0_T1_T2_T3_T4_T6__param_2];
	ld.param.f32 	%f42, [_ZN3cub18CUB_300001_SM_10006detail6reduce28DeviceReduceSingleTileKernelINS2_10policy_hubIfjN4cuda3std3__44plusIfEEE10Policy1000EN6thrust24THRUST_300001_SM_1000_NS10device_ptrIfEEPfjS9_ffNS7_10__identityEEEvT0_T1_T2_T3_T4_T6__param_4];
	cvta.to.global.u64 	%rd1, %rd10;
	setp.ne.s32 	%p1, %r51, 0;
	@%p1 bra 	$L__BB5_3;
	mov.u32 	%r193, %tid.x;
	setp.ne.s32 	%p66, %r193, 0;
	@%p66 bra 	$L__BB5_52;
	st.global.f32 	[%rd1], %f42;
	bra.uni 	$L__BB5_52;
$L__BB5_3:
	cvta.to.global.u64 	%rd2, %rd9;
	setp.gt.u32 	%p2, %r51, 8191;
	@%p2 bra 	$L__BB5_28;
	mov.u32 	%r1, %tid.x;
	setp.ge.u32 	%p24, %r1, %r51;
	mov.f32 	%f371, 0f00000000;
	mov.u32 	%r197, %r1;
	@%p24 bra 	$L__BB5_6;
	mul.wide.u32 	%rd73, %r1, 4;
	add.s64 	%rd74, %rd2, %rd73;
	ld.global.f32 	%f371, [%rd74];
	add.s32 	%r197, %r1, 512;
$L__BB5_6:
	setp.ge.u32 	%p25, %r197, %r51;
	@%p25 bra 	$L__BB5_19;
	not.b32 	%r120, %r197;
	add.s32 	%r121, %r51, %r120;
	shr.u32 	%r122, %r121, 9;
	add.s32 	%r4, %r122, 1;
	and.b32  	%r5, %r4, 15;
	setp.lt.u32 	%p26, %r121, 7680;
	@%p26 bra 	$L__BB5_10;
	and.b32  	%r123, %r4, 16777200;
	neg.s32 	%r195, %r123;
	mul.wide.u32 	%rd75, %r197, 4;
	add.s64 	%rd76, %rd75, %rd2;
	add.s64 	%rd82, %rd76, 16384;
$L__BB5_9:
	.pragma "nounroll";
	ld.global.f32 	%f205, [%rd82+-16384];
	add.f32 	%f206, %f371, %f205;
	ld.global.f32 	%f207, [%rd82+-14336];
	add.f32 	%f208, %f206, %f207;
	ld.global.f32 	%f209, [%rd82+-12288];
	add.f32 	%f210, %f208, %f209;
	ld.global.f32 	%f211, [%rd82+-10240];
	add.f32 	%f212, %f210, %f211;
	ld.global.f32 	%f213, [%rd82+-8192];
	add.f32 	%f214, %f212, %f213;
	ld.global.f32 	%f215, [%rd82+-6144];
	add.f32 	%f216, %f214, %f215;
	ld.global.f32 	%f217, [%rd82+-4096];
	add.f32 	%f218, %f216, %f217;
	ld.global.f32 	%f219, [%rd82+-2048];
	add.f32 	%f220, %f218, %f219;
	ld.global.f32 	%f221, [%rd82];
	add.f32 	%f222, %f220, %f221;
	ld.global.f32 	%f223, [%rd82+2048];
	add.f32 	%f224, %f222, %f223;
	ld.global.f32 	%f225, [%rd82+4096];
	add.f32 	%f226, %f224, %f225;
	ld.global.f32 	%f227, [%rd82+6144];
	add.f32 	%f228, %f226, %f227;
	ld.global.f32 	%f229, [%rd82+8192];
	add.f32 	%f230, %f228, %f229;
	ld.global.f32 	%f231, [%rd82+10240];
	add.f32 	%f232, %f230, %f231;
	ld.global.f32 	%f233, [%rd82+12288];
	add.f32 	%f234, %f232, %f233;
	ld.global.f32 	%f235, [%rd82+14336];
	add.f32 	%f371, %f234, %f235;
	add.s32 	%r197, %r197, 8192;
	add.s32 	%r195, %r195, 16;
	add.s64 	%rd82, %rd82, 32768;
	setp.ne.s32 	%p27, %r195, 0;
	@%p27 bra 	$L__BB5_9;
$L__BB5_10:
	setp.eq.s32 	%p28, %r5, 0;
	@%p28 bra 	$L__BB5_19;
	and.b32  	%r12, %r4, 7;
	setp.lt.u32 	%p29, %r5, 8;
	@%p29 bra 	$L__BB5_13;
	mul.wide.u32 	%rd77, %r197, 4;
	add.s64 	%rd78, %rd2, %rd77;
	ld.global.f32 	%f237, [%rd78];
	add.f32 	%f238, %f371, %f237;
	ld.global.f32 	%f239, [%rd78+2048];
	add.f32 	%f240, %f238, %f239;
	ld.global.f32 	%f241, [%rd78+4096];
	add.f32 	%f242, %f240, %f241;
	ld.global.f32 	%f243, [%rd78+6144];
	add.f32 	%f244, %f242, %f243;
	ld.global.f32 	%f245, [%rd78+8192];
	add.f32 	%f246, %f244, %f245;
	ld.global.f32 	%f247, [%rd78+10240];
	add.f32 	%f248, %f246, %f247;
	ld.global.f32 	%f249, [%rd78+12288];
	add.f32 	%f250, %f248, %f249;
	ld.global.f32 	%f251, [%rd78+14336];
	add.f32 	%f371, %f250, %f251;
	add.s32 	%r197, %r197, 4096;
$L__BB5_13:
	setp.eq.s32 	%p30, %r12, 0;
	@%p30 bra 	$L__BB5_19;
	and.b32  	%r15, %r4, 3;
	setp.lt.u32 	%p31, %r12, 4;
	@%p31 bra 	$L__BB5_16;
	mul.wide.u32 	%rd79, %r197, 4;
	add.s64 	%rd80, %rd2, %rd79;
	ld.global.f32 	%f253, [%rd80];
	add.f32 	%f254, %f371, %f253;
	ld.global.f32 	%f255, [%rd80+2048];
	add.f32 	%f256, %f254, %f255;
	ld.global.f32 	%f257, [%rd80+4096];
	add.f32 	%f258, %f256, %f257;
	ld.global.f32 	%f259, [%rd80+6144];
	add.f32 	%f371, %f258, %f259;
	add.s32 	%r197, %r197, 2048;
$L__BB5_16:
	setp.eq.s32 	%p32, %r15, 0;
	@%p32 bra 	$L__BB5_19;
	mul.wide.u32 	%rd81, %r197, 4;
	add.s64 	%rd83, %rd2, %rd81;
	neg.s32 	%r200, %r15;
$L__BB5_18:
	.pragma "nounroll";
	ld.global.f32 	%f260, [%rd83];
	add.f32 	%f371, %f371, %f260;
	add.s64 	%rd83, %rd83, 2048;
	add.s32 	%r200, %r200, 1;
	setp.ne.s32 	%p33, %r200, 0;
	@%p33 bra 	$L__BB5_18;
$L__BB5_19:
	setp.lt.u32 	%p34, %r51, 512;
	@%p34 bra 	$L__BB5_24;
	// begin inline asm
	mov.u32 %r162, %laneid;
	// end inline asm
	mov.b32 	%r164, %f371;
	mov.b32 	%r165, 1;
	mov.b32 	%r186, 31;
	mov.b32 	%r187, -1;
	// begin inline asm
	shfl.sync.down.b32 %r163, %r164, %r165, %r186, %r187;
	// end inline asm
	setp.gt.s32 	%p58, %r162, 30;
	mov.b32 	%f319, %r163;
	add.f32 	%f320, %f371, %f319;
	selp.f32 	%f321, %f371, %f320, %p58;
	mov.b32 	%r169, %f321;
	mov.b32 	%r170, 2;
	// begin inline asm
	shfl.sync.down.b32 %r168, %r169, %r170, %r186, %r187;
	// end inline asm
	setp.gt.s32 	%p59, %r162, 29;
	mov.b32 	%f322, %r168;
	add.f32 	%f323, %f321, %f322;
	selp.f32 	%f324, %f321, %f323, %p59;
	mov.b32 	%r174, %f324;
	mov.b32 	%r175, 4;
	// begin inline asm
	shfl.sync.down.b32 %r173, %r174, %r175, %r186, %r187;
	// end inline asm
	setp.gt.s32 	%p60, %r162, 27;
	mov.b32 	%f325, %r173;
	add.f32 	%f326, %f324, %f325;
	selp.f32 	%f327, %f324, %f326, %p60;
	mov.b32 	%r179, %f327;
	mov.b32 	%r180, 8;
	// begin inline asm
	shfl.sync.down.b32 %r178, %r179, %r180, %r186, %r187;
	// end inline asm
	setp.gt.s32 	%p61, %r162, 23;
	mov.b32 	%f328, %r178;
	add.f32 	%f329, %f327, %f328;
	selp.f32 	%f330, %f327, %f329, %p61;
	mov.b32 	%r184, %f330;
	mov.b32 	%r185, 16;
	// begin inline asm
	shfl.sync.down.b32 %r183, %r184, %r185, %r186, %r187;
	// end inline asm
	setp.gt.s32 	%p62, %r162, 15;
	mov.b32 	%f331, %r183;
	add.f32 	%f16, %f330, %f331;
	selp.f32 	%f383, %f330, %f16, %p62;
	setp.ne.s32 	%p63, %r162, 0;
	@%p63 bra 	$L__BB5_22;
	shr.u32 	%r188, %r1, 3;
	and.b32  	%r189, %r188, 124;
	mov.u32 	%r190, _ZZN3cub18CUB_300001_SM_10006detail6reduce28DeviceReduceSingleTileKernelINS2_10policy_hubIfjN4cuda3std3__44plusIfEEE10Policy1000EN6thrust24THRUST_300001_SM_1000_NS10device_ptrIfEEPfjS9_ffNS7_10__identityEEEvT0_T1_T2_T3_T4_T6_E12temp_storage;
	add.s32 	%r191, %r190, %r189;
	st.shared.f32 	[%r191+16], %f16;
$L__BB5_22:
	bar.sync 	0;
	setp.ne.s32 	%p64, %r1, 0;
	@%p64 bra 	$L__BB5_50;
	ld.shared.f32 	%f332, [_ZZN3cub18CUB_300001_SM_10006detail6reduce28DeviceReduceSingleTileKernelINS2_10policy_hubIfjN4cuda3std3__44plusIfEEE10Policy1000EN6thrust24THRUST_300001_SM_1000_NS10device_ptrIfEEPfjS9_ffNS7_10__identityEEEvT0_T1_T2_T3_T4_T6_E12temp_storage+20];
	add.f32 	%f333, %f383, %f332;
	ld.shared.f32 	%f334, [_ZZN3cub18CUB_300001_SM_10006detail6reduce28DeviceReduceSingleTileKernelINS2_10policy_hubIfjN4cuda3std3__44plusIfEEE10Policy1000EN6thrust24THRUST_300001_SM_1000_NS10device_ptrIfEEPfjS9_ffNS7_10__identityEEEvT0_T1_T2_T3_T4_T6_E12temp_storage+24];
	add.f32 	%f335, %f333, %f334;
	ld.shared.f32 	%f336, [_ZZN3cub18CUB_300001_SM_10006detail6reduce28DeviceReduceSingleTileKernelINS2_10policy_hubIfjN4cuda3std3__44plusIfEEE10Policy1000EN6thrust24THRUST_300001_SM_1000_NS10device_ptrIfEEPfjS9_ffNS7_10__identityEEEvT0_T1_T2_T3_T4_T6_E12temp_storage+28];
	add.f32 	%f337, %f335, %f336;
	ld.shared.f32 	%f338, [_ZZN3cub18CUB_300001_SM_10006detail6reduce28DeviceReduceSingleTileKernelINS2_10policy_hubIfjN4cuda3std3__44plusIfEEE10Policy1000EN6thrust24THRUST_300001_SM_1000_NS10device_ptrIfEEPfjS9_ffNS7_10__identityEEEvT0_T1_T2_T3_T4_T6_E12temp_storage+32];
	add.f32 	%f339, %f337, %f338;
	ld.shared.f32 	%f340, [_ZZN3cub18CUB_300001_SM_10006detail6reduce28DeviceReduceSingleTileKernelINS2_10policy_hubIfjN4cuda3std3__44plusIfEEE10Policy1000EN6thrust24THRUST_300001_SM_1000_NS10device_ptrIfEEPfjS9_ffNS7_10__identityEEEvT0_T1_T2_T3_T4_T6_E12temp_storage+36];
	add.f32 	%f341, %f339, %f340;
	ld.shared.f32 	%f342, [_ZZN3cub18CUB_300001_SM_10006detail6reduce28DeviceReduceSingleTileKernelINS2_10policy_hubIfjN4cuda3std3__44plusIfEEE10Policy1000EN6thrust24THRUST_300001_SM_1000_NS10device_ptrIfEEPfjS9_ffNS7_10__identityEEEvT0_T1_T2_T3_T4_T6_E12temp_storage+40];
	add.f32 	%f343, %f341, %f342;
	ld.shared.f32 	%f344, [_ZZN3cub18CUB_300001_SM_10006detail6reduce28DeviceReduceSingleTileKernelINS2_10policy_hubIfjN4cuda3std3__44plusIfEEE10Policy1000EN6thrust24THRUST_300001_SM_1000_NS10device_ptrIfEEPfjS9_ffNS7_10__identityEEEvT0_T1_T2_T3_T4_T6_E12temp_storage+44];
	add.f32 	%f345, %f343, %f344;
	ld.shared.f32 	%f346, [_ZZN3cub18CUB_300001_SM_10006detail6reduce28DeviceReduceSingleTileKernelINS2_10policy_hubIfjN4cuda3std3__44plusIfEEE10Policy1000EN6thrust24THRUST_300001_SM_1000_NS10device_ptrIfEEPfjS9_ffNS7_10__identityEEEvT0_T1_T2_T3_T4_T6_E12temp_storage+48];
	add.f32 	%f347, %f345, %f346;
	ld.shared.f32 	%f348, [_ZZN3cub18CUB_300001_SM_10006detail6reduce28DeviceReduceSingleTileKernelINS2_10policy_hubIfjN4cuda3std3__44plusIfEEE10Policy1000EN6thrust24THRUST_300001_SM_1000_NS10device_ptrIfEEPfjS9_ffNS7_10__identityEEEvT0_T1_T2_T3_T4_T6_E12temp_storage+52];
	add.f32 	%f349, %f347, %f348;
	ld.shared.f32 	%f350, [_ZZN3cub18CUB_300001_SM_10006detail6reduce28DeviceReduceSingleTileKernelINS2_10policy_hubIfjN4cuda3std3__44plusIfEEE10Policy1000EN6thrust24THRUST_300001_SM_1000_NS10device_ptrIfEEPfjS9_ffNS7_10__identityEEEvT0_T1_T2_T3_T4_T6_E12temp_storage+56];
	add.f32 	%f351, %f349, %f350;
	ld.shared.f32 	%f352, [_ZZN3cub18CUB_300001_SM_10006detail6reduce28DeviceReduceSingleTileKernelINS2_10policy_hubIfjN4cuda3std3__44plusIfEEE10Policy1000EN6thrust24THRUST_300001_SM_1000_NS10device_ptrIfEEPfjS9_ffNS7_10__identityEEEvT0_T1_T2_T3_T4_T6_E12temp_storage+60];
	add.f32 	%f353, %f351, %f352;
	ld.shared.f32 	%f354, [_ZZN3cub18CUB_300001_SM_10006detail6reduce28DeviceReduceSingleTileKernelINS2_10policy_hubIfjN4cuda3std3__44plusIfEEE10Policy1000EN6thrust24THRUST_300001_SM_1000_NS10device_ptrIfEEPfjS9_ffNS7_10__identityEEEvT0_T1_T2_T3_T4_T6_E12temp_storage+64];
	add.f32 	%f355, %f353, %f354;
	ld.shared.f32 	%f356, [_ZZN3cub18CUB_300001_SM_10006detail6reduce28DeviceReduceSingleTileKernelINS2_10policy_hubIfjN4cuda3std3__44plusIfEEE10Policy1000EN6thrust24THRUST_300001_SM_1000_NS10device_ptrIfEEPfjS9_ffNS7_10__identityEEEvT0_T1_T2_T3_T4_T6_E12temp_storage+68];
	add.f32 	%f357, %f355, %f356;
	ld.shared.f32 	%f358, [_ZZN3cub18CUB_300001_SM_10006detail6reduce28DeviceReduceSingleTileKernelINS2_10policy_hubIfjN4cuda3std3__44plusIfEEE10Policy1000EN6thrust24THRUST_300001_SM_1000_NS10device_ptrIfEEPfjS9_ffNS7_10__identityEEEvT0_T1_T2_T3_T4_T6_E12temp_storage+72];
	add.f32 	%f359, %f357, %f358;
	ld.shared.f32 	%f360, [_ZZN3cub18CUB_300001_SM_10006detail6reduce28DeviceReduceSingleTileKernelINS2_10policy_hubIfjN4cuda3std3__44plusIfEEE10Policy1000EN6thrust24THRUST_300001_SM_1000_NS10device_ptrIfEEPfjS9_ffNS7_10__identityEEEvT0_T1_T2_T3_T4_T6_E12temp_storage+76];
	add.f32 	%f383, %f359, %f360;
	bra.uni 	$L__BB5_50;
$L__BB5_24:
	// begin inline asm
	mov.u32 %r124, %laneid;
	// end inline asm
	and.b32  	%r150, %r1, 992;
	add.s32 	%r151, %r150, 32;
	setp.gt.u32 	%p35, %r151, %r51;
	not.b32 	%r152, %r150;
	add.s32 	%r153, %r51, %r152;
	selp.b32 	%r148, %r153, 31, %p35;
	mov.b32 	%r126, %f371;
	mov.b32 	%r127, 1;
	mov.b32 	%r149, -1;
	// begin inline asm
	shfl.sync.down.b32 %r125, %r126, %r127, %r148, %r149;
	// end inline asm
	setp.lt.s32 	%p36, %r124, %r148;
	mov.b32 	%f261, %r125;
	add.f32 	%f262, %f371, %f261;
	selp.f32 	%f263, %f262, %f371, %p36;
	mov.b32 	%r131, %f263;
	mov.b32 	%r132, 2;
	// begin inline asm
	shfl.sync.down.b32 %r130, %r131, %r132, %r148, %r149;
	// end inline asm
	add.s32 	%r154, %r124, 2;
	setp.gt.s32 	%p37, %r154, %r148;
	mov.b32 	%f264, %r130;
	add.f32 	%f265, %f263, %f264;
	selp.f32 	%f266, %f263, %f265, %p37;
	mov.b32 	%r136, %f266;
	mov.b32 	%r137, 4;
	// begin inline asm
	shfl.sync.down.b32 %r135, %r136, %r137, %r148, %r149;
	// end inline asm
	add.s32 	%r155, %r124, 4;
	setp.gt.s32 	%p38, %r155, %r148;
	mov.b32 	%f267, %r135;
	add.f32 	%f268, %f266, %f267;
	selp.f32 	%f269, %f266, %f268, %p38;
	mov.b32 	%r141, %f269;
	mov.b32 	%r142, 8;
	// begin inline asm
	shfl.sync.down.b32 %r140, %r141, %r142, %r148, %r149;
	// end inline asm
	add.s32 	%r156, %r124, 8;
	setp.gt.s32 	%p39, %r156, %r148;
	mov.b32 	%f270, %r140;
	add.f32 	%f271, %f269, %f270;
	selp.f32 	%f272, %f269, %f271, %p39;
	mov.b32 	%r146, %f272;
	mov.b32 	%r147, 16;
	// begin inline asm
	shfl.sync.down.b32 %r145, %r146, %r147, %r148, %r149;
	// end inline asm
	add.s32 	%r157, %r124, 16;
	setp.gt.s32 	%p40, %r157, %r148;
	mov.b32 	%f273, %r145;
	add.f32 	%f274, %f272, %f273;
	selp.f32 	%f383, %f272, %f274, %p40;
	setp.ne.s32 	%p41, %r124, 0;
	@%p41 bra 	$L__BB5_26;
	shr.u32 	%r158, %r1, 3;
	and.b32  	%r159, %r158, 124;
	mov.u32 	%r160, _ZZN3cub18CUB_300001_SM_10006detail6reduce28DeviceReduceSingleTileKernelINS2_10policy_hubIfjN4cuda3std3__44plusIfEEE10Policy1000EN6thrust24THRUST_300001_SM_1000_NS10device_ptrIfEEPfjS9_ffNS7_10__identityEEEvT0_T1_T2_T3_T4_T6_E12temp_storage;
	add.s32 	%r161, %r160, %r159;
	st.shared.f32 	[%r161+16], %f383;
$L__BB5_26:
	bar.sync 	0;
	setp.ne.s32 	%p42, %r1, 0;
	@%p42 bra 	$L__BB5_50;
	setp.gt.u32 	%p43, %r51, 32;
	ld.shared.f32 	%f275, [_ZZN3cub18CUB_300001_SM_10006detail6reduce28DeviceReduceSingleTileKernelINS2_10policy_hubIfjN4cuda3std3__44plusIfEEE10Policy1000EN6thrust24THRUST_300001_SM_1000_NS10device_ptrIfEEPfjS9_ffNS7_10__identityEEEvT0_T1_T2_T3_T4_T6_E12temp_storage+20];
	add.f32 	%f276, %f383, %f275;
	selp.f32 	%f277, %f276, %f383, %p43;
	setp.gt.u32 	%p44, %r51, 64;
	ld.shared.f32 	%f278, [_ZZN3cub18CUB_300001_SM_10006detail6reduce28DeviceReduceSingleTileKernelINS2_10policy_hubIfjN4cuda3std3__44plusIfEEE10Policy1000EN6thrust24THRUST_300001_SM_1000_NS10device_ptrIfEEPfjS9_ffNS7_10__identityEEEvT0_T1_T2_T3_T4_T6_E12temp_storage+24];
	add.f32 	%f279, %f278, %f277;
	selp.f32 	%f280, %f279, %f277, %p44;
	setp.gt.u32 	%p45, %r51, 96;
	ld.shared.f32 	%f281, [_ZZN3cub18CUB_300001_SM_10006detail6reduce28DeviceReduceSingleTileKernelINS2_10policy_hubIfjN4cuda3std3__44plusIfEEE10Policy1000EN6thrust24THRUST_300001_SM_1000_NS10device_ptrIfEEPfjS9_ffNS7_10__identityEEEvT0_T1_T2_T3_T4_T6_E12temp_storage+28];
	add.f32 	%f282, %f281, %f280;
	selp.f32 	%f283, %f282, %f280, %p45;
	setp.gt.u32 	%p46, %r51, 128;
	ld.shared.f32 	%f284, [_ZZN3cub18CUB_300001_SM_10006detail6reduce28DeviceReduceSingleTileKernelINS2_10policy_hubIfjN4cuda3std3__44plusIfEEE10Policy1000EN6thrust24THRUST_300001_SM_1000_NS10device_ptrIfEEPfjS9_ffNS7_10__identityEEEvT0_T1_T2_T3_T4_T6_E12temp_storage+32];
	add.f32 	%f285, %f284, %f283;
	selp.f32 	%f286, %f285, %f283, %p46;
	setp.gt.u32 	%p47, %r51, 160;
	ld.shared.f32 	%f287, [_ZZN3cub18CUB_300001_SM_10006detail6reduce28DeviceReduceSingleTileKernelINS2_10policy_hubIfjN4cuda3std3__44plusIfEEE10Policy1000EN6thrust24THRUST_300001_SM_1000_NS10device_ptrIfEEPfjS9_ffNS7_10__identityEEEvT0_T1_T2_T3_T4_T6_E12temp_storage+36];
	add.f32 	%f288, %f287, %f286;
	selp.f32 	%f289, %f288, %f286, %p47;
	setp.gt.u32 	%p48, %r51, 192;
	ld.shared.f32 	%f290, [_ZZN3cub18CUB_300001_SM_10006detail6reduce28DeviceReduceSingleTileKernelINS2_10policy_hubIfjN4cuda3std3__44plusIfEEE10Policy1000EN6thrust24THRUST_300001_SM_1000_NS10device_ptrIfEEPfjS9_ffNS7_10__identityEEEvT0_T1_T2_T3_T4_T6_E12temp_storage+40];
	add.f32 	%f291, %f290, %f289;
	selp.f32 	%f292, %f291, %f289, %p48;
	setp.gt.u32 	%p49, %r51, 224;
	ld.shared.f32 	%f293, [_ZZN3cub18CUB_300001_SM_10006detail6reduce28DeviceReduceSingleTileKernelINS2_10policy_hubIfjN4cuda3std3__44plusIfEEE10Policy1000EN6thrust24THRUST_300001_SM_1000_NS10device_ptrIfEEPfjS9_ffNS7_10__identityEEEvT0_T1_T2_T3_T4_T6_E12temp_storage+44];
	add.f32 	%f294, %f293, %f292;
	selp.f32 	%f295, %f294, %f292, %p49;
	setp.gt.u32 	%p50, %r51, 256;
	ld.shared.f32 	%f296, [_ZZN3cub18CUB_300001_SM_10006detail6reduce28DeviceReduceSingleTileKernelINS2_10policy_hubIfjN4cuda3std3__44plusIfEEE10Policy1000EN6thrust24THRUST_300001_SM_1000_NS10device_ptrIfEEPfjS9_ffNS7_10__identityEEEvT0_T1_T2_T3_T4_T6_E12temp_storage+48];
	add.f32 	%f297, %f296, %f295;
	selp.f32 	%f298, %f297, %f295, %p50;
	setp.gt.u32 	%p51, %r51, 288;
	ld.shared.f32 	%f299, [_ZZN3cub18CUB_300001_SM_10006detail6reduce28DeviceReduceSingleTileKernelINS2_10policy_hubIfjN4cuda3std3__44plusIfEEE10Policy1000EN6thrust24THRUST_300001_SM_1000_NS10device_ptrIfEEPfjS9_ffNS7_10__identityEEEvT0_T1_T2_T3_T4_T6_E12temp_storage+52];
	add.f32 	%f300, %f299, %f298;
	selp.f32 	%f301, %f300, %f298, %p51;
	setp.gt.u32 	%p52, %r51, 320;
	ld.shared.f32 	%f302, [_ZZN3cub18CUB_300001_SM_10006detail6reduce28DeviceReduceSingleTileKernelINS2_10policy_hubIfjN4cuda3std3__44plusIfEEE10Policy1000EN6thrust24THRUST_300001_SM_1000_NS10device_ptrIfEEPfjS9_ffNS7_10__identityEEEvT0_T1_T2_T3_T4_T6_E12temp_storage+56];
	add.f32 	%f303, %f302, %f301;
	selp.f32 	%f304, %f303, %f301, %p52;
	setp.gt.u32 	%p53, %r51, 352;
	ld.shared.f32 	%f305, [_ZZN3cub18CUB_300001_SM_10006detail6reduce28DeviceReduceSingleTileKernelINS2_10policy_hubIfjN4cuda3std3__44plusIfEEE10Policy1000EN6thrust24THRUST_300001_SM_1000_NS10device_ptrIfEEPfjS9_ffNS7_10__identityEEEvT0_T1_T2_T3_T4_T6_E12temp_storage+60];
	add.f32 	%f306, %f305, %f304;
	selp.f32 	%f307, %f306, %f304, %p53;
	setp.gt.u32 	%p54, %r51, 384;
	ld.shared.f32 	%f308, [_ZZN3cub18CUB_300001_SM_10006detail6reduce28DeviceReduceSingleTileKernelINS2_10policy_hubIfjN4cuda3std3__44plusIfEEE10Policy1000EN6thrust24THRUST_300001_SM_1000_NS10device_ptrIfEEPfjS9_ffNS7_10__identityEEEvT0_T1_T2_T3_T4_T6_E12temp_storage+64];
	add.f32 	%f309, %f308, %f307;
	selp.f32 	%f310, %f309, %f307, %p54;
	setp.gt.u32 	%p55, %r51, 416;
	ld.shared.f32 	%f311, [_ZZN3cub18CUB_300001_SM_10006detail6reduce28DeviceReduceSingleTileKernelINS2_10policy_hubIfjN4cuda3std3__44plusIfEEE10Policy1000EN6thrust24THRUST_300001_SM_1000_NS10device_ptrIfEEPfjS9_ffNS7_10__identityEEEvT0_T1_T2_T3_T4_T6_E12temp_storage+68];
	add.f32 	%f312, %f311, %f310;
	selp.f32 	%f313, %f312, %f310, %p55;
	setp.gt.u32 	%p56, %r51, 448;
	ld.shared.f32 	%f314, [_ZZN3cub18CUB_300001_SM_10006detail6reduce28DeviceReduceSingleTileKernelINS2_10policy_hubIfjN4cuda3std3__44plusIfEEE10Policy1000EN6thrust24THRUST_300001_SM_1000_NS10device_ptrIfEEPfjS9_ffNS7_10__identityEEEvT0_T1_T2_T3_T4_T6_E12temp_storage+72];
	add.f32 	%f315, %f314, %f313;
	selp.f32 	%f316, %f315, %f313, %p56;
	setp.gt.u32 	%p57, %r51, 480;
	ld.shared.f32 	%f317, [_ZZN3cub18CUB_300001_SM_10006detail6reduce28DeviceReduceSingleTileKernelINS2_10policy_hubIfjN4cuda3std3__44plusIfEEE10Policy1000EN6thrust24THRUST_300001_SM_1000_NS10device_ptrIfEEPfjS9_ffNS7_10__identityEEEvT0_T1_T2_T3_T4_T6_E12temp_storage+76];
	add.f32 	%f318, %f317, %f316;
	selp.f32 	%f383, %f318, %f316, %p57;
	bra.uni 	$L__BB5_50;
$L__BB5_28:
	mov.u32 	%r21, %tid.x;
	mul.wide.u32 	%rd11, %r21, 4;
	add.s64 	%rd12, %rd2, %rd11;
	ld.global.f32 	%f43, [%rd12];
	ld.global.f32 	%f44, [%rd12+2048];
	ld.global.f32 	%f45, [%rd12+4096];
	ld.global.f32 	%f46, [%rd12+6144];
	ld.global.f32 	%f47, [%rd12+8192];
	ld.global.f32 	%f48, [%rd12+10240];
	ld.global.f32 	%f49, [%rd12+12288];
	ld.global.f32 	%f50, [%rd12+14336];
	ld.global.f32 	%f51, [%rd12+16384];
	ld.global.f32 	%f52, [%rd12+18432];
	ld.global.f32 	%f53, [%rd12+20480];
	ld.global.f32 	%f54, [%rd12+22528];
	ld.global.f32 	%f55, [%rd12+24576];
	ld.global.f32 	%f56, [%rd12+26624];
	ld.global.f32 	%f57, [%rd12+28672];
	ld.global.f32 	%f58, [%rd12+30720];
	add.f32 	%f59, %f43, %f44;
	add.f32 	%f60, %f45, %f46;
	add.f32 	%f61, %f47, %f48;
	add.f32 	%f62, %f49, %f50;
	add.f32 	%f63, %f51, %f52;
	add.f32 	%f64, %f53, %f54;
	add.f32 	%f65, %f55, %f56;
	add.f32 	%f66, %f57, %f58;
	add.f32 	%f67, %f59, %f60;
	add.f32 	%f68, %f61, %f62;
	add.f32 	%f69, %f63, %f64;
	add.f32 	%f70, %f65, %f66;
	add.f32 	%f71, %f67, %f68;
	add.f32 	%f72, %f69, %f70;
	add.f32 	%f382, %f71, %f72;
	add.s32 	%r22, %r51, -8192;
	setp.lt.u32 	%p3, %r22, 8192;
	mov.b32 	%r202, 8192;
	@%p3 bra 	$L__BB5_32;
	mov.b32 	%r202, 8192;
$L__BB5_30:
	add.s32 	%r54, %r21, %r202;
	mul.wide.u32 	%rd13, %r54, 4;
	add.s64 	%rd14, %rd2, %rd13;
	ld.global.f32 	%f73, [%rd14];
	ld.global.f32 	%f74, [%rd14+2048];
	ld.global.f32 	%f75, [%rd14+4096];
	ld.global.f32 	%f76, [%rd14+6144];
	ld.global.f32 	%f77, [%rd14+8192];
	ld.global.f32 	%f78, [%rd14+10240];
	ld.global.f32 	%f79, [%rd14+12288];
	ld.global.f32 	%f80, [%rd14+14336];
	ld.global.f32 	%f81, [%rd14+16384];
	ld.global.f32 	%f82, [%rd14+18432];
	ld.global.f32 	%f83, [%rd14+20480];
	ld.global.f32 	%f84, [%rd14+22528];
	ld.global.f32 	%f85, [%rd14+24576];
	ld.global.f32 	%f86, [%rd14+26624];
	ld.global.f32 	%f87, [%rd14+28672];
	ld.global.f32 	%f88, [%rd14+30720];
	add.f32 	%f89, %f382, %f73;
	add.f32 	%f90, %f74, %f75;
	add.f32 	%f91, %f76, %f77;
	add.f32 	%f92, %f78, %f79;
	add.f32 	%f93, %f80, %f81;
	add.f32 	%f94, %f82, %f83;
	add.f32 	%f95, %f84, %f85;
	add.f32 	%f96, %f86, %f87;
	add.f32 	%f97, %f89, %f90;
	add.f32 	%f98, %f91, %f92;
	add.f32 	%f99, %f93, %f94;
	add.f32 	%f100, %f95, %f96;
	add.f32 	%f101, %f97, %f98;
	add.f32 	%f102, %f99, %f100;
	add.f32 	%f103, %f101, %f102;
	add.f32 	%f382, %f103, %f88;
	sub.s32 	%r55, %r51, %r202;
	setp.lt.u32 	%p4, %r55, 8192;
	@%p4 bra 	$L__BB5_46;
	add.s32 	%r202, %r202, 8192;
	setp.le.u32 	%p5, %r202, %r22;
	@%p5 bra 	$L__BB5_30;
$L__BB5_32:
	setp.le.u32 	%p6, %r51, %r202;
	sub.s32 	%r56, %r51, %r202;
	setp.ge.s32 	%p7, %r21, %r56;
	or.pred  	%p8, %p6, %p7;
	@%p8 bra 	$L__BB5_46;
	not.b32 	%r58, %r21;
	add.s32 	%r59, %r51, %r58;
	sub.s32 	%r60, %r59, %r202;
	shr.u32 	%r61, %r60, 9;
	add.s32 	%r26, %r61, 1;
	and.b32  	%r27, %r26, 15;
	setp.lt.u32 	%p9, %r60, 7680;
	mov.u32 	%r207, %r21;
	@%p9 bra 	$L__BB5_37;
	or.b32  	%r205, %r21, 4096;
	add.s32 	%r204, %r21, %r202;
	and.b32  	%r62, %r26, 16777200;
	neg.s32 	%r203, %r62;
$L__BB5_35:
	.pragma "nounroll";
	mul.wide.u32 	%rd15, %r204, 4;
	add.s64 	%rd16, %rd2, %rd15;
	ld.global.f32 	%f105, [%rd16];
	add.f32 	%f106, %f382, %f105;
	add.s32 	%r63, %r204, 512;
	mul.wide.u32 	%rd17, %r63, 4;
	add.s64 	%rd18, %rd2, %rd17;
	ld.global.f32 	%f107, [%rd18];
	add.f32 	%f108, %f106, %f107;
	add.s32 	%r64, %r204, 1024;
	mul.wide.u32 	%rd19, %r64, 4;
	add.s64 	%rd20, %rd2, %rd19;
	ld.global.f32 	%f109, [%rd20];
	add.f32 	%f110, %f108, %f109;
	add.s32 	%r65, %r204, 1536;
	mul.wide.u32 	%rd21, %r65, 4;
	add.s64 	%rd22, %rd2, %rd21;
	ld.global.f32 	%f111, [%rd22];
	add.f32 	%f112, %f110, %f111;
	add.s32 	%r66, %r204, 2048;
	mul.wide.u32 	%rd23, %r66, 4;
	add.s64 	%rd24, %rd2, %rd23;
	ld.global.f32 	%f113, [%rd24];
	add.f32 	%f114, %f112, %f113;
	add.s32 	%r67, %r204, 2560;
	mul.wide.u32 	%rd25, %r67, 4;
	add.s64 	%rd26, %rd2, %rd25;
	ld.global.f32 	%f115, [%rd26];
	add.f32 	%f116, %f114, %f115;
	add.s32 	%r68, %r204, 3072;
	mul.wide.u32 	%rd27, %r68, 4;
	add.s64 	%rd28, %rd2, %rd27;
	ld.global.f32 	%f117, [%rd28];
	add.f32 	%f118, %f116, %f117;
	add.s32 	%r69, %r204, 3584;
	mul.wide.u32 	%rd29, %r69, 4;
	add.s64 	%rd30, %rd2, %rd29;
	ld.global.f32 	%f119, [%rd30];
	add.f32 	%f120, %f118, %f119;
	add.s32 	%r70, %r204, 4096;
	mul.wide.u32 	%rd31, %r70, 4;
	add.s64 	%rd32, %rd2, %rd31;
	ld.global.f32 	%f121, [%rd32];
	add.f32 	%f122, %f120, %f121;
	add.s32 	%r71, %r204, 4608;
	mul.wide.u32 	%rd33, %r71, 4;
	add.s64 	%rd34, %rd2, %rd33;
	ld.global.f32 	%f123, [%rd34];
	add.f32 	%f124, %f122, %f123;
	add.s32 	%r72, %r204, 5120;
	mul.wide.u32 	%rd35, %r72, 4;
	add.s64 	%rd36, %rd2, %rd35;
	ld.global.f32 	%f125, [%rd36];
	add.f32 	%f126, %f124, %f125;
	add.s32 	%r73, %r204, 5632;
	mul.wide.u32 	%rd37, %r73, 4;
	add.s64 	%rd38, %rd2, %rd37;
	ld.global.f32 	%f127, [%rd38];
	add.f32 	%f128, %f126, %f127;
	add.s32 	%r74, %r204, 6144;
	mul.wide.u32 	%rd39, %r74, 4;
	add.s64 	%rd40, %rd2, %rd39;
	ld.global.f32 	%f129, [%rd40];
	add.f32 	%f130, %f128, %f129;
	add.s32 	%r75, %r204, 6656;
	mul.wide.u32 	%rd41, %r75, 4;
	add.s64 	%rd42, %rd2, %rd41;
	ld.global.f32 	%f131, [%rd42];
	add.f32 	%f132, %f130, %f131;
	add.s32 	%r76, %r204, 7168;
	mul.wide.u32 	%rd43, %r76, 4;
	add.s64 	%rd44, %rd2, %rd43;
	ld.global.f32 	%f133, [%rd44];
	add.f32 	%f134, %f132, %f133;
	add.s32 	%r77, %r204, 7680;
	mul.wide.u32 	%rd45, %r77, 4;
	add.s64 	%rd46, %rd2, %rd45;
	ld.global.f32 	%f135, [%rd46];
	add.f32 	%f382, %f134, %f135;
	add.s32 	%r205, %r205, 8192;
	add.s32 	%r204, %r204, 8192;
	add.s32 	%r203, %r203, 16;
	setp.ne.s32 	%p10, %r203, 0;
	@%p10 bra 	$L__BB5_35;
	add.s32 	%r207, %r205, -4096;
$L__BB5_37:
	setp.eq.s32 	%p11, %r27, 0;
	@%p11 bra 	$L__BB5_46;
	and.b32  	%r39, %r26, 7;
	setp.lt.u32 	%p12, %r27, 8;
	@%p12 bra 	$L__BB5_40;
	add.s32 	%r78, %r207, %r202;
	mul.wide.u32 	%rd47, %r78, 4;
	add.s64 	%rd48, %rd2, %rd47;
	ld.global.f32 	%f137, [%rd48];
	add.f32 	%f138, %f382, %f137;
	add.s32 	%r79, %r78, 512;
	mul.wide.u32 	%rd49, %r79, 4;
	add.s64 	%rd50, %rd2, %rd49;
	ld.global.f32 	%f139, [%rd50];
	add.f32 	%f140, %f138, %f139;
	add.s32 	%r80, %r78, 1024;
	mul.wide.u32 	%rd51, %r80, 4;
	add.s64 	%rd52, %rd2, %rd51;
	ld.global.f32 	%f141, [%rd52];
	add.f32 	%f142, %f140, %f141;
	add.s32 	%r81, %r78, 1536;
	mul.wide.u32 	%rd53, %r81, 4;
	add.s64 	%rd54, %rd2, %rd53;
	ld.global.f32 	%f143, [%rd54];
	add.f32 	%f144, %f142, %f143;
	add.s32 	%r82, %r78, 2048;
	mul.wide.u32 	%rd55, %r82, 4;
	add.s64 	%rd56, %rd2, %rd55;
	ld.global.f32 	%f145, [%rd56];
	add.f32 	%f146, %f144, %f145;
	add.s32 	%r83, %r78, 2560;
	mul.wide.u32 	%rd57, %r83, 4;
	add.s64 	%rd58, %rd2, %rd57;
	ld.global.f32 	%f147, [%rd58];
	add.f32 	%f148, %f146, %f147;
	add.s32 	%r84, %r78, 3072;
	mul.wide.u32 	%rd59, %r84, 4;
	add.s64 	%rd60, %rd2, %rd59;
	ld.global.f32 	%f149, [%rd60];
	add.f32 	%f150, %f148, %f149;
	add.s32 	%r85, %r78, 3584;
	mul.wide.u32 	%rd61, %r85, 4;
	add.s64 	%rd62, %rd2, %rd61;
	ld.global.f32 	%f151, [%rd62];
	add.f32 	%f382, %f150, %f151;
	add.s32 	%r207, %r207, 4096;
$L__BB5_40:
	setp.eq.s32 	%p13, %r39, 0;
	@%p13 bra 	$L__BB5_46;
	and.b32  	%r42, %r26, 3;
	setp.lt.u32 	%p14, %r39, 4;
	@%p14 bra 	$L__BB5_43;
	add.s32 	%r86, %r207, %r202;
	mul.wide.u32 	%rd63, %r86, 4;
	add.s64 	%rd64, %rd2, %rd63;
	ld.global.f32 	%f153, [%rd64];
	add.f32 	%f154, %f382, %f153;
	add.s32 	%r87, %r86, 512;
	mul.wide.u32 	%rd65, %r87, 4;
	add.s64 	%rd66, %rd2, %rd65;
	ld.global.f32 	%f155, [%rd66];
	add.f32 	%f156, %f154, %f155;
	add.s32 	%r88, %r86, 1024;
	mul.wide.u32 	%rd67, %r88, 4;
	add.s64 	%rd68, %rd2, %rd67;
	ld.global.f32 	%f157, [%rd68];
	add.f32 	%f158, %f156, %f157;
	add.s32 	%r89, %r86, 1536;
	mul.wide.u32 	%rd69, %r89, 4;
	add.s64 	%rd70, %rd2, %rd69;
	ld.global.f32 	%f159, [%rd70];
	add.f32 	%f382, %f158, %f159;
	add.s32 	%r207, %r207, 2048;
$L__BB5_43:
	setp.eq.s32 	%p15, %r42, 0;
	@%p15 bra 	$L__BB5_46;
	add.s32 	%r210, %r207, %r202;
	neg.s32 	%r209, %r42;
$L__BB5_45:
	.pragma "nounroll";
	mul.wide.u32 	%rd71, %r210, 4;
	add.s64 	%rd72, %rd2, %rd71;
	ld.global.f32 	%f160, [%rd72];
	add.f32 	%f382, %f382, %f160;
	add.s32 	%r210, %r210, 512;
	add.s32 	%r209, %r209, 1;
	setp.ne.s32 	%p16, %r209, 0;
	@%p16 bra 	$L__BB5_45;
$L__BB5_46:
	// begin inline asm
	mov.u32 %r90, %laneid;
	// end inline asm
	mov.b32 	%r92, %f382;
	mov.b32 	%r93, 1;
	mov.b32 	%r114, 31;
	mov.b32 	%r115, -1;
	// begin inline asm
	shfl.sync.down.b32 %r91, %r92, %r93, %r114, %r115;
	// end inline asm
	setp.gt.s32 	%p17, %r90, 30;
	mov.b32 	%f161, %r91;
	add.f32 	%f162, %f382, %f161;
	selp.f32 	%f163, %f382, %f162, %p17;
	mov.b32 	%r97, %f163;
	mov.b32 	%r98, 2;
	// begin inline asm
	shfl.sync.down.b32 %r96, %r97, %r98, %r114, %r115;
	// end inline asm
	setp.gt.s32 	%p18, %r90, 29;
	mov.b32 	%f164, %r96;
	add.f32 	%f165, %f163, %f164;
	selp.f32 	%f166, %f163, %f165, %p18;
	mov.b32 	%r102, %f166;
	mov.b32 	%r103, 4;
	// begin inline asm
	shfl.sync.down.b32 %r101, %r102, %r103, %r114, %r115;
	// end inline asm
	setp.gt.s32 	%p19, %r90, 27;
	mov.b32 	%f167, %r101;
	add.f32 	%f168, %f166, %f167;
	selp.f32 	%f169, %f166, %f168, %p19;
	mov.b32 	%r107, %f169;
	mov.b32 	%r108, 8;
	// begin inline asm
	shfl.sync.down.b32 %r106, %r107, %r108, %r114, %r115;
	// end inline asm
	setp.gt.s32 	%p20, %r90, 23;
	mov.b32 	%f170, %r106;
	add.f32 	%f171, %f169, %f170;
	selp.f32 	%f172, %f169, %f171, %p20;
	mov.b32 	%r112, %f172;
	mov.b32 	%r113, 16;
	// begin inline asm
	shfl.sync.down.b32 %r111, %r112, %r113, %r114, %r115;
	// end inline asm
	setp.gt.s32 	%p21, %r90, 15;
	mov.b32 	%f173, %r111;
	add.f32 	%f38, %f172, %f173;
	selp.f32 	%f383, %f172, %f38, %p21;
	setp.ne.s32 	%p22, %r90, 0;
	@%p22 bra 	$L__BB5_48;
	shr.u32 	%r116, %r21, 3;
	and.b32  	%r117, %r116, 124;
	mov.u32 	%r118, _ZZN3cub18CUB_300001_SM_10006detail6reduce28DeviceReduceSingleTileKernelINS2_10policy_hubIfjN4cuda3std3__44plusIfEEE10Policy1000EN6thrust24THRUST_300001_SM_1000_NS10device_ptrIfEEPfjS9_ffNS7_10__identityEEEvT0_T1_T2_T3_T4_T6_E12temp_storage;
	add.s32 	%r119, %r118, %r117;
	st.shared.f32 	[%r119+16], %f38;
$L__BB5_48:
	bar.sync 	0;
	setp.ne.s32 	%p23, %r21, 0;
	@%p23 bra 	$L__BB5_50;
	ld.shared.f32 	%f174, [_ZZN3cub18CUB_300001_SM_10006detail6reduce28DeviceReduceSingleTileKernelINS2_10policy_hubIfjN4cuda3std3__44plusIfEEE10Policy1000EN6thrust24THRUST_300001_SM_1000_NS10device_ptrIfEEPfjS9_ffNS7_10__identityEEEvT0_T1_T2_T3_T4_T6_E12temp_storage+20];
	add.f32 	%f175, %f383, %f174;
	ld.shared.f32 	%f176, [_ZZN3cub18CUB_300001_SM_10006detail6reduce28DeviceReduceSingleTileKernelINS2_10policy_hubIfjN4cuda3std3__44plusIfEEE10Policy1000EN6thrust24THRUST_300001_SM_1000_NS10device_ptrIfEEPfjS9_ffNS7_10__identityEEEvT0_T1_T2_T3_T4_T6_E12temp_storage+24];
	add.f32 	%f177, %f175, %f176;
	ld.shared.f32 	%f178, [_ZZN3cub18CUB_300001_SM_10006detail6reduce28DeviceReduceSingleTileKernelINS2_10policy_hubIfjN4cuda3std3__44plusIfEEE10Policy1000EN6thrust24THRUST_300001_SM_1000_NS10device_ptrIfEEPfjS9_ffNS7_10__identityEEEvT0_T1_T2_T3_T4_T6_E12temp_storage+28];
	add.f32 	%f179, %f177, %f178;
	ld.shared.f32 	%f180, [_ZZN3cub18CUB_300001_SM_10006detail6reduce28DeviceReduceSingleTileKernelINS2_10policy_hubIfjN4cuda3std3__44plusIfEEE10Policy1000EN6thrust24THRUST_300001_SM_1000_NS10device_ptrIfEEPfjS9_ffNS7_10__identityEEEvT0_T1_T2_T3_T4_T6_E12temp_storage+32];
	add.f32 	%f181, %f179, %f180;
	ld.shared.f32 	%f182, [_ZZN3cub18CUB_300001_SM_10006detail6reduce28DeviceReduceSingleTileKernelINS2_10policy_hubIfjN4cuda3std3__44plusIfEEE10Policy1000EN6thrust24THRUST_300001_SM_1000_NS10device_ptrIfEEPfjS9_ffNS7_10__identityEEEvT0_T1_T2_T3_T4_T6_E12temp_storage+36];
	add.f32 	%f183, %f181, %f182;
	ld.shared.f32 	%f184, [_ZZN3cub18CUB_300001_SM_10006detail6reduce28DeviceReduceSingleTileKernelINS2_10policy_hubIfjN4cuda3std3__44plusIfEEE10Policy1000EN6thrust24THRUST_300001_SM_1000_NS10device_ptrIfEEPfjS9_ffNS7_10__identityEEEvT0_T1_T2_T3_T4_T6_E12temp_storage+40];
	add.f32 	%f185, %f183, %f184;
	ld.shared.f32 	%f186, [_ZZN3cub18CUB_300001_SM_10006detail6reduce28DeviceReduceSingleTileKernelINS2_10policy_hubIfjN4cuda3std3__44plusIfEEE10Policy1000EN6thrust24THRUST_300001_SM_1000_NS10device_ptrIfEEPfjS9_ffNS7_10__identityEEEvT0_T1_T2_T3_T4_T6_E12temp_storage+44];
	add.f32 	%f187, %f185, %f186;
	ld.shared.f32 	%f188, [_ZZN3cub18CUB_300001_SM_10006detail6reduce28DeviceReduceSingleTileKernelINS2_10policy_hubIfjN4cuda3std3__44plusIfEEE10Policy1000EN6thrust24THRUST_300001_SM_1000_NS10device_ptrIfEEPfjS9_ffNS7_10__identityEEEvT0_T1_T2_T3_T4_T6_E12temp_storage+48];
	add.f32 	%f189, %f187, %f188;
	ld.shared.f32 	%f190, [_ZZN3cub18CUB_300001_SM_10006detail6reduce28DeviceReduceSingleTileKernelINS2_10policy_hubIfjN4cuda3std3__44plusIfEEE10Policy1000EN6thrust24THRUST_300001_SM_1000_NS10device_ptrIfEEPfjS9_ffNS7_10__identityEEEvT0_T1_T2_T3_T4_T6_E12temp_storage+52];
	add.f32 	%f191, %f189, %f190;
	ld.shared.f32 	%f192, [_ZZN3cub18CUB_300001_SM_10006detail6reduce28DeviceReduceSingleTileKernelINS2_10policy_hubIfjN4cuda3std3__44plusIfEEE10Policy1000EN6thrust24THRUST_300001_SM_1000_NS10device_ptrIfEEPfjS9_ffNS7_10__identityEEEvT0_T1_T2_T3_T4_T6_E12temp_storage+56];
	add.f32 	%f193, %f191, %f192;
	ld.shared.f32 	%f194, [_ZZN3cub18CUB_300001_SM_10006detail6reduce28DeviceReduceSingleTileKernelINS2_10policy_hubIfjN4cuda3std3__44plusIfEEE10Policy1000EN6thrust24THRUST_300001_SM_1000_NS10device_ptrIfEEPfjS9_ffNS7_10__identityEEEvT0_T1_T2_T3_T4_T6_E12temp_storage+60];
	add.f32 	%f195, %f193, %f194;
	ld.shared.f32 	%f196, [_ZZN3cub18CUB_300001_SM_10006detail6reduce28DeviceReduceSingleTileKernelINS2_10policy_hubIfjN4cuda3std3__44plusIfEEE10Policy1000EN6thrust24THRUST_300001_SM_1000_NS10device_ptrIfEEPfjS9_ffNS7_10__identityEEEvT0_T1_T2_T3_T4_T6_E12temp_storage+64];
	add.f32 	%f197, %f195, %f196;
	ld.shared.f32 	%f198, [_ZZN3cub18CUB_300001_SM_10006detail6reduce28DeviceReduceSingleTileKernelINS2_10policy_hubIfjN4cuda3std3__44plusIfEEE10Policy1000EN6thrust24THRUST_300001_SM_1000_NS10device_ptrIfEEPfjS9_ffNS7_10__identityEEEvT0_T1_T2_T3_T4_T6_E12temp_storage+68];
	add.f32 	%f199, %f197, %f198;
	ld.shared.f32 	%f200, [_ZZN3cub18CUB_300001_SM_10006detail6reduce28DeviceReduceSingleTileKernelINS2_10policy_hubIfjN4cuda3std3__44plusIfEEE10Policy1000EN6thrust24THRUST_300001_SM_1000_NS10device_ptrIfEEPfjS9_ffNS7_10__identityEEEvT0_T1_T2_T3_T4_T6_E12temp_storage+72];
	add.f32 	%f201, %f199, %f200;
	ld.shared.f32 	%f202, [_ZZN3cub18CUB_300001_SM_10006detail6reduce28DeviceReduceSingleTileKernelINS2_10policy_hubIfjN4cuda3std3__44plusIfEEE10Policy1000EN6thrust24THRUST_300001_SM_1000_NS10device_ptrIfEEPfjS9_ffNS7_10__identityEEEvT0_T1_T2_T3_T4_T6_E12temp_storage+76];
	add.f32 	%f383, %f201, %f202;
$L__BB5_50:
	mov.u32 	%r192, %tid.x;
	setp.ne.s32 	%p65, %r192, 0;
	@%p65 bra 	$L__BB5_52;
	add.f32 	%f361, %f42, %f383;
	st.global.f32 	[%rd1], %f361;
$L__BB5_52:
	ret;

}
	// .globl	_ZN3cub18CUB_300001_SM_10006detail6reduce18DeviceReduceKernelINS2_10policy_hubIfjN4cuda3std3__44plusIfEEE10Policy1000EN6thrust24THRUST_300001_SM_1000_NS10device_ptrIfEEjS9_fNS7_10__identityEEEvT0_PT3_T1_NS0_13GridEvenShareISK_EET2_T4_
.visible .entry _ZN3cub18CUB_300001_SM_10006detail6reduce18DeviceReduceKernelINS2_10policy_hubIfjN4cuda3std3__44plusIfEEE10Policy1000EN6thrust24THRUST_300001_SM_1000_NS10device_ptrIfEEjS9_fNS7_10__identityEEEvT0_PT3_T1_NS0_13GridEvenShareISK_EET2_T4_(
	.param .align 8 .b8 _ZN3cub18CUB_300001_SM_10006detail6reduce18DeviceReduceKernelINS2_10policy_hubIfjN4cuda3std3__44plusIfEEE10Policy1000EN6thrust24THRUST_300001_SM_1000_NS10device_ptrIfEEjS9_fNS7_10__identityEEEvT0_PT3_T1_NS0_13GridEvenShareISK_EET2_T4__param_0[8],
	.param .u64 .ptr .align 1 _ZN3cub18CUB_300001_SM_10006detail6reduce18DeviceReduceKernelINS2_10policy_hubIfjN4cuda3std3__44plusIfEEE10Policy1000EN6thrust24THRUST_300001_SM_1000_NS10device_ptrIfEEjS9_fNS7_10__identityEEEvT0_PT3_T1_NS0_13GridEvenShareISK_EET2_T4__param_1,
	.param .u32 _ZN3cub18CUB_300001_SM_10006detail6reduce18DeviceReduceKernelINS2_10policy_hubIfjN4cuda3std3__44plusIfEEE10Policy1000EN6thrust24THRUST_300001_SM_1000_NS10device_ptrIfEEjS9_fNS7_10__identityEEEvT0_PT3_T1_NS0_13GridEvenShareISK_EET2_T4__param_2,
	.param .align 4 .b8 _ZN3cub18CUB_300001_SM_10006detail6reduce18DeviceReduceKernelINS2_10policy_hubIfjN4cuda3std3__44plusIfEEE10Policy1000EN6thrust24THRUST_300001_SM_1000_NS10device_ptrIfEEjS9_fNS7_10__identityEEEvT0_PT3_T1_NS0_13GridEvenShareISK_EET2_T4__param_3[40],
	.param .align 1 .b8 _ZN3cub18CUB_300001_SM_10006detail6reduce18DeviceReduceKernelINS2_10policy_hubIfjN4cuda3std3__44plusIfEEE10Policy1000EN6thrust24THRUST_300001_SM_1000_NS10device_ptrIfEEjS9_fNS7_10__identityEEEvT0_PT3_T1_NS0_13GridEvenShareISK_EET2_T4__param_4[1],
	.param .align 1 .b8 _ZN3cub18CUB_300001_SM_10006detail6reduce18DeviceReduceKernelINS2_10policy_hubIfjN4cuda3std3__44plusIfEEE10Policy1000EN6thrust24THRUST_300001_SM_1000_NS10device_ptrIfEEjS9_fNS7_10__identityEEEvT0_PT3_T1_NS0_13GridEvenShareISK_EET2_T4__param_5[1]
)
.maxntid 512
{
	.reg .pred 	%p<65>;
	.reg .b16 	%rs<4>;
	.reg .b32 	%r<279>;
	.reg .b32 	%f<380>;
	.reg .b64 	%rd<130>;
	// demoted variable
	.shared .align 4 .b8 _ZZN3cub18CUB_300001_SM_10006detail6reduce18DeviceReduceKernelINS2_10policy_hubIfjN4cuda3std3__44plusIfEEE10Policy1000EN6thrust24THRUST_300001_SM_1000_NS10device_ptrIfEEjS9_fNS7_10__identityEEEvT0_PT3_T1_NS0_13GridEvenShareISK_EET2_T4_E12temp_storage[84];
	ld.param.u32 	%r1, [_ZN3cub18CUB_300001_SM_10006detail6reduce18DeviceReduceKernelINS2_10policy_hubIfjN4cuda3std3__44plusIfEEE10Policy1000EN6thrust24THRUST_300001_SM_1000_NS10device_ptrIfEEjS9_fNS7_10__identityEEEvT0_PT3_T1_NS0_13GridEvenShareISK_EET2_T4__param_3+20];
	ld.param.u32 	%r2, [_ZN3cub18CUB_300001_SM_10006detail6reduce18DeviceReduceKernelINS2_10policy_hubIfjN4cuda3std3__44plusIfEEE10Policy1000EN6thrust24THRUST_300001_SM_1000_NS10device_ptrIfEEjS9_fNS7_10__identityEEEvT0_PT3_T1_NS0_13GridEvenShareISK_EET2_T4__param_3+24];
	ld.param.u64 	%rd3, [_ZN3cub18CUB_300001_SM_10006detail6reduce18DeviceReduceKernelINS2_10policy_hubIfjN4cuda3std3__44plusIfEEE10Policy1000EN6thrust24THRUST_300001_SM_1000_NS10device_ptrIfEEjS9_fNS7_10__identityEEEvT0_PT3_T1_NS0_13GridEvenShareISK_EET2_T4__param_0];
	cvta.to.global.u64 	%rd1, %rd3;
	mov.u32 	%r3, %ctaid.x;
	shl.b32 	%r4, %r2, 13;
	shl.b32 	%r270, %r3, 13;
	sub.s32 	%r6, %r1, %r270;
	setp.gt.u32 	%p1, %r6, 8191;
	@%p1 bra 	$L__BB6_26;
	mov.u32 	%r7, %tid.x;
	setp.ge.u32 	%p23, %r7, %r6;
	mov.f32 	%f368, 0f00000000;
	mov.u32 	%r261, %r7;
	@%p23 bra 	$L__BB6_3;
	add.s32 	%r155, %r270, %r7;
	mul.wide.u32 	%rd66, %r155, 4;
	add.s64 	%rd67, %rd1, %rd66;
	ld.global.f32 	%f368, [%rd67];
	add.s32 	%r261, %r7, 512;
$L__BB6_3:
	setp.ge.u32 	%p24, %r261, %r6;
	@%p24 bra 	$L__BB6_17;
	not.b32 	%r156, %r261;
	add.s32 	%r157, %r1, %r156;
	sub.s32 	%r158, %r157, %r270;
	shr.u32 	%r159, %r158, 9;
	add.s32 	%r10, %r159, 1;
	and.b32  	%r11, %r10, 15;
	setp.lt.u32 	%p25, %r158, 7680;
	@%p25 bra 	$L__BB6_8;
	or.b32  	%r260, %r261, 4096;
	add.s32 	%r259, %r261, %r270;
	and.b32  	%r160, %r10, 16777200;
	neg.s32 	%r258, %r160;
$L__BB6_6:
	.pragma "nounroll";
	mul.wide.u32 	%rd68, %r259, 4;
	add.s64 	%rd69, %rd1, %rd68;
	ld.global.f32 	%f203, [%rd69];
	add.f32 	%f204, %f368, %f203;
	add.s32 	%r161, %r259, 512;
	mul.wide.u32 	%rd70, %r161, 4;
	add.s64 	%rd71, %rd1, %rd70;
	ld.global.f32 	%f205, [%rd71];
	add.f32 	%f206, %f204, %f205;
	add.s32 	%r162, %r259, 1024;
	mul.wide.u32 	%rd72, %r162, 4;
	add.s64 	%rd73, %rd1, %rd72;
	ld.global.f32 	%f207, [%rd73];
	add.f32 	%f208, %f206, %f207;
	add.s32 	%r163, %r259, 1536;
	mul.wide.u32 	%rd74, %r163, 4;
	add.s64 	%rd75, %rd1, %rd74;
	ld.global.f32 	%f209, [%rd75];
	add.f32 	%f210, %f208, %f209;
	add.s32 	%r164, %r259, 2048;
	mul.wide.u32 	%rd76, %r164, 4;
	add.s64 	%rd77, %rd1, %rd76;
	ld.global.f32 	%f211, [%rd77];
	add.f32 	%f212, %f210, %f211;
	add.s32 	%r165, %r259, 2560;
	mul.wide.u32 	%rd78, %r165, 4;
	add.s64 	%rd79, %rd1, %rd78;
	ld.global.f32 	%f213, [%rd79];
	add.f32 	%f214, %f212, %f213;
	add.s32 	%r166, %r259, 3072;
	mul.wide.u32 	%rd80, %r166, 4;
	add.s64 	%rd81, %rd1, %rd80;
	ld.global.f32 	%f215, [%rd81];
	add.f32 	%f216, %f214, %f215;
	add.s32 	%r167, %r259, 3584;
	mul.wide.u32 	%rd82, %r167, 4;
	add.s64 	%rd83, %rd1, %rd82;
	ld.global.f32 	%f217, [%rd83];
	add.f32 	%f218, %f216, %f217;
	add.s32 	%r168, %r259, 4096;
	mul.wide.u32 	%rd84, %r168, 4;
	add.s64 	%rd85, %rd1, %rd84;
	ld.global.f32 	%f219, [%rd85];
	add.f32 	%f220, %f218, %f219;
	add.s32 	%r169, %r259, 4608;
	mul.wide.u32 	%rd86, %r169, 4;
	add.s64 	%rd87, %rd1, %rd86;
	ld.global.f32 	%f221, [%rd87];
	add.f32 	%f222, %f220, %f221;
	add.s32 	%r170, %r259, 5120;
	mul.wide.u32 	%rd88, %r170, 4;
	add.s64 	%rd89, %rd1, %rd88;
	ld.global.f32 	%f223, [%rd89];
	add.f32 	%f224, %f222, %f223;
	add.s32 	%r171, %r259, 5632;
	mul.wide.u32 	%rd90, %r171, 4;
	add.s64 	%rd91, %rd1, %rd90;
	ld.global.f32 	%f225, [%rd91];
	add.f32 	%f226, %f224, %f225;
	add.s32 	%r172, %r259, 6144;
	mul.wide.u32 	%rd92, %r172, 4;
	add.s64 	%rd93, %rd1, %rd92;
	ld.global.f32 	%f227, [%rd93];
	add.f32 	%f228, %f226, %f227;
	add.s32 	%r173, %r259, 6656;
	mul.wide.u32 	%rd94, %r173, 4;
	add.s64 	%rd95, %rd1, %rd94;
	ld.global.f32 	%f229, [%rd95];
	add.f32 	%f230, %f228, %f229;
	add.s32 	%r174, %r259, 7168;
	mul.wide.u32 	%rd96, %r174, 4;
	add.s64 	%rd97, %rd1, %rd96;
	ld.global.f32 	%f231, [%rd97];
	add.f32 	%f232, %f230, %f231;
	add.s32 	%r175, %r259, 7680;
	mul.wide.u32 	%rd98, %r175, 4;
	add.s64 	%rd99, %rd1, %rd98;
	ld.global.f32 	%f233, [%rd99];
	add.f32 	%f368, %f232, %f233;
	add.s32 	%r260, %r260, 8192;
	add.s32 	%r259, %r259, 8192;
	add.s32 	%r258, %r258, 16;
	setp.ne.s32 	%p26, %r258, 0;
	@%p26 bra 	$L__BB6_6;
	add.s32 	%r261, %r260, -4096;
$L__BB6_8:
	setp.eq.s32 	%p27, %r11, 0;
	@%p27 bra 	$L__BB6_17;
	and.b32  	%r23, %r10, 7;
	setp.lt.u32 	%p28, %r11, 8;
	@%p28 bra 	$L__BB6_11;
	add.s32 	%r176, %r270, %r261;
	mul.wide.u32 	%rd100, %r176, 4;
	add.s64 	%rd101, %rd1, %rd100;
	ld.global.f32 	%f235, [%rd101];
	add.f32 	%f236, %f368, %f235;
	add.s32 	%r177, %r176, 512;
	mul.wide.u32 	%rd102, %r177, 4;
	add.s64 	%rd103, %rd1, %rd102;
	ld.global.f32 	%f237, [%rd103];
	add.f32 	%f238, %f236, %f237;
	add.s32 	%r178, %r176, 1024;
	mul.wide.u32 	%rd104, %r178, 4;
	add.s64 	%rd105, %rd1, %rd104;
	ld.global.f32 	%f239, [%rd105];
	add.f32 	%f240, %f238, %f239;
	add.s32 	%r179, %r176, 1536;
	mul.wide.u32 	%rd106, %r179, 4;
	add.s64 	%rd107, %rd1, %rd106;
	ld.global.f32 	%f241, [%rd107];
	add.f32 	%f242, %f240, %f241;
	add.s32 	%r180, %r176, 2048;
	mul.wide.u32 	%rd108, %r180, 4;
	add.s64 	%rd109, %rd1, %rd108;
	ld.global.f32 	%f243, [%rd109];
	add.f32 	%f244, %f242, %f243;
	add.s32 	%r181, %r176, 2560;
	mul.wide.u32 	%rd110, %r181, 4;
	add.s64 	%rd111, %rd1, %rd110;
	ld.global.f32 	%f245, [%rd111];
	add.f32 	%f246, %f244, %f245;
	add.s32 	%r182, %r176, 3072;
	mul.wide.u32 	%rd112, %r182, 4;
	add.s64 	%rd113, %rd1, %rd112;
	ld.global.f32 	%f247, [%rd113];
	add.f32 	%f248, %f246, %f247;
	add.s32 	%r183, %r176, 3584;
	mul.wide.u32 	%rd114, %r183, 4;
	add.s64 	%rd115, %rd1, %rd114;
	ld.global.f32 	%f249, [%rd115];
	add.f32 	%f368, %f248, %f249;
	add.s32 	%r261, %r261, 4096;
$L__BB6_11:
	setp.eq.s32 	%p29, %r23, 0;
	@%p29 bra 	$L__BB6_17;
	and.b32  	%r26, %r10, 3;
	setp.lt.u32 	%p30, %r23, 4;
	@%p30 bra 	$L__BB6_14;
	add.s32 	%r184, %r270, %r261;
	mul.wide.u32 	%rd116, %r184, 4;
	add.s64 	%rd117, %rd1, %rd116;
	ld.global.f32 	%f251, [%rd117];
	add.f32 	%f252, %f368, %f251;
	add.s32 	%r185, %r184, 512;
	mul.wide.u32 	%rd118, %r185, 4;
	add.s64 	%rd119, %rd1, %rd118;
	ld.global.f32 	%f253, [%rd119];
	add.f32 	%f254, %f252, %f253;
	add.s32 	%r186, %r184, 1024;
	mul.wide.u32 	%rd120, %r186, 4;
	add.s64 	%rd121, %rd1, %rd120;
	ld.global.f32 	%f255, [%rd121];
	add.f32 	%f256, %f254, %f255;
	add.s32 	%r187, %r184, 1536;
	mul.wide.u32 	%rd122, %r187, 4;
	add.s64 	%rd123, %rd1, %rd122;
	ld.global.f32 	%f257, [%rd123];
	add.f32 	%f368, %f256, %f257;
	add.s32 	%r261, %r261, 2048;
$L__BB6_14:
	setp.eq.s32 	%p31, %r26, 0;
	@%p31 bra 	$L__BB6_17;
	add.s32 	%r265, %r261, %r270;
	neg.s32 	%r264, %r26;
$L__BB6_16:
	.pragma "nounroll";
	mul.wide.u32 	%rd124, %r265, 4;
	add.s64 	%rd125, %rd1, %rd124;
	ld.global.f32 	%f258, [%rd125];
	add.f32 	%f368, %f368, %f258;
	add.s32 	%r265, %r265, 512;
	add.s32 	%r264, %r264, 1;
	setp.ne.s32 	%p32, %r264, 0;
	@%p32 bra 	$L__BB6_16;
$L__BB6_17:
	setp.lt.u32 	%p33, %r6, 512;
	@%p33 bra 	$L__BB6_22;
	// begin inline asm
	mov.u32 %r226, %laneid;
	// end inline asm
	mov.b32 	%r228, %f368;
	mov.b32 	%r229, 1;
	mov.b32 	%r250, 31;
	mov.b32 	%r251, -1;
	// begin inline asm
	shfl.sync.down.b32 %r227, %r228, %r229, %r250, %r251;
	// end inline asm
	setp.gt.s32 	%p57, %r226, 30;
	mov.b32 	%f317, %r227;
	add.f32 	%f318, %f368, %f317;
	selp.f32 	%f319, %f368, %f318, %p57;
	mov.b32 	%r233, %f319;
	mov.b32 	%r234, 2;
	// begin inline asm
	shfl.sync.down.b32 %r232, %r233, %r234, %r250, %r251;
	// end inline asm
	setp.gt.s32 	%p58, %r226, 29;
	mov.b32 	%f320, %r232;
	add.f32 	%f321, %f319, %f320;
	selp.f32 	%f322, %f319, %f321, %p58;
	mov.b32 	%r238, %f322;
	mov.b32 	%r239, 4;
	// begin inline asm
	shfl.sync.down.b32 %r237, %r238, %r239, %r250, %r251;
	// end inline asm
	setp.gt.s32 	%p59, %r226, 27;
	mov.b32 	%f323, %r237;
	add.f32 	%f324, %f322, %f323;
	selp.f32 	%f325, %f322, %f324, %p59;
	mov.b32 	%r243, %f325;
	mov.b32 	%r244, 8;
	// begin inline asm
	shfl.sync.down.b32 %r242, %r243, %r244, %r250, %r251;
	// end inline asm
	setp.gt.s32 	%p60, %r226, 23;
	mov.b32 	%f326, %r242;
	add.f32 	%f327, %f325, %f326;
	selp.f32 	%f328, %f325, %f327, %p60;
	mov.b32 	%r248, %f328;
	mov.b32 	%r249, 16;
	// begin inline asm
	shfl.sync.down.b32 %r247, %r248, %r249, %r250, %r251;
	// end inline asm
	setp.gt.s32 	%p61, %r226, 15;
	mov.b32 	%f329, %r247;
	add.f32 	%f16, %f328, %f329;
	selp.f32 	%f379, %f328, %f16, %p61;
	setp.ne.s32 	%p62, %r226, 0;
	@%p62 bra 	$L__BB6_20;
	shr.u32 	%r252, %r7, 3;
	and.b32  	%r253, %r252, 124;
	mov.u32 	%r254, _ZZN3cub18CUB_300001_SM_10006detail6reduce18DeviceReduceKernelINS2_10policy_hubIfjN4cuda3std3__44plusIfEEE10Policy1000EN6thrust24THRUST_300001_SM_1000_NS10device_ptrIfEEjS9_fNS7_10__identityEEEvT0_PT3_T1_NS0_13GridEvenShareISK_EET2_T4_E12temp_storage;
	add.s32 	%r255, %r254, %r253;
	st.shared.f32 	[%r255+16], %f16;
$L__BB6_20:
	bar.sync 	0;
	setp.ne.s32 	%p63, %r7, 0;
	@%p63 bra 	$L__BB6_48;
	ld.shared.f32 	%f330, [_ZZN3cub18CUB_300001_SM_10006detail6reduce18DeviceReduceKernelINS2_10policy_hubIfjN4cuda3std3__44plusIfEEE10Policy1000EN6thrust24THRUST_300001_SM_1000_NS10device_ptrIfEEjS9_fNS7_10__identityEEEvT0_PT3_T1_NS0_13GridEvenShareISK_EET2_T4_E12temp_storage+20];
	add.f32 	%f331, %f379, %f330;
	ld.shared.f32 	%f332, [_ZZN3cub18CUB_300001_SM_10006detail6reduce18DeviceReduceKernelINS2_10policy_hubIfjN4cuda3std3__44plusIfEEE10Policy1000EN6thrust24THRUST_300001_SM_1000_NS10device_ptrIfEEjS9_fNS7_10__identityEEEvT0_PT3_T1_NS0_13GridEvenShareISK_EET2_T4_E12temp_storage+24];
	add.f32 	%f333, %f331, %f332;
	ld.shared.f32 	%f334, [_ZZN3cub18CUB_300001_SM_10006detail6reduce18DeviceReduceKernelINS2_10policy_hubIfjN4cuda3std3__44plusIfEEE10Policy1000EN6thrust24THRUST_300001_SM_1000_NS10device_ptrIfEEjS9_fNS7_10__identityEEEvT0_PT3_T1_NS0_13GridEvenShareISK_EET2_T4_E12temp_storage+28];
	add.f32 	%f335, %f333, %f334;
	ld.shared.f32 	%f336, [_ZZN3cub18CUB_300001_SM_10006detail6reduce18DeviceReduceKernelINS2_10policy_hubIfjN4cuda3std3__44plusIfEEE10Policy1000EN6thrust24THRUST_300001_SM_1000_NS10device_ptrIfEEjS9_fNS7_10__identityEEEvT0_PT3_T1_NS0_13GridEvenShareISK_EET2_T4_E12temp_storage+32];
	add.f32 	%f337, %f335, %f336;
	ld.shared.f32 	%f338, [_ZZN3cub18CUB_300001_SM_10006detail6reduce18DeviceReduceKernelINS2_10policy_hubIfjN4cuda3std3__44plusIfEEE10Policy1000EN6thrust24THRUST_300001_SM_1000_NS10device_ptrIfEEjS9_fNS7_10__identityEEEvT0_PT3_T1_NS0_13GridEvenShareISK_EET2_T4_E12temp_storage+36];
	add.f32 	%f339, %f337, %f338;
	ld.shared.f32 	%f340, [_ZZN3cub18CUB_300001_SM_10006detail6reduce18DeviceReduceKernelINS2_10policy_hubIfjN4cuda3std3__44plusIfEEE10Policy1000EN6thrust24THRUST_300001_SM_1000_NS10device_ptrIfEEjS9_fNS7_10__identityEEEvT0_PT3_T1_NS0_13GridEvenShareISK_EET2_T4_E12temp_storage+40];
	add.f32 	%f341, %f339, %f340;
	ld.shared.f32 	%f342, [_ZZN3cub18CUB_300001_SM_10006detail6reduce18DeviceReduceKernelINS2_10policy_hubIfjN4cuda3std3__44plusIfEEE10Policy1000EN6thrust24THRUST_300001_SM_1000_NS10device_ptrIfEEjS9_fNS7_10__identityEEEvT0_PT3_T1_NS0_13GridEvenShareISK_EET2_T4_E12temp_storage+44];
	add.f32 	%f343, %f341, %f342;
	ld.shared.f32 	%f344, [_ZZN3cub18CUB_300001_SM_10006detail6reduce18DeviceReduceKernelINS2_10policy_hubIfjN4cuda3std3__44plusIfEEE10Policy1000EN6thrust24THRUST_300001_SM_1000_NS10device_ptrIfEEjS9_fNS7_10__identityEEEvT0_PT3_T1_NS0_13GridEvenShareISK_EET2_T4_E12temp_storage+48];
	add.f32 	%f345, %f343, %f344;
	ld.shared.f32 	%f346, [_ZZN3cub18CUB_300001_SM_10006detail6reduce18DeviceReduceKernelINS2_10policy_hubIfjN4cuda3std3__44plusIfEEE10Policy1000EN6thrust24THRUST_300001_SM_1000_NS10device_ptrIfEEjS9_fNS7_10__identityEEEvT0_PT3_T1_NS0_13GridEvenShareISK_EET2_T4_E12temp_storage+52];
	add.f32 	%f347, %f345, %f346;
	ld.shared.f32 	%f348, [_ZZN3cub18CUB_300001_SM_10006detail6reduce18DeviceReduceKernelINS2_10policy_hubIfjN4cuda3std3__44plusIfEEE10Policy1000EN6thrust24THRUST_300001_SM_1000_NS10device_ptrIfEEjS9_fNS7_10__identityEEEvT0_PT3_T1_NS0_13GridEvenShareISK_EET2_T4_E12temp_storage+56];
	add.f32 	%f349, %f347, %f348;
	ld.shared.f32 	%f350, [_ZZN3cub18CUB_300001_SM_10006detail6reduce18DeviceReduceKernelINS2_10policy_hubIfjN4cuda3std3__44plusIfEEE10Policy1000EN6thrust24THRUST_300001_SM_1000_NS10device_ptrIfEEjS9_fNS7_10__identityEEEvT0_PT3_T1_NS0_13GridEvenShareISK_EET2_T4_E12temp_storage+60];
	add.f32 	%f351, %f349, %f350;
	ld.shared.f32 	%f352, [_ZZN3cub18CUB_300001_SM_10006detail6reduce18DeviceReduceKernelINS2_10policy_hubIfjN4cuda3std3__44plusIfEEE10Policy1000EN6thrust24THRUST_300001_SM_1000_NS10device_ptrIfEEjS9_fNS7_10__identityEEEvT0_PT3_T1_NS0_13GridEvenShareISK_EET2_T4_E12temp_storage+64];
	add.f32 	%f353, %f351, %f352;
	ld.shared.f32 	%f354, [_ZZN3cub18CUB_300001_SM_10006detail6reduce18DeviceReduceKernelINS2_10policy_hubIfjN4cuda3std3__44plusIfEEE10Policy1000EN6thrust24THRUST_300001_SM_1000_NS10device_ptrIfEEjS9_fNS7_10__identityEEEvT0_PT3_T1_NS0_13GridEvenShareISK_EET2_T4_E12temp_storage+68];
	add.f32 	%f355, %f353, %f354;
	ld.shared.f32 	%f356, [_ZZN3cub18CUB_300001_SM_10006detail6reduce18DeviceReduceKernelINS2_10policy_hubIfjN4cuda3std3__44plusIfEEE10Policy1000EN6thrust24THRUST_300001_SM_1000_NS10device_ptrIfEEjS9_fNS7_10__identityEEEvT0_PT3_T1_NS0_13GridEvenShareISK_EET2_T4_E12temp_storage+72];
	add.f32 	%f357, %f355, %f356;
	ld.shared.f32 	%f358, [_ZZN3cub18CUB_300001_SM_10006detail6reduce18DeviceReduceKernelINS2_10policy_hubIfjN4cuda3std3__44plusIfEEE10Policy1000EN6thrust24THRUST_300001_SM_1000_NS10device_ptrIfEEjS9_fNS7_10__identityEEEvT0_PT3_T1_NS0_13GridEvenShareISK_EET2_T4_E12temp_storage+76];
	add.f32 	%f379, %f357, %f358;
	bra.uni 	$L__BB6_48;
$L__BB6_22:
	// begin inline asm
	mov.u32 %r188, %laneid;
	// end inline asm
	and.b32  	%r214, %r7, 992;
	add.s32 	%r215, %r214, 32;
	setp.gt.u32 	%p34, %r215, %r6;
	not.b32 	%r216, %r214;
	add.s32 	%r217, %r6, %r216;
	selp.b32 	%r212, %r217, 31, %p34;
	mov.b32 	%r190, %f368;
	mov.b32 	%r191, 1;
	mov.b32 	%r213, -1;
	// begin inline asm
	shfl.sync.down.b32 %r189, %r190, %r191, %r212, %r213;
	// end inline asm
	setp.lt.s32 	%p35, %r188, %r212;
	mov.b32 	%f259, %r189;
	add.f32 	%f260, %f368, %f259;
	selp.f32 	%f261, %f260, %f368, %p35;
	mov.b32 	%r195, %f261;
	mov.b32 	%r196, 2;
	// begin inline asm
	shfl.sync.down.b32 %r194, %r195, %r196, %r212, %r213;
	// end inline asm
	add.s32 	%r218, %r188, 2;
	setp.gt.s32 	%p36, %r218, %r212;
	mov.b32 	%f262, %r194;
	add.f32 	%f263, %f261, %f262;
	selp.f32 	%f264, %f261, %f263, %p36;
	mov.b32 	%r200, %f264;
	mov.b32 	%r201, 4;
	// begin inline asm
	shfl.sync.down.b32 %r199, %r200, %r201, %r212, %r213;
	// end inline asm
	add.s32 	%r219, %r188, 4;
	setp.gt.s32 	%p37, %r219, %r212;
	mov.b32 	%f265, %r199;
	add.f32 	%f266, %f264, %f265;
	selp.f32 	%f267, %f264, %f266, %p37;
	mov.b32 	%r205, %f267;
	mov.b32 	%r206, 8;
	// begin inline asm
	shfl.sync.down.b32 %r204, %r205, %r206, %r212, %r213;
	// end inline asm
	add.s32 	%r220, %r188, 8;
	setp.gt.s32 	%p38, %r220, %r212;
	mov.b32 	%f268, %r204;
	add.f32 	%f269, %f267, %f268;
	selp.f32 	%f270, %f267, %f269, %p38;
	mov.b32 	%r210, %f270;
	mov.b32 	%r211, 16;
	// begin inline asm
	shfl.sync.down.b32 %r209, %r210, %r211, %r212, %r213;
	// end inline asm
	add.s32 	%r221, %r188, 16;
	setp.gt.s32 	%p39, %r221, %r212;
	mov.b32 	%f271, %r209;
	add.f32 	%f272, %f270, %f271;
	selp.f32 	%f379, %f270, %f272, %p39;
	setp.ne.s32 	%p40, %r188, 0;
	@%p40 bra 	$L__BB6_24;
	shr.u32 	%r222, %r7, 3;
	and.b32  	%r223, %r222, 124;
	mov.u32 	%r224, _ZZN3cub18CUB_300001_SM_10006detail6reduce18DeviceReduceKernelINS2_10policy_hubIfjN4cuda3std3__44plusIfEEE10Policy1000EN6thrust24THRUST_300001_SM_1000_NS10device_ptrIfEEjS9_fNS7_10__identityEEEvT0_PT3_T1_NS0_13GridEvenShareISK_EET2_T4_E12temp_storage;
	add.s32 	%r225, %r224, %r223;
	st.shared.f32 	[%r225+16], %f379;
$L__BB6_24:
	bar.sync 	0;
	setp.ne.s32 	%p41, %r7, 0;
	@%p41 bra 	$L__BB6_48;
	setp.gt.u32 	%p42, %r6, 32;
	ld.shared.f32 	%f273, [_ZZN3cub18CUB_300001_SM_10006detail6reduce18DeviceReduceKernelINS2_10policy_hubIfjN4cuda3std3__44plusIfEEE10Policy1000EN6thrust24THRUST_300001_SM_1000_NS10device_ptrIfEEjS9_fNS7_10__identityEEEvT0_PT3_T1_NS0_13GridEvenShareISK_EET2_T4_E12temp_storage+20];
	add.f32 	%f274, %f379, %f273;
	selp.f32 	%f275, %f274, %f379, %p42;
	setp.gt.u32 	%p43, %r6, 64;
	ld.shared.f32 	%f276, [_ZZN3cub18CUB_300001_SM_10006detail6reduce18DeviceReduceKernelINS2_10policy_hubIfjN4cuda3std3__44plusIfEEE10Policy1000EN6thrust24THRUST_300001_SM_1000_NS10device_ptrIfEEjS9_fNS7_10__identityEEEvT0_PT3_T1_NS0_13GridEvenShareISK_EET2_T4_E12temp_storage+24];
	add.f32 	%f277, %f276, %f275;
	selp.f32 	%f278, %f277, %f275, %p43;
	setp.gt.u32 	%p44, %r6, 96;
	ld.shared.f32 	%f279, [_ZZN3cub18CUB_300001_SM_10006detail6reduce18DeviceReduceKernelINS2_10policy_hubIfjN4cuda3std3__44plusIfEEE10Policy1000EN6thrust24THRUST_300001_SM_1000_NS10device_ptrIfEEjS9_fNS7_10__identityEEEvT0_PT3_T1_NS0_13GridEvenShareISK_EET2_T4_E12temp_storage+28];
	add.f32 	%f280, %f279, %f278;
	selp.f32 	%f281, %f280, %f278, %p44;
	setp.gt.u32 	%p45, %r6, 128;
	ld.shared.f32 	%f282, [_ZZN3cub18CUB_300001_SM_10006detail6reduce18DeviceReduceKernelINS2_10policy_hubIfjN4cuda3std3__44plusIfEEE10Policy1000EN6thrust24THRUST_300001_SM_1000_NS10device_ptrIfEEjS9_fNS7_10__identityEEEvT0_PT3_T1_NS0_13GridEvenShareISK_EET2_T4_E12temp_storage+32];
	add.f32 	%f283, %f282, %f281;
	selp.f32 	%f284, %f283, %f281, %p45;
	setp.gt.u32 	%p46, %r6, 160;
	ld.shared.f32 	%f285, [_ZZN3cub18CUB_300001_SM_10006detail6reduce18DeviceReduceKernelINS2_10policy_hubIfjN4cuda3std3__44plusIfEEE10Policy1000EN6thrust24THRUST_300001_SM_1000_NS10device_ptrIfEEjS9_fNS7_10__identityEEEvT0_PT3_T1_NS0_13GridEvenShareISK_EET2_T4_E12temp_storage+36];
	add.f32 	%f286, %f285, %f284;
	selp.f32 	%f287, %f286, %f284, %p46;
	setp.gt.u32 	%p47, %r6, 192;
	ld.shared.f32 	%f288, [_ZZN3cub18CUB_300001_SM_10006detail6reduce18DeviceReduceKernelINS2_10policy_hubIfjN4cuda3std3__44plusIfEEE10Policy1000EN6thrust24THRUST_300001_SM_1000_NS10device_ptrIfEEjS9_fNS7_10__identityEEEvT0_PT3_T1_NS0_13GridEvenShareISK_EET2_T4_E12temp_storage+40];
	add.f32 	%f289, %f288, %f287;
	selp.f32 	%f290, %f289, %f287, %p47;
	setp.gt.u32 	%p48, %r6, 224;
	ld.shared.f32 	%f291, [_ZZN3cub18CUB_300001_SM_10006detail6reduce18DeviceReduceKernelINS2_10policy_hubIfjN4cuda3std3__44plusIfEEE10Policy1000EN6thrust24THRUST_300001_SM_1000_NS10device_ptrIfEEjS9_fNS7_10__identityEEEvT0_PT3_T1_NS0_13GridEvenShareISK_EET2_T4_E12temp_storage+44];
	add.f32 	%f292, %f291, %f290;
	selp.f32 	%f293, %f292, %f290, %p48;
	setp.gt.u32 	%p49, %r6, 256;
	ld.shared.f32 	%f294, [_ZZN3cub18CUB_300001_SM_10006detail6reduce18DeviceReduceKernelINS2_10policy_hubIfjN4cuda3std3__44plusIfEEE10Policy1000EN6thrust24THRUST_300001_SM_1000_NS10device_ptrIfEEjS9_fNS7_10__identityEEEvT0_PT3_T1_NS0_13GridEvenShareISK_EET2_T4_E12temp_storage+48];
	add.f32 	%f295, %f294, %f293;
	selp.f32 	%f296, %f295, %f293, %p49;
	setp.gt.u32 	%p50, %r6, 288;
	ld.shared.f32 	%f297, [_ZZN3cub18CUB_300001_SM_10006detail6reduce18DeviceReduceKernelINS2_10policy_hubIfjN4cuda3std3__44plusIfEEE10Policy1000EN6thrust24THRUST_300001_SM_1000_NS10device_ptrIfEEjS9_fNS7_10__identityEEEvT0_PT3_T1_NS0_13GridEvenShareISK_EET2_T4_E12temp_storage+52];
	add.f32 	%f298, %f297, %f296;
	selp.f32 	%f299, %f298, %f296, %p50;
	setp.gt.u32 	%p51, %r6, 320;
	ld.shared.f32 	%f300, [_ZZN3cub18CUB_300001_SM_10006detail6reduce18DeviceReduceKernelINS2_10policy_hubIfjN4cuda3std3__44plusIfEEE10Policy1000EN6thrust24THRUST_300001_SM_1000_NS10device_ptrIfEEjS9_fNS7_10__identityEEEvT0_PT3_T1_NS0_13GridEvenShareISK_EET2_T4_E12temp_storage+56];
	add.f32 	%f301, %f300, %f299;
	selp.f32 	%f302, %f301, %f299, %p51;
	setp.gt.u32 	%p52, %r6, 352;
	ld.shared.f32 	%f303, [_ZZN3cub18CUB_300001_SM_10006detail6reduce18DeviceReduceKernelINS2_10policy_hubIfjN4cuda3std3__44plusIfEEE10Policy1000EN6thrust24THRUST_300001_SM_1000_NS10device_ptrIfEEjS9_fNS7_10__identityEEEvT0_PT3_T1_NS0_13GridEvenShareISK_EET2_T4_E12temp_storage+60];
	add.f32 	%f304, %f303, %f302;
	selp.f32 	%f305, %f304, %f302, %p52;
	setp.gt.u32 	%p53, %r6, 384;
	ld.shared.f32 	%f306, [_ZZN3cub18CUB_300001_SM_10006detail6reduce18DeviceReduceKernelINS2_10policy_hubIfjN4cuda3std3__44plusIfEEE10Policy1000EN6thrust24THRUST_300001_SM_1000_NS10device_ptrIfEEjS9_fNS7_10__identityEEEvT0_PT3_T1_NS0_13GridEvenShareISK_EET2_T4_E12temp_storage+64];
	add.f32 	%f307, %f306, %f305;
	selp.f32 	%f308, %f307, %f305, %p53;
	setp.gt.u32 	%p54, %r6, 416;
	ld.shared.f32 	%f309, [_ZZN3cub18CUB_300001_SM_10006detail6reduce18DeviceReduceKernelINS2_10policy_hubIfjN4cuda3std3__44plusIfEEE10Policy1000EN6thrust24THRUST_300001_SM_1000_NS10device_ptrIfEEjS9_fNS7_10__identityEEEvT0_PT3_T1_NS0_13GridEvenShareISK_EET2_T4_E12temp_storage+68];
	add.f32 	%f310, %f309, %f308;
	selp.f32 	%f311, %f310, %f308, %p54;
	setp.gt.u32 	%p55, %r6, 448;
	ld.shared.f32 	%f312, [_ZZN3cub18CUB_300001_SM_10006detail6reduce18DeviceReduceKernelINS2_10policy_hubIfjN4cuda3std3__44plusIfEEE10Policy1000EN6thrust24THRUST_300001_SM_1000_NS10device_ptrIfEEjS9_fNS7_10__identityEEEvT0_PT3_T1_NS0_13GridEvenShareISK_EET2_T4_E12temp_storage+72];
	add.f32 	%f313, %f312, %f311;
	selp.f32 	%f314, %f313, %f311, %p55;
	setp.gt.u32 	%p56, %r6, 480;
	ld.shared.f32 	%f315, [_ZZN3cub18CUB_300001_SM_10006detail6reduce18DeviceReduceKernelINS2_10policy_hubIfjN4cuda3std3__44plusIfEEE10Policy1000EN6thrust24THRUST_300001_SM_1000_NS10device_ptrIfEEjS9_fNS7_10__identityEEEvT0_PT3_T1_NS0_13GridEvenShareISK_EET2_T4_E12temp_storage+76];
	add.f32 	%f316, %f315, %f314;
	selp.f32 	%f379, %f316, %f314, %p56;
	bra.uni 	$L__BB6_48;
$L__BB6_26:
	mov.u32 	%r35, %tid.x;
	add.s32 	%r72, %r35, %r270;
	mul.wide.u32 	%rd4, %r72, 4;
	add.s64 	%rd5, %rd1, %rd4;
	ld.global.f32 	%f41, [%rd5];
	ld.global.f32 	%f42, [%rd5+2048];
	ld.global.f32 	%f43, [%rd5+4096];
	ld.global.f32 	%f44, [%rd5+6144];
	ld.global.f32 	%f45, [%rd5+8192];
	ld.global.f32 	%f46, [%rd5+10240];
	ld.global.f32 	%f47, [%rd5+12288];
	ld.global.f32 	%f48, [%rd5+14336];
	ld.global.f32 	%f49, [%rd5+16384];
	ld.global.f32 	%f50, [%rd5+18432];
	ld.global.f32 	%f51, [%rd5+20480];
	ld.global.f32 	%f52, [%rd5+22528];
	ld.global.f32 	%f53, [%rd5+24576];
	ld.global.f32 	%f54, [%rd5+26624];
	ld.global.f32 	%f55, [%rd5+28672];
	ld.global.f32 	%f56, [%rd5+30720];
	add.f32 	%f57, %f41, %f42;
	add.f32 	%f58, %f43, %f44;
	add.f32 	%f59, %f45, %f46;
	add.f32 	%f60, %f47, %f48;
	add.f32 	%f61, %f49, %f50;
	add.f32 	%f62, %f51, %f52;
	add.f32 	%f63, %f53, %f54;
	add.f32 	%f64, %f55, %f56;
	add.f32 	%f65, %f57, %f58;
	add.f32 	%f66, %f59, %f60;
	add.f32 	%f67, %f61, %f62;
	add.f32 	%f68, %f63, %f64;
	add.f32 	%f69, %f65, %f66;
	add.f32 	%f70, %f67, %f68;
	add.f32 	%f378, %f69, %f70;
	setp.lt.u32 	%p2, %r6, %r4;
	@%p2 bra 	$L__BB6_44;
	add.s32 	%r36, %r4, %r270;
	not.b32 	%r74, %r35;
	add.s32 	%r75, %r74, %r1;
	sub.s32 	%r76, %r75, %r4;
	sub.s32 	%r267, %r76, %r270;
	add.s32 	%r77, %r36, %r35;
	add.s32 	%r266, %r77, 4096;
	mov.b32 	%r269, 0;
	mov.u32 	%r268, %r36;
$L__BB6_28:
	add.s32 	%r270, %r270, %r4;
	add.s32 	%r79, %r1, -8192;
	setp.gt.u32 	%p3, %r270, %r79;
	@%p3 bra 	$L__BB6_30;
	add.s32 	%r80, %r35, %r270;
	mul.wide.u32 	%rd6, %r80, 4;
	add.s64 	%rd7, %rd1, %rd6;
	ld.global.f32 	%f71, [%rd7];
	ld.global.f32 	%f72, [%rd7+2048];
	ld.global.f32 	%f73, [%rd7+4096];
	ld.global.f32 	%f74, [%rd7+6144];
	ld.global.f32 	%f75, [%rd7+8192];
	ld.global.f32 	%f76, [%rd7+10240];
	ld.global.f32 	%f77, [%rd7+12288];
	ld.global.f32 	%f78, [%rd7+14336];
	ld.global.f32 	%f79, [%rd7+16384];
	ld.global.f32 	%f80, [%rd7+18432];
	ld.global.f32 	%f81, [%rd7+20480];
	ld.global.f32 	%f82, [%rd7+22528];
	ld.global.f32 	%f83, [%rd7+24576];
	ld.global.f32 	%f84, [%rd7+26624];
	ld.global.f32 	%f85, [%rd7+28672];
	ld.global.f32 	%f86, [%rd7+30720];
	add.f32 	%f87, %f378, %f71;
	add.f32 	%f88, %f72, %f73;
	add.f32 	%f89, %f74, %f75;
	add.f32 	%f90, %f76, %f77;
	add.f32 	%f91, %f78, %f79;
	add.f32 	%f92, %f80, %f81;
	add.f32 	%f93, %f82, %f83;
	add.f32 	%f94, %f84, %f85;
	add.f32 	%f95, %f87, %f88;
	add.f32 	%f96, %f89, %f90;
	add.f32 	%f97, %f91, %f92;
	add.f32 	%f98, %f93, %f94;
	add.f32 	%f99, %f95, %f96;
	add.f32 	%f100, %f97, %f98;
	add.f32 	%f101, %f99, %f100;
	add.f32 	%f378, %f101, %f86;
	sub.s32 	%r81, %r1, %r270;
	setp.lt.u32 	%p4, %r81, %r4;
	add.s32 	%r269, %r269, 1;
	add.s32 	%r268, %r268, %r4;
	sub.s32 	%r267, %r267, %r4;
	add.s32 	%r266, %r266, %r4;
	@%p4 bra 	$L__BB6_44;
	bra.uni 	$L__BB6_28;
$L__BB6_30:
	setp.le.u32 	%p5, %r1, %r270;
	sub.s32 	%r83, %r1, %r270;
	setp.ge.s32 	%p6, %r35, %r83;
	or.pred  	%p7, %p5, %p6;
	@%p7 bra 	$L__BB6_44;
	not.b32 	%r85, %r35;
	add.s32 	%r86, %r1, %r85;
	sub.s32 	%r87, %r86, %r36;
	mul.lo.s32 	%r88, %r2, %r269;
	shl.b32 	%r89, %r88, 13;
	sub.s32 	%r90, %r87, %r89;
	shr.u32 	%r91, %r90, 9;
	add.s32 	%r49, %r91, 1;
	and.b32  	%r50, %r49, 15;
	setp.lt.u32 	%p8, %r90, 7680;
	mov.u32 	%r275, %r35;
	@%p8 bra 	$L__BB6_35;
	or.b32  	%r273, %r35, 4096;
	shr.u32 	%r92, %r267, 9;
	add.s32 	%r93, %r92, 1;
	and.b32  	%r94, %r93, 16777200;
	neg.s32 	%r271, %r94;
$L__BB6_33:
	.pragma "nounroll";
	add.s32 	%r95, %r266, -4096;
	mul.wide.u32 	%rd8, %r95, 4;
	add.s64 	%rd9, %rd1, %rd8;
	ld.global.f32 	%f103, [%rd9];
	add.f32 	%f104, %f378, %f103;
	add.s32 	%r96, %r266, -3584;
	mul.wide.u32 	%rd10, %r96, 4;
	add.s64 	%rd11, %rd1, %rd10;
	ld.global.f32 	%f105, [%rd11];
	add.f32 	%f106, %f104, %f105;
	add.s32 	%r97, %r266, -3072;
	mul.wide.u32 	%rd12, %r97, 4;
	add.s64 	%rd13, %rd1, %rd12;
	ld.global.f32 	%f107, [%rd13];
	add.f32 	%f108, %f106, %f107;
	add.s32 	%r98, %r266, -2560;
	mul.wide.u32 	%rd14, %r98, 4;
	add.s64 	%rd15, %rd1, %rd14;
	ld.global.f32 	%f109, [%rd15];
	add.f32 	%f110, %f108, %f109;
	add.s32 	%r99, %r266, -2048;
	mul.wide.u32 	%rd16, %r99, 4;
	add.s64 	%rd17, %rd1, %rd16;
	ld.global.f32 	%f111, [%rd17];
	add.f32 	%f112, %f110, %f111;
	add.s32 	%r100, %r266, -1536;
	mul.wide.u32 	%rd18, %r100, 4;
	add.s64 	%rd19, %rd1, %rd18;
	ld.global.f32 	%f113, [%rd19];
	add.f32 	%f114, %f112, %f113;
	add.s32 	%r101, %r266, -1024;
	mul.wide.u32 	%rd20, %r101, 4;
	add.s64 	%rd21, %rd1, %rd20;
	ld.global.f32 	%f115, [%rd21];
	add.f32 	%f116, %f114, %f115;
	add.s32 	%r102, %r266, 3584;
	add.s32 	%r103, %r266, -512;
	mul.wide.u32 	%rd22, %r103, 4;
	add.s64 	%rd23, %rd1, %rd22;
	ld.global.f32 	%f117, [%rd23];
	add.f32 	%f118, %f116, %f117;
	mul.wide.u32 	%rd24, %r266, 4;
	add.s64 	%rd25, %rd1, %rd24;
	ld.global.f32 	%f119, [%rd25];
	add.f32 	%f120, %f118, %f119;
	add.s32 	%r104, %r266, 512;
	mul.wide.u32 	%rd26, %r104, 4;
	add.s64 	%rd27, %rd1, %rd26;
	ld.global.f32 	%f121, [%rd27];
	add.f32 	%f122, %f120, %f121;
	add.s32 	%r105, %r266, 1024;
	mul.wide.u32 	%rd28, %r105, 4;
	add.s64 	%rd29, %rd1, %rd28;
	ld.global.f32 	%f123, [%rd29];
	add.f32 	%f124, %f122, %f123;
	add.s32 	%r106, %r266, 1536;
	mul.wide.u32 	%rd30, %r106, 4;
	add.s64 	%rd31, %rd1, %rd30;
	ld.global.f32 	%f125, [%rd31];
	add.f32 	%f126, %f124, %f125;
	add.s32 	%r107, %r266, 2048;
	mul.wide.u32 	%rd32, %r107, 4;
	add.s64 	%rd33, %rd1, %rd32;
	ld.global.f32 	%f127, [%rd33];
	add.f32 	%f128, %f126, %f127;
	add.s32 	%r108, %r266, 2560;
	mul.wide.u32 	%rd34, %r108, 4;
	add.s64 	%rd35, %rd1, %rd34;
	ld.global.f32 	%f129, [%rd35];
	add.f32 	%f130, %f128, %f129;
	add.s32 	%r109, %r266, 3072;
	mul.wide.u32 	%rd36, %r109, 4;
	add.s64 	%rd37, %rd1, %rd36;
	ld.global.f32 	%f131, [%rd37];
	add.f32 	%f132, %f130, %f131;
	mul.wide.u32 	%rd38, %r102, 4;
	add.s64 	%rd39, %rd1, %rd38;
	ld.global.f32 	%f133, [%rd39];
	add.f32 	%f378, %f132, %f133;
	add.s32 	%r273, %r273, 8192;
	add.s32 	%r266, %r266, 8192;
	add.s32 	%r271, %r271, 16;
	setp.ne.s32 	%p9, %r271, 0;
	@%p9 bra 	$L__BB6_33;
	add.s32 	%r275, %r273, -4096;
$L__BB6_35:
	setp.eq.s32 	%p10, %r50, 0;
	@%p10 bra 	$L__BB6_44;
	and.b32  	%r61, %r49, 7;
	setp.lt.u32 	%p11, %r50, 8;
	@%p11 bra 	$L__BB6_38;
	add.s32 	%r110, %r275, %r270;
	mul.wide.u32 	%rd40, %r110, 4;
	add.s64 	%rd41, %rd1, %rd40;
	ld.global.f32 	%f135, [%rd41];
	add.f32 	%f136, %f378, %f135;
	add.s32 	%r111, %r110, 512;
	mul.wide.u32 	%rd42, %r111, 4;
	add.s64 	%rd43, %rd1, %rd42;
	ld.global.f32 	%f137, [%rd43];
	add.f32 	%f138, %f136, %f137;
	add.s32 	%r112, %r110, 1024;
	mul.wide.u32 	%rd44, %r112, 4;
	add.s64 	%rd45, %rd1, %rd44;
	ld.global.f32 	%f139, [%rd45];
	add.f32 	%f140, %f138, %f139;
	add.s32 	%r113, %r110, 1536;
	mul.wide.u32 	%rd46, %r113, 4;
	add.s64 	%rd47, %rd1, %rd46;
	ld.global.f32 	%f141, [%rd47];
	add.f32 	%f142, %f140, %f141;
	add.s32 	%r114, %r110, 2048;
	mul.wide.u32 	%rd48, %r114, 4;
	add.s64 	%rd49, %rd1, %rd48;
	ld.global.f32 	%f143, [%rd49];
	add.f32 	%f144, %f142, %f143;
	add.s32 	%r115, %r110, 2560;
	mul.wide.u32 	%rd50, %r115, 4;
	add.s64 	%rd51, %rd1, %rd50;
	ld.global.f32 	%f145, [%rd51];
	add.f32 	%f146, %f144, %f145;
	add.s32 	%r116, %r110, 3072;
	mul.wide.u32 	%rd52, %r116, 4;
	add.s64 	%rd53, %rd1, %rd52;
	ld.global.f32 	%f147, [%rd53];
	add.f32 	%f148, %f146, %f147;
	add.s32 	%r117, %r110, 3584;
	mul.wide.u32 	%rd54, %r117, 4;
	add.s64 	%rd55, %rd1, %rd54;
	ld.global.f32 	%f149, [%rd55];
	add.f32 	%f378, %f148, %f149;
	add.s32 	%r275, %r275, 4096;
$L__BB6_38:
	setp.eq.s32 	%p12, %r61, 0;
	@%p12 bra 	$L__BB6_44;
	setp.lt.u32 	%p13, %r61, 4;
	@%p13 bra 	$L__BB6_41;
	add.s32 	%r118, %r275, %r270;
	mul.wide.u32 	%rd56, %r118, 4;
	add.s64 	%rd57, %rd1, %rd56;
	ld.global.f32 	%f151, [%rd57];
	add.f32 	%f152, %f378, %f151;
	add.s32 	%r119, %r118, 512;
	mul.wide.u32 	%rd58, %r119, 4;
	add.s64 	%rd59, %rd1, %rd58;
	ld.global.f32 	%f153, [%rd59];
	add.f32 	%f154, %f152, %f153;
	add.s32 	%r120, %r118, 1024;
	mul.wide.u32 	%rd60, %r120, 4;
	add.s64 	%rd61, %rd1, %rd60;
	ld.global.f32 	%f155, [%rd61];
	add.f32 	%f156, %f154, %f155;
	add.s32 	%r121, %r118, 1536;
	mul.wide.u32 	%rd62, %r121, 4;
	add.s64 	%rd63, %rd1, %rd62;
	ld.global.f32 	%f157, [%rd63];
	add.f32 	%f378, %f156, %f157;
	add.s32 	%r275, %r275, 2048;
$L__BB6_41:
	and.b32  	%r122, %r49, 3;
	setp.eq.s32 	%p14, %r122, 0;
	@%p14 bra 	$L__BB6_44;
	add.s32 	%r278, %r275, %r268;
	cvt.u16.u32 	%rs1, %r267;
	shr.u16 	%rs2, %rs1, 9;
	add.s16 	%rs3, %rs2, 1;
	cvt.u32.u16 	%r123, %rs3;
	and.b32  	%r124, %r123, 3;
	neg.s32 	%r277, %r124;
$L__BB6_43:
	.pragma "nounroll";
	mul.wide.u32 	%rd64, %r278, 4;
	add.s64 	%rd65, %rd1, %rd64;
	ld.global.f32 	%f158, [%rd65];
	add.f32 	%f378, %f378, %f158;
	add.s32 	%r278, %r278, 512;
	add.s32 	%r277, %r277, 1;
	setp.ne.s32 	%p15, %r277, 0;
	@%p15 bra 	$L__BB6_43;
$L__BB6_44:
	// begin inline asm
	mov.u32 %r125, %laneid;
	// end inline asm
	mov.b32 	%r127, %f378;
	mov.b32 	%r128, 1;
	mov.b32 	%r149, 31;
	mov.b32 	%r150, -1;
	// begin inline asm
	shfl.sync.down.b32 %r126, %r127, %r128, %r149, %r150;
	// end inline asm
	setp.gt.s32 	%p16, %r125, 30;
	mov.b32 	%f159, %r126;
	add.f32 	%f160, %f378, %f159;
	selp.f32 	%f161, %f378, %f160, %p16;
	mov.b32 	%r132, %f161;
	mov.b32 	%r133, 2;
	// begin inline asm
	shfl.sync.down.b32 %r131, %r132, %r133, %r149, %r150;
	// end inline asm
	setp.gt.s32 	%p17, %r125, 29;
	mov.b32 	%f162, %r131;
	add.f32 	%f163, %f161, %f162;
	selp.f32 	%f164, %f161, %f163, %p17;
	mov.b32 	%r137, %f164;
	mov.b32 	%r138, 4;
	// begin inline asm
	shfl.sync.down.b32 %r136, %r137, %r138, %r149, %r150;
	// end inline asm
	setp.gt.s32 	%p18, %r125, 27;
	mov.b32 	%f165, %r136;
	add.f32 	%f166, %f164, %f165;
	selp.f32 	%f167, %f164, %f166, %p18;
	mov.b32 	%r142, %f167;
	mov.b32 	%r143, 8;
	// begin inline asm
	shfl.sync.down.b32 %r141, %r142, %r143, %r149, %r150;
	// end inline asm
	setp.gt.s32 	%p19, %r125, 23;
	mov.b32 	%f168, %r141;
	add.f32 	%f169, %f167, %f168;
	selp.f32 	%f170, %f167, %f169, %p19;
	mov.b32 	%r147, %f170;
	mov.b32 	%r148, 16;
	// begin inline asm
	shfl.sync.down.b32 %r146, %r147, %r148, %r149, %r150;
	// end inline asm
	setp.gt.s32 	%p20, %r125, 15;
	mov.b32 	%f171, %r146;
	add.f32 	%f37, %f170, %f171;
	selp.f32 	%f379, %f170, %f37, %p20;
	setp.ne.s32 	%p21, %r125, 0;
	@%p21 bra 	$L__BB6_46;
	shr.u32 	%r151, %r35, 3;
	and.b32  	%r152, %r151, 124;
	mov.u32 	%r153, _ZZN3cub18CUB_300001_SM_10006detail6reduce18DeviceReduceKernelINS2_10policy_hubIfjN4cuda3std3__44plusIfEEE10Policy1000EN6thrust24THRUST_300001_SM_1000_NS10device_ptrIfEEjS9_fNS7_10__identityEEEvT0_PT3_T1_NS0_13GridEvenShareISK_EET2_T4_E12temp_storage;
	add.s32 	%r154, %r153, %r152;
	st.shared.f32 	[%r154+16], %f37;
$L__BB6_46:
	bar.sync 	0;
	setp.ne.s32 	%p22, %r35, 0;
	@%p22 bra 	$L__BB6_48;
	ld.shared.f32 	%f172, [_ZZN3cub18CUB_300001_SM_10006detail6reduce18DeviceReduceKernelINS2_10policy_hubIfjN4cuda3std3__44plusIfEEE10Policy1000EN6thrust24THRUST_300001_SM_1000_NS10device_ptrIfEEjS9_fNS7_10__identityEEEvT0_PT3_T1_NS0_13GridEvenShareISK_EET2_T4_E12temp_storage+20];
	add.f32 	%f173, %f379, %f172;
	ld.shared.f32 	%f174, [_ZZN3cub18CUB_300001_SM_10006detail6reduce18DeviceReduceKernelINS2_10policy_hubIfjN4cuda3std3__44plusIfEEE10Policy1000EN6thrust24THRUST_300001_SM_1000_NS10device_ptrIfEEjS9_fNS7_10__identityEEEvT0_PT3_T1_NS0_13GridEvenShareISK_EET2_T4_E12temp_storage+24];
	add.f32 	%f175, %f173, %f174;
	ld.shared.f32 	%f176, [_ZZN3cub18CUB_300001_SM_10006detail6reduce18DeviceReduceKernelINS2_10policy_hubIfjN4cuda3std3__44plusIfEEE10Policy1000EN6thrust24THRUST_300001_SM_1000_NS10device_ptrIfEEjS9_fNS7_10__identityEEEvT0_PT3_T1_NS0_13GridEvenShareISK_EET2_T4_E12temp_storage+28];
	add.f32 	%f177, %f175, %f176;
	ld.shared.f32 	%f178, [_ZZN3cub18CUB_300001_SM_10006detail6reduce18DeviceReduceKernelINS2_10policy_hubIfjN4cuda3std3__44plusIfEEE10Policy1000EN6thrust24THRUST_300001_SM_1000_NS10device_ptrIfEEjS9_fNS7_10__identityEEEvT0_PT3_T1_NS0_13GridEvenShareISK_EET2_T4_E12temp_storage+32];
	add.f32 	%f179, %f177, %f178;
	ld.shared.f32 	%f180, [_ZZN3cub18CUB_300001_SM_10006detail6reduce18DeviceReduceKernelINS2_10policy_hubIfjN4cuda3std3__44plusIfEEE10Policy1000EN6thrust24THRUST_300001_SM_1000_NS10device_ptrIfEEjS9_fNS7_10__identityEEEvT0_PT3_T1_NS0_13GridEvenShareISK_EET2_T4_E12temp_storage+36];
	add.f32 	%f181, %f179, %f180;
	ld.shared.f32 	%f182, [_ZZN3cub18CUB_300001_SM_10006detail6reduce18DeviceReduceKernelINS2_10policy_hubIfjN4cuda3std3__44plusIfEEE10Policy1000EN6thrust24THRUST_300001_SM_1000_NS10device_ptrIfEEjS9_fNS7_10__identityEEEvT0_PT3_T1_NS0_13GridEvenShareISK_EET2_T4_E12temp_storage+40];
	add.f32 	%f183, %f181, %f182;
	ld.shared.f32 	%f184, [_ZZN3cub18CUB_300001_SM_10006detail6reduce18DeviceReduceKernelINS2_10policy_hubIfjN4cuda3std3__44plusIfEEE10Policy1000EN6thrust24THRUST_300001_SM_1000_NS10device_ptrIfEEjS9_fNS7_10__identityEEEvT0_PT3_T1_NS0_13GridEvenShareISK_EET2_T4_E12temp_storage+44];
	add.f32 	%f185, %f183, %f184;
	ld.shared.f32 	%f186, [_ZZN3cub18CUB_300001_SM_10006detail6reduce18DeviceReduceKernelINS2_10policy_hubIfjN4cuda3std3__44plusIfEEE10Policy1000EN6thrust24THRUST_300001_SM_1000_NS10device_ptrIfEEjS9_fNS7_10__identityEEEvT0_PT3_T1_NS0_13GridEvenShareISK_EET2_T4_E12temp_storage+48];
	add.f32 	%f187, %f185, %f186;
	ld.shared.f32 	%f188, [_ZZN3cub18CUB_300001_SM_10006detail6reduce18DeviceReduceKernelINS2_10policy_hubIfjN4cuda3std3__44plusIfEEE10Policy1000EN6thrust24THRUST_300001_SM_1000_NS10device_ptrIfEEjS9_fNS7_10__identityEEEvT0_PT3_T1_NS0_13GridEvenShareISK_EET2_T4_E12temp_storage+52];
	add.f32 	%f189, %f187, %f188;
	ld.shared.f32 	%f190, [_ZZN3cub18CUB_300001_SM_10006detail6reduce18DeviceReduceKernelINS2_10policy_hubIfjN4cuda3std3__44plusIfEEE10Policy1000EN6thrust24THRUST_300001_SM_1000_NS10device_ptrIfEEjS9_fNS7_10__identityEEEvT0_PT3_T1_NS0_13GridEvenShareISK_EET2_T4_E12temp_storage+56];
	add.f32 	%f191, %f189, %f190;
	ld.shared.f32 	%f192, [_ZZN3cub18CUB_300001_SM_10006detail6reduce18DeviceReduceKernelINS2_10policy_hubIfjN4cuda3std3__44plusIfEEE10Policy1000EN6thrust24THRUST_300001_SM_1000_NS10device_ptrIfEEjS9_fNS7_10__identityEEEvT0_PT3_T1_NS0_13GridEvenShareISK_EET2_T4_E12temp_storage+60];
	add.f32 	%f193, %f191, %f192;
	ld.shared.f32 	%f194, [_ZZN3cub18CUB_300001_SM_10006detail6reduce18DeviceReduceKernelINS2_10policy_hubIfjN4cuda3std3__44plusIfEEE10Policy1000EN6thrust24THRUST_300001_SM_1000_NS10device_ptrIfEEjS9_fNS7_10__identityEEEvT0_PT3_T1_NS0_13GridEvenShareISK_EET2_T4_E12temp_storage+64];
	add.f32 	%f195, %f193, %f194;
	ld.shared.f32 	%f196, [_ZZN3cub18CUB_300001_SM_10006detail6reduce18DeviceReduceKernelINS2_10policy_hubIfjN4cuda3std3__44plusIfEEE10Policy1000EN6thrust24THRUST_300001_SM_1000_NS10device_ptrIfEEjS9_fNS7_10__identityEEEvT0_PT3_T1_NS0_13GridEvenShareISK_EET2_T4_E12temp_storage+68];
	add.f32 	%f197, %f195, %f196;
	ld.shared.f32 	%f198, [_ZZN3cub18CUB_300001_SM_10006detail6reduce18DeviceReduceKernelINS2_10policy_hubIfjN4cuda3std3__44plusIfEEE10Policy1000EN6thrust24THRUST_300001_SM_1000_NS10device_ptrIfEEjS9_fNS7_10__identityEEEvT0_PT3_T1_NS0_13GridEvenShareISK_EET2_T4_E12temp_storage+72];
	add.f32 	%f199, %f197, %f198;
	ld.shared.f32 	%f200, [_ZZN3cub18CUB_300001_SM_10006detail6reduce18DeviceReduceKernelINS2_10policy_hubIfjN4cuda3std3__44plusIfEEE10Policy1000EN6thrust24THRUST_300001_SM_1000_NS10device_ptrIfEEjS9_fNS7_10__identityEEEvT0_PT3_T1_NS0_13GridEvenShareISK_EET2_T4_E12temp_storage+76];
	add.f32 	%f379, %f199, %f200;
$L__BB6_48:
	mov.u32 	%r256, %tid.x;
	setp.ne.s32 	%p64, %r256, 0;
	@%p64 bra 	$L__BB6_50;
	ld.param.u64 	%rd129, [_ZN3cub18CUB_300001_SM_10006detail6reduce18DeviceReduceKernelINS2_10policy_hubIfjN4cuda3std3__44plusIfEEE10Policy1000EN6thrust24THRUST_300001_SM_1000_NS10device_ptrIfEEjS9_fNS7_10__identityEEEvT0_PT3_T1_NS0_13GridEvenShareISK_EET2_T4__param_1];
	cvta.to.global.u64 	%rd126, %rd129;
	mul.wide.u32 	%rd127, %r3, 4;
	add.s64 	%rd128, %rd126, %rd127;
	st.global.f32 	[%rd128], %f379;
$L__BB6_50:
	ret;

}
	// .globl	_ZN3cub18CUB_300001_SM_10006detail6reduce28DeviceReduceSingleTileKernelINS2_10policy_hubIfjN4cuda3std3__44plusIfEEE10Policy1000EPfSC_iS9_ffNS7_10__identityEEEvT0_T1_T2_T3_T4_T6_
.visible .entry _ZN3cub18CUB_300001_SM_10006detail6reduce28DeviceReduceSingleTileKernelINS2_10policy_hubIfjN4cuda3std3__44plusIfEEE10Policy1000EPfSC_iS9_ffNS7_10__identityEEEvT0_T1_T2_T3_T4_T6_(
	.param .u64 .ptr .align 1 _ZN3cub18CUB_300001_SM_10006detail6reduce28DeviceReduceSingleTileKernelINS2_10policy_hubIfjN4cuda3std3__44plusIfEEE10Policy1000EPfSC_iS9_ffNS7_10__identityEEEvT0_T1_T2_T3_T4_T6__param_0,
	.param .u64 .ptr .align 1 _ZN3cub18CUB_300001_SM_10006detail6reduce28DeviceReduceSingleTileKernelINS2_10policy_hubIfjN4cuda3std3__44plusIfEEE10Policy1000EPfSC_iS9_ffNS7_10__identityEEEvT0_T1_T2_T3_T4_T6__param_1,
	.param .u32 _ZN3cub18CUB_300001_SM_10006detail6reduce28DeviceReduceSingleTileKernelINS2_10policy_hubIfjN4cuda3std3__44plusIfEEE10Policy1000EPfSC_iS9_ffNS7_10__identityEEEvT0_T1_T2_T3_T4_T6__param_2,
	.param .align 1 .b8 _ZN3cub18CUB_300001_SM_10006detail6reduce28DeviceReduceSingleTileKernelINS2_10policy_hubIfjN4cuda3std3__44plusIfEEE10Policy1000EPfSC_iS9_ffNS7_10__identityEEEvT0_T1_T2_T3_T4_T6__param_3[1],
	.param .f32 _ZN3cub18CUB_300001_SM_10006detail6reduce28DeviceReduceSingleTileKernelINS2_10policy_hubIfjN4cuda3std3__44plusIfEEE10Policy1000EPfSC_iS9_ffNS7_10__identityEEEvT0_T1_T2_T3_T4_T6__param_4,
	.param .align 1 .b8 _ZN3cub18CUB_300001_SM_10006detail6reduce28DeviceReduceSingleTileKernelINS2_10policy_hubIfjN4cuda3std3__44plusIfEEE10Policy1000EPfSC_iS9_ffNS7_10__identityEEEvT0_T1_T2_T3_T4_T6__param_5[1]
)
.maxntid 512
.minnctapersm 1
{
	.reg .pred 	%p<113>;
	.reg .b32 	%r<407>;
	.reg .b32 	%f<531>;
	.reg .b64 	%rd<133>;
	// demoted variable
	.shared .align 4 .b8 _ZZN3cub18CUB_300001_SM_10006detail6reduce28DeviceReduceSingleTileKernelINS2_10policy_hubIfjN4cuda3std3__44plusIfEEE10Policy1000EPfSC_iS9_ffNS7_10__identityEEEvT0_T1_T2_T3_T4_T6_E12temp_storage[84];
	ld.param.u64 	%rd16, [_ZN3cub18CUB_300001_SM_10006detail6reduce28DeviceReduceSingleTileKernelINS2_10policy_hubIfjN4cuda3std3__44plusIfEEE10Policy1000EPfSC_iS9_ffNS7_10__identityEEEvT0_T1_T2_T3_T4_T6__param_0];
	ld.param.u64 	%rd17, [_ZN3cub18CUB_300001_SM_10006detail6reduce28DeviceReduceSingleTileKernelINS2_10policy_hubIfjN4cuda3std3__44plusIfEEE10Policy1000EPfSC_iS9_ffNS7_10__identityEEEvT0_T1_T2_T3_T4_T6__param_1];
	ld.param.u32 	%r67, [_ZN3cub18CUB_300001_SM_10006detail6reduce28DeviceReduceSingleTileKernelINS2_10policy_hubIfjN4cuda3std3__44plusIfEEE10Policy1000EPfSC_iS9_ffNS7_10__identityEEEvT0_T1_T2_T3_T4_T6__param_2];
	ld.param.f32 	%f58, [_ZN3cub18CUB_300001_SM_10006detail6reduce28DeviceReduceSingleTileKernelINS2_10policy_hubIfjN4cuda3std3__44plusIfEEE10Policy1000EPfSC_iS9_ffNS7_10__identityEEEvT0_T1_T2_T3_T4_T6__param_4];
	cvta.to.global.u64 	%rd1, %rd17;
	setp.ne.s32 	%p1, %r67, 0;
	@%p1 bra 	$L__BB7_3;
	mov.u32 	%r380, %tid.x;
	setp.ne.s32 	%p112, %r380, 0;
	@%p112 bra 	$L__BB7_74;
	st.global.f32 	[%rd1], %f58;
	bra.uni 	$L__BB7_74;
$L__BB7_3:
	and.b64  	%rd18, %rd16, 7;
	setp.ne.s64 	%p2, %rd18, 0;
	@%p2 bra 	$L__BB7_38;
	setp.gt.s32 	%p57, %r67, 8191;
	@%p57 bra 	$L__BB7_22;
	mov.u32 	%r1, %tid.x;
	setp.ge.s32 	%p74, %r1, %r67;
	mov.f32 	%f509, 0f00000000;
	mov.u32 	%r384, %r1;
	@%p74 bra 	$L__BB7_7;
	mul.wide.u32 	%rd121, %r1, 4;
	add.s64 	%rd120, %rd16, %rd121;
	// begin inline asm
	ld.global.nc.u32 %r300, [%rd120];
	// end inline asm
	mov.b32 	%f509, %r300;
	add.s32 	%r384, %r1, 512;
$L__BB7_7:
	setp.ge.s32 	%p75, %r384, %r67;
	@%p75 bra 	$L__BB7_13;
	not.b32 	%r301, %r384;
	add.s32 	%r4, %r67, %r301;
	and.b32  	%r302, %r4, 1536;
	setp.eq.s32 	%p76, %r302, 1536;
	@%p76 bra 	$L__BB7_11;
	mul.wide.u32 	%rd122, %r384, 4;
	add.s64 	%rd129, %rd16, %rd122;
	shr.u32 	%r303, %r4, 9;
	add.s32 	%r304, %r303, 1;
	and.b32  	%r305, %r304, 3;
	neg.s32 	%r382, %r305;
$L__BB7_10:
	.pragma "nounroll";
	// begin inline asm
	ld.global.nc.u32 %r306, [%rd129];
	// end inline asm
	mov.b32 	%f395, %r306;
	add.f32 	%f509, %f509, %f395;
	add.s32 	%r384, %r384, 512;
	add.s64 	%rd129, %rd129, 2048;
	add.s32 	%r382, %r382, 1;
	setp.ne.s32 	%p77, %r382, 0;
	@%p77 bra 	$L__BB7_10;
$L__BB7_11:
	setp.lt.u32 	%p78, %r4, 1536;
	@%p78 bra 	$L__BB7_13;
$L__BB7_12:
	mul.wide.s32 	%rd128, %r384, 4;
	add.s64 	%rd124, %rd16, %rd128;
	// begin inline asm
	ld.global.nc.u32 %r307, [%rd124];
	// end inline asm
	mov.b32 	%f396, %r307;
	add.f32 	%f397, %f509, %f396;
	add.s64 	%rd125, %rd124, 2048;
	// begin inline asm
	ld.global.nc.u32 %r308, [%rd125];
	// end inline asm
	mov.b32 	%f398, %r308;
	add.f32 	%f399, %f397, %f398;
	add.s64 	%rd126, %rd124, 4096;
	// begin inline asm
	ld.global.nc.u32 %r309, [%rd126];
	// end inline asm
	mov.b32 	%f400, %r309;
	add.f32 	%f401, %f399, %f400;
	add.s64 	%rd127, %rd124, 6144;
	// begin inline asm
	ld.global.nc.u32 %r310, [%rd127];
	// end inline asm
	mov.b32 	%f402, %r310;
	add.f32 	%f509, %f401, %f402;
	add.s32 	%r384, %r384, 2048;
	setp.lt.s32 	%p79, %r384, %r67;
	@%p79 bra 	$L__BB7_12;
$L__BB7_13:
	setp.lt.s32 	%p80, %r67, 512;
	@%p80 bra 	$L__BB7_18;
	// begin inline asm
	mov.u32 %r349, %laneid;
	// end inline asm
	mov.b32 	%r351, %f509;
	mov.b32 	%r352, 1;
	mov.b32 	%r373, 31;
	mov.b32 	%r374, -1;
	// begin inline asm
	shfl.sync.down.b32 %r350, %r351, %r352, %r373, %r374;
	// end inline asm
	setp.gt.s32 	%p104, %r349, 30;
	mov.b32 	%f461, %r350;
	add.f32 	%f462, %f509, %f461;
	selp.f32 	%f463, %f509, %f462, %p104;
	mov.b32 	%r356, %f463;
	mov.b32 	%r357, 2;
	// begin inline asm
	shfl.sync.down.b32 %r355, %r356, %r357, %r373, %r374;
	// end inline asm
	setp.gt.s32 	%p105, %r349, 29;
	mov.b32 	%f464, %r355;
	add.f32 	%f465, %f463, %f464;
	selp.f32 	%f466, %f463, %f465, %p105;
	mov.b32 	%r361, %f466;
	mov.b32 	%r362, 4;
	// begin inline asm
	shfl.sync.down.b32 %r360, %r361, %r362, %r373, %r374;
	// end inline asm
	setp.gt.s32 	%p106, %r349, 27;
	mov.b32 	%f467, %r360;
	add.f32 	%f468, %f466, %f467;
	selp.f32 	%f469, %f466, %f468, %p106;
	mov.b32 	%r366, %f469;
	mov.b32 	%r367, 8;
	// begin inline asm
	shfl.sync.down.b32 %r365, %r366, %r367, %r373, %r374;
	// end inline asm
	setp.gt.s32 	%p107, %r349, 23;
	mov.b32 	%f470, %r365;
	add.f32 	%f471, %f469, %f470;
	selp.f32 	%f472, %f469, %f471, %p107;
	mov.b32 	%r371, %f472;
	mov.b32 	%r372, 16;
	// begin inline asm
	shfl.sync.down.b32 %r370, %r371, %r372, %r373, %r374;
	// end inline asm
	setp.gt.s32 	%p108, %r349, 15;
	mov.b32 	%f473, %r370;
	add.f32 	%f10, %f472, %f473;
	selp.f32 	%f530, %f472, %f10, %p108;
	setp.ne.s32 	%p109, %r349, 0;
	@%p109 bra 	$L__BB7_16;
	shr.u32 	%r375, %r1, 3;
	and.b32  	%r376, %r375, 124;
	mov.u32 	%r377, _ZZN3cub18CUB_300001_SM_10006detail6reduce28DeviceReduceSingleTileKernelINS2_10policy_hubIfjN4cuda3std3__44plusIfEEE10Policy1000EPfSC_iS9_ffNS7_10__identityEEEvT0_T1_T2_T3_T4_T6_E12temp_storage;
	add.s32 	%r378, %r377, %r376;
	st.shared.f32 	[%r378+16], %f10;
$L__BB7_16:
	bar.sync 	0;
	setp.ne.s32 	%p110, %r1, 0;
	@%p110 bra 	$L__BB7_72;
	ld.shared.f32 	%f474, [_ZZN3cub18CUB_300001_SM_10006detail6reduce28DeviceReduceSingleTileKernelINS2_10policy_hubIfjN4cuda3std3__44plusIfEEE10Policy1000EPfSC_iS9_ffNS7_10__identityEEEvT0_T1_T2_T3_T4_T6_E12temp_storage+20];
	add.f32 	%f475, %f530, %f474;
	ld.shared.f32 	%f476, [_ZZN3cub18CUB_300001_SM_10006detail6reduce28DeviceReduceSingleTileKernelINS2_10policy_hubIfjN4cuda3std3__44plusIfEEE10Policy1000EPfSC_iS9_ffNS7_10__identityEEEvT0_T1_T2_T3_T4_T6_E12temp_storage+24];
	add.f32 	%f477, %f475, %f476;
	ld.shared.f32 	%f478, [_ZZN3cub18CUB_300001_SM_10006detail6reduce28DeviceReduceSingleTileKernelINS2_10policy_hubIfjN4cuda3std3__44plusIfEEE10Policy1000EPfSC_iS9_ffNS7_10__identityEEEvT0_T1_T2_T3_T4_T6_E12temp_storage+28];
	add.f32 	%f479, %f477, %f478;
	ld.shared.f32 	%f480, [_ZZN3cub18CUB_300001_SM_10006detail6reduce28DeviceReduceSingleTileKernelINS2_10policy_hubIfjN4cuda3std3__44plusIfEEE10Policy1000EPfSC_iS9_ffNS7_10__identityEEEvT0_T1_T2_T3_T4_T6_E12temp_storage+32];
	add.f32 	%f481, %f479, %f480;
	ld.shared.f32 	%f482, [_ZZN3cub18CUB_300001_SM_10006detail6reduce28DeviceReduceSingleTileKernelINS2_10policy_hubIfjN4cuda3std3__44plusIfEEE10Policy1000EPfSC_iS9_ffNS7_10__identityEEEvT0_T1_T2_T3_T4_T6_E12temp_storage+36];
	add.f32 	%f483, %f481, %f482;
	ld.shared.f32 	%f484, [_ZZN3cub18CUB_300001_SM_10006detail6reduce28DeviceReduceSingleTileKernelINS2_10policy_hubIfjN4cuda3std3__44plusIfEEE10Policy1000EPfSC_iS9_ffNS7_10__identityEEEvT0_T1_T2_T3_T4_T6_E12temp_storage+40];
	add.f32 	%f485, %f483, %f484;
	ld.shared.f32 	%f486, [_ZZN3cub18CUB_300001_SM_10006detail6reduce28DeviceReduceSingleTileKernelINS2_10policy_hubIfjN4cuda3std3__44plusIfEEE10Policy1000EPfSC_iS9_ffNS7_10__identityEEEvT0_T1_T2_T3_T4_T6_E12temp_storage+44];
	add.f32 	%f487, %f485, %f486;
	ld.shared.f32 	%f488, [_ZZN3cub18CUB_300001_SM_10006detail6reduce28DeviceReduceSingleTileKernelINS2_10policy_hubIfjN4cuda3std3__44plusIfEEE10Policy1000EPfSC_iS9_ffNS7_10__identityEEEvT0_T1_T2_T3_T4_T6_E12temp_storage+48];
	add.f32 	%f489, %f487, %f488;
	ld.shared.f32 	%f490, [_ZZN3cub18CUB_300001_SM_10006detail6reduce28DeviceReduceSingleTileKernelINS2_10policy_hubIfjN4cuda3std3__44plusIfEEE10Policy1000EPfSC_iS9_ffNS7_10__identityEEEvT0_T1_T2_T3_T4_T6_E12temp_storage+52];
	add.f32 	%f491, %f489, %f490;
	ld.shared.f32 	%f492, [_ZZN3cub18CUB_300001_SM_10006detail6reduce28DeviceReduceSingleTileKernelINS2_10policy_hubIfjN4cuda3std3__44plusIfEEE10Policy1000EPfSC_iS9_ffNS7_10__identityEEEvT0_T1_T2_T3_T4_T6_E12temp_storage+56];
	add.f32 	%f493, %f491, %f492;
	ld.shared.f32 	%f494, [_ZZN3cub18CUB_300001_SM_10006detail6reduce28DeviceReduceSingleTileKernelINS2_10policy_hubIfjN4cuda3std3__44plusIfEEE10Policy1000EPfSC_iS9_ffNS7_10__identityEEEvT0_T1_T2_T3_T4_T6_E12temp_storage+60];
	add.f32 	%f495, %f493, %f494;
	ld.shared.f32 	%f496, [_ZZN3cub18CUB_300001_SM_10006detail6reduce28DeviceReduceSingleTileKernelINS2_10policy_hubIfjN4cuda3std3__44plusIfEEE10Policy1000EPfSC_iS9_ffNS7_10__identityEEEvT0_T1_T2_T3_T4_T6_E12temp_storage+64];
	add.f32 	%f497, %f495, %f496;
	ld.shared.f32 	%f498, [_ZZN3cub18CUB_300001_SM_10006detail6reduce28DeviceReduceSingleTileKernelINS2_10policy_hubIfjN4cuda3std3__44plusIfEEE10Policy1000EPfSC_iS9_ffNS7_10__identityEEEvT0_T1_T2_T3_T4_T6_E12temp_storage+68];
	add.f32 	%f499, %f497, %f498;
	ld.shared.f32 	%f500, [_ZZN3cub18CUB_300001_SM_10006detail6reduce28DeviceReduceSingleTileKernelINS2_10policy_hubIfjN4cuda3std3__44plusIfEEE10Policy1000EPfSC_iS9_ffNS7_10__identityEEEvT0_T1_T2_T3_T4_T6_E12temp_storage+72];
	add.f32 	%f501, %f499, %f500;
	ld.shared.f32 	%f502, [_ZZN3cub18CUB_300001_SM_10006detail6reduce28DeviceReduceSingleTileKernelINS2_10policy_hubIfjN4cuda3std3__44plusIfEEE10Policy1000EPfSC_iS9_ffNS7_10__identityEEEvT0_T1_T2_T3_T4_T6_E12temp_storage+76];
	add.f32 	%f530, %f501, %f502;
	bra.uni 	$L__BB7_72;
$L__BB7_18:
	// begin inline asm
	mov.u32 %r311, %laneid;
	// end inline asm
	and.b32  	%r337, %r1, 992;
	add.s32 	%r338, %r337, 32;
	setp.gt.s32 	%p81, %r338, %r67;
	not.b32 	%r339, %r337;
	add.s32 	%r340, %r67, %r339;
	selp.b32 	%r335, %r340, 31, %p81;
	mov.b32 	%r313, %f509;
	mov.b32 	%r314, 1;
	mov.b32 	%r336, -1;
	// begin inline asm
	shfl.sync.down.b32 %r312, %r313, %r314, %r335, %r336;
	// end inline asm
	setp.lt.s32 	%p82, %r311, %r335;
	mov.b32 	%f403, %r312;
	add.f32 	%f404, %f509, %f403;
	selp.f32 	%f405, %f404, %f509, %p82;
	mov.b32 	%r318, %f405;
	mov.b32 	%r319, 2;
	// begin inline asm
	shfl.sync.down.b32 %r317, %r318, %r319, %r335, %r336;
	// end inline asm
	add.s32 	%r341, %r311, 2;
	setp.gt.s32 	%p83, %r341, %r335;
	mov.b32 	%f406, %r317;
	add.f32 	%f407, %f405, %f406;
	selp.f32 	%f408, %f405, %f407, %p83;
	mov.b32 	%r323, %f408;
	mov.b32 	%r324, 4;
	// begin inline asm
	shfl.sync.down.b32 %r322, %r323, %r324, %r335, %r336;
	// end inline asm
	add.s32 	%r342, %r311, 4;
	setp.gt.s32 	%p84, %r342, %r335;
	mov.b32 	%f409, %r322;
	add.f32 	%f410, %f408, %f409;
	selp.f32 	%f411, %f408, %f410, %p84;
	mov.b32 	%r328, %f411;
	mov.b32 	%r329, 8;
	// begin inline asm
	shfl.sync.down.b32 %r327, %r328, %r329, %r335, %r336;
	// end inline asm
	add.s32 	%r343, %r311, 8;
	setp.gt.s32 	%p85, %r343, %r335;
	mov.b32 	%f412, %r327;
	add.f32 	%f413, %f411, %f412;
	selp.f32 	%f414, %f411, %f413, %p85;
	mov.b32 	%r333, %f414;
	mov.b32 	%r334, 16;
	// begin inline asm
	shfl.sync.down.b32 %r332, %r333, %r334, %r335, %r336;
	// end inline asm
	add.s32 	%r344, %r311, 16;
	setp.gt.s32 	%p86, %r344, %r335;
	mov.b32 	%f415, %r332;
	add.f32 	%f416, %f414, %f415;
	selp.f32 	%f530, %f414, %f416, %p86;
	setp.ne.s32 	%p87, %r311, 0;
	@%p87 bra 	$L__BB7_20;
	shr.u32 	%r345, %r1, 3;
	and.b32  	%r346, %r345, 124;
	mov.u32 	%r347, _ZZN3cub18CUB_300001_SM_10006detail6reduce28DeviceReduceSingleTileKernelINS2_10policy_hubIfjN4cuda3std3__44plusIfEEE10Policy1000EPfSC_iS9_ffNS7_10__identityEEEvT0_T1_T2_T3_T4_T6_E12temp_storage;
	add.s32 	%r348, %r347, %r346;
	st.shared.f32 	[%r348+16], %f530;
$L__BB7_20:
	bar.sync 	0;
	setp.ne.s32 	%p88, %r1, 0;
	@%p88 bra 	$L__BB7_72;
	setp.gt.s32 	%p89, %r67, 32;
	ld.shared.f32 	%f417, [_ZZN3cub18CUB_300001_SM_10006detail6reduce28DeviceReduceSingleTileKernelINS2_10policy_hubIfjN4cuda3std3__44plusIfEEE10Policy1000EPfSC_iS9_ffNS7_10__identityEEEvT0_T1_T2_T3_T4_T6_E12temp_storage+20];
	add.f32 	%f418, %f530, %f417;
	selp.f32 	%f419, %f418, %f530, %p89;
	setp.gt.s32 	%p90, %r67, 64;
	ld.shared.f32 	%f420, [_ZZN3cub18CUB_300001_SM_10006detail6reduce28DeviceReduceSingleTileKernelINS2_10policy_hubIfjN4cuda3std3__44plusIfEEE10Policy1000EPfSC_iS9_ffNS7_10__identityEEEvT0_T1_T2_T3_T4_T6_E12temp_storage+24];
	add.f32 	%f421, %f420, %f419;
	selp.f32 	%f422, %f421, %f419, %p90;
	setp.gt.s32 	%p91, %r67, 96;
	ld.shared.f32 	%f423, [_ZZN3cub18CUB_300001_SM_10006detail6reduce28DeviceReduceSingleTileKernelINS2_10policy_hubIfjN4cuda3std3__44plusIfEEE10Policy1000EPfSC_iS9_ffNS7_10__identityEEEvT0_T1_T2_T3_T4_T6_E12temp_storage+28];
	add.f32 	%f424, %f423, %f422;
	selp.f32 	%f425, %f424, %f422, %p91;
	setp.gt.s32 	%p92, %r67, 128;
	ld.shared.f32 	%f426, [_ZZN3cub18CUB_300001_SM_10006detail6reduce28DeviceReduceSingleTileKernelINS2_10policy_hubIfjN4cuda3std3__44plusIfEEE10Policy1000EPfSC_iS9_ffNS7_10__identityEEEvT0_T1_T2_T3_T4_T6_E12temp_storage+32];
	add.f32 	%f427, %f426, %f425;
	selp.f32 	%f428, %f427, %f425, %p92;
	setp.gt.s32 	%p93, %r67, 160;
	ld.shared.f32 	%f429, [_ZZN3cub18CUB_300001_SM_10006detail6reduce28DeviceReduceSingleTileKernelINS2_10policy_hubIfjN4cuda3std3__44plusIfEEE10Policy1000EPfSC_iS9_ffNS7_10__identityEEEvT0_T1_T2_T3_T4_T6_E12temp_storage+36];
	add.f32 	%f430, %f429, %f428;
	selp.f32 	%f431, %f430, %f428, %p93;
	setp.gt.s32 	%p94, %r67, 192;
	ld.shared.f32 	%f432, [_ZZN3cub18CUB_300001_SM_10006detail6reduce28DeviceReduceSingleTileKernelINS2_10policy_hubIfjN4cuda3std3__44plusIfEEE10Policy1000EPfSC_iS9_ffNS7_10__identityEEEvT0_T1_T2_T3_T4_T6_E12temp_storage+40];
	add.f32 	%f433, %f432, %f431;
	selp.f32 	%f434, %f433, %f431, %p94;
	setp.gt.s32 	%p95, %r67, 224;
	ld.shared.f32 	%f435, [_ZZN3cub18CUB_300001_SM_10006detail6reduce28DeviceReduceSingleTileKernelINS2_10policy_hubIfjN4cuda3std3__44plusIfEEE10Policy1000EPfSC_iS9_ffNS7_10__identityEEEvT0_T1_T2_T3_T4_T6_E12temp_storage+44];
	add.f32 	%f436, %f435, %f434;
	selp.f32 	%f437, %f436, %f434, %p95;
	setp.gt.s32 	%p96, %r67, 256;
	ld.shared.f32 	%f438, [_ZZN3cub18CUB_300001_SM_10006detail6reduce28DeviceReduceSingleTileKernelINS2_10policy_hubIfjN4cuda3std3__44plusIfEEE10Policy1000EPfSC_iS9_ffNS7_10__identityEEEvT0_T1_T2_T3_T4_T6_E12temp_storage+48];
	add.f32 	%f439, %f438, %f437;
	selp.f32 	%f440, %f439, %f437, %p96;
	setp.gt.s32 	%p97, %r67, 288;
	ld.shared.f32 	%f441, [_ZZN3cub18CUB_300001_SM_10006detail6reduce28DeviceReduceSingleTileKernelINS2_10policy_hubIfjN4cuda3std3__44plusIfEEE10Policy1000EPfSC_iS9_ffNS7_10__identityEEEvT0_T1_T2_T3_T4_T6_E12temp_storage+52];
	add.f32 	%f442, %f441, %f440;
	selp.f32 	%f443, %f442, %f440, %p97;
	setp.gt.s32 	%p98, %r67, 320;
	ld.shared.f32 	%f444, [_ZZN3cub18CUB_300001_SM_10006detail6reduce28DeviceReduceSingleTileKernelINS2_10policy_hubIfjN4cuda3std3__44plusIfEEE10Policy1000EPfSC_iS9_ffNS7_10__identityEEEvT0_T1_T2_T3_T4_T6_E12temp_storage+56];
	add.f32 	%f445, %f444, %f443;
	selp.f32 	%f446, %f445, %f443, %p98;
	setp.gt.s32 	%p99, %r67, 352;
	ld.shared.f32 	%f447, [_ZZN3cub18CUB_300001_SM_10006detail6reduce28DeviceReduceSingleTileKernelINS2_10policy_hubIfjN4cuda3std3__44plusIfEEE10Policy1000EPfSC_iS9_ffNS7_10__identityEEEvT0_T1_T2_T3_T4_T6_E12temp_storage+60];
	add.f32 	%f448, %f447, %f446;
	selp.f32 	%f449, %f448, %f446, %p99;
	setp.gt.s32 	%p100, %r67, 384;
	ld.shared.f32 	%f450, [_ZZN3cub18CUB_300001_SM_10006detail6reduce28DeviceReduceSingleTileKernelINS2_10policy_hubIfjN4cuda3std3__44plusIfEEE10Policy1000EPfSC_iS9_ffNS7_10__identityEEEvT0_T1_T2_T3_T4_T6_E12temp_storage+64];
	add.f32 	%f451, %f450, %f449;
	selp.f32 	%f452, %f451, %f449, %p100;
	setp.gt.s32 	%p101, %r67, 416;
	ld.shared.f32 	%f453, [_ZZN3cub18CUB_300001_SM_10006detail6reduce28DeviceReduceSingleTileKernelINS2_10policy_hubIfjN4cuda3std3__44plusIfEEE10Policy1000EPfSC_iS9_ffNS7_10__identityEEEvT0_T1_T2_T3_T4_T6_E12temp_storage+68];
	add.f32 	%f454, %f453, %f452;
	selp.f32 	%f455, %f454, %f452, %p101;
	setp.gt.s32 	%p102, %r67, 448;
	ld.shared.f32 	%f456, [_ZZN3cub18CUB_300001_SM_10006detail6reduce28DeviceReduceSingleTileKernelINS2_10policy_hubIfjN4cuda3std3__44plusIfEEE10Policy1000EPfSC_iS9_ffNS7_10__identityEEEvT0_T1_T2_T3_T4_T6_E12temp_storage+72];
	add.f32 	%f457, %f456, %f455;
	selp.f32 	%f458, %f457, %f455, %p102;
	setp.gt.s32 	%p103, %r67, 480;
	ld.shared.f32 	%f459, [_ZZN3cub18CUB_300001_SM_10006detail6reduce28DeviceReduceSingleTileKernelINS2_10policy_hubIfjN4cuda3std3__44plusIfEEE10Policy1000EPfSC_iS9_ffNS7_10__identityEEEvT0_T1_T2_T3_T4_T6_E12temp_storage+76];
	add.f32 	%f460, %f459, %f458;
	selp.f32 	%f530, %f460, %f458, %p103;
	bra.uni 	$L__BB7_72;
$L__BB7_22:
	mov.u32 	%r13, %tid.x;
	shl.b32 	%r224, %r13, 1;
	mul.wide.u32 	%rd90, %r224, 4;
	add.s64 	%rd75, %rd16, %rd90;
	// begin inline asm
	ld.global.nc.u64 %rd74, [%rd75];
	// end inline asm
	mov.b64 	{%r225, %r226}, %rd74;
	mov.b32 	%f281, %r226;
	mov.b32 	%f282, %r225;
	add.s64 	%rd77, %rd75, 4096;
	// begin inline asm
	ld.global.nc.u64 %rd76, [%rd77];
	// end inline asm
	mov.b64 	{%r227, %r228}, %rd76;
	mov.b32 	%f283, %r228;
	mov.b32 	%f284, %r227;
	add.s64 	%rd79, %rd75, 8192;
	// begin inline asm
	ld.global.nc.u64 %rd78, [%rd79];
	// end inline asm
	mov.b64 	{%r229, %r230}, %rd78;
	mov.b32 	%f285, %r230;
	mov.b32 	%f286, %r229;
	add.s64 	%rd81, %rd75, 12288;
	// begin inline asm
	ld.global.nc.u64 %rd80, [%rd81];
	// end inline asm
	mov.b64 	{%r231, %r232}, %rd80;
	mov.b32 	%f287, %r232;
	mov.b32 	%f288, %r231;
	add.s64 	%rd83, %rd75, 16384;
	// begin inline asm
	ld.global.nc.u64 %rd82, [%rd83];
	// end inline asm
	mov.b64 	{%r233, %r234}, %rd82;
	mov.b32 	%f289, %r234;
	mov.b32 	%f290, %r233;
	add.s64 	%rd85, %rd75, 20480;
	// begin inline asm
	ld.global.nc.u64 %rd84, [%rd85];
	// end inline asm
	mov.b64 	{%r235, %r236}, %rd84;
	mov.b32 	%f291, %r236;
	mov.b32 	%f292, %r235;
	add.s64 	%rd87, %rd75, 24576;
	// begin inline asm
	ld.global.nc.u64 %rd86, [%rd87];
	// end inline asm
	mov.b64 	{%r237, %r238}, %rd86;
	mov.b32 	%f293, %r238;
	mov.b32 	%f294, %r237;
	add.s64 	%rd89, %rd75, 28672;
	// begin inline asm
	ld.global.nc.u64 %rd88, [%rd89];
	// end inline asm
	mov.b64 	{%r239, %r240}, %rd88;
	mov.b32 	%f295, %r240;
	mov.b32 	%f296, %r239;
	add.f32 	%f297, %f282, %f281;
	add.f32 	%f298, %f284, %f283;
	add.f32 	%f299, %f286, %f285;
	add.f32 	%f300, %f288, %f287;
	add.f32 	%f301, %f290, %f289;
	add.f32 	%f302, %f292, %f291;
	add.f32 	%f303, %f294, %f293;
	add.f32 	%f304, %f296, %f295;
	add.f32 	%f305, %f297, %f298;
	add.f32 	%f306, %f299, %f300;
	add.f32 	%f307, %f301, %f302;
	add.f32 	%f308, %f303, %f304;
	add.f32 	%f309, %f305, %f306;
	add.f32 	%f310, %f307, %f308;
	add.f32 	%f516, %f309, %f310;
	setp.lt.u32 	%p58, %r67, 16384;
	mov.b32 	%r387, 8192;
	@%p58 bra 	$L__BB7_26;
	add.s32 	%r14, %r67, -8192;
	mov.b32 	%r387, 8192;
$L__BB7_24:
	mul.wide.s32 	%rd107, %r387, 4;
	add.s64 	%rd92, %rd75, %rd107;
	// begin inline asm
	ld.global.nc.u64 %rd91, [%rd92];
	// end inline asm
	mov.b64 	{%r242, %r243}, %rd91;
	mov.b32 	%f311, %r243;
	mov.b32 	%f312, %r242;
	add.s64 	%rd94, %rd92, 4096;
	// begin inline asm
	ld.global.nc.u64 %rd93, [%rd94];
	// end inline asm
	mov.b64 	{%r244, %r245}, %rd93;
	mov.b32 	%f313, %r245;
	mov.b32 	%f314, %r244;
	add.s64 	%rd96, %rd92, 8192;
	// begin inline asm
	ld.global.nc.u64 %rd95, [%rd96];
	// end inline asm
	mov.b64 	{%r246, %r247}, %rd95;
	mov.b32 	%f315, %r247;
	mov.b32 	%f316, %r246;
	add.s64 	%rd98, %rd92, 12288;
	// begin inline asm
	ld.global.nc.u64 %rd97, [%rd98];
	// end inline asm
	mov.b64 	{%r248, %r249}, %rd97;
	mov.b32 	%f317, %r249;
	mov.b32 	%f318, %r248;
	add.s64 	%rd100, %rd92, 16384;
	// begin inline asm
	ld.global.nc.u64 %rd99, [%rd100];
	// end inline asm
	mov.b64 	{%r250, %r251}, %rd99;
	mov.b32 	%f319, %r251;
	mov.b32 	%f320, %r250;
	add.s64 	%rd102, %rd92, 20480;
	// begin inline asm
	ld.global.nc.u64 %rd101, [%rd102];
	// end inline asm
	mov.b64 	{%r252, %r253}, %rd101;
	mov.b32 	%f321, %r253;
	mov.b32 	%f322, %r252;
	add.s64 	%rd104, %rd92, 24576;
	// begin inline asm
	ld.global.nc.u64 %rd103, [%rd104];
	// end inline asm
	mov.b64 	{%r254, %r255}, %rd103;
	mov.b32 	%f323, %r255;
	mov.b32 	%f324, %r254;
	add.s64 	%rd106, %rd92, 28672;
	// begin inline asm
	ld.global.nc.u64 %rd105, [%rd106];
	// end inline asm
	mov.b64 	{%r256, %r257}, %rd105;
	mov.b32 	%f325, %r257;
	mov.b32 	%f326, %r256;
	add.f32 	%f327, %f516, %f312;
	add.f32 	%f328, %f311, %f314;
	add.f32 	%f329, %f313, %f316;
	add.f32 	%f330, %f315, %f318;
	add.f32 	%f331, %f317, %f320;
	add.f32 	%f332, %f319, %f322;
	add.f32 	%f333, %f321, %f324;
	add.f32 	%f334, %f323, %f326;
	add.f32 	%f335, %f327, %f328;
	add.f32 	%f336, %f329, %f330;
	add.f32 	%f337, %f331, %f332;
	add.f32 	%f338, %f333, %f334;
	add.f32 	%f339, %f335, %f336;
	add.f32 	%f340, %f337, %f338;
	add.f32 	%f341, %f339, %f340;
	add.f32 	%f516, %f341, %f325;
	sub.s32 	%r258, %r67, %r387;
	setp.lt.s32 	%p59, %r258, 8192;
	@%p59 bra 	$L__BB7_34;
	add.s32 	%r387, %r387, 8192;
	setp.le.s32 	%p60, %r387, %r14;
	@%p60 bra 	$L__BB7_24;
$L__BB7_26:
	setp.le.s32 	%p61, %r67, %r387;
	@%p61 bra 	$L__BB7_34;
	sub.s32 	%r18, %r67, %r387;
	setp.ge.s32 	%p62, %r13, %r18;
	@%p62 bra 	$L__BB7_34;
	not.b32 	%r259, %r13;
	add.s32 	%r260, %r67, %r259;
	sub.s32 	%r19, %r260, %r387;
	and.b32  	%r261, %r19, 1536;
	setp.eq.s32 	%p63, %r261, 1536;
	mov.u32 	%r391, %r13;
	@%p63 bra 	$L__BB7_31;
	add.s32 	%r389, %r13, %r387;
	shr.u32 	%r262, %r19, 9;
	add.s32 	%r263, %r262, 1;
	and.b32  	%r264, %r263, 3;
	neg.s32 	%r388, %r264;
	mov.u32 	%r391, %r13;
$L__BB7_30:
	.pragma "nounroll";
	mul.wide.u32 	%rd109, %r389, 4;
	add.s64 	%rd108, %rd16, %rd109;
	// begin inline asm
	ld.global.nc.u32 %r265, [%rd108];
	// end inline asm
	mov.b32 	%f343, %r265;
	add.f32 	%f516, %f516, %f343;
	add.s32 	%r391, %r391, 512;
	add.s32 	%r389, %r389, 512;
	add.s32 	%r388, %r388, 1;
	setp.ne.s32 	%p64, %r388, 0;
	@%p64 bra 	$L__BB7_30;
$L__BB7_31:
	setp.lt.u32 	%p65, %r19, 1536;
	@%p65 bra 	$L__BB7_34;
	cvt.u64.u32 	%rd110, %r391;
	cvt.u64.u32 	%rd111, %r387;
	add.s64 	%rd112, %rd110, %rd111;
	shl.b64 	%rd113, %rd112, 2;
	add.s64 	%rd114, %rd113, %rd16;
	add.s64 	%rd130, %rd114, 4096;
	add.s32 	%r392, %r391, %r387;
$L__BB7_33:
	mul.wide.u32 	%rd119, %r392, 4;
	add.s64 	%rd115, %rd16, %rd119;
	// begin inline asm
	ld.global.nc.u32 %r266, [%rd115];
	// end inline asm
	mov.b32 	%f344, %r266;
	add.f32 	%f345, %f516, %f344;
	add.s64 	%rd116, %rd130, -2048;
	// begin inline asm
	ld.global.nc.u32 %r267, [%rd116];
	// end inline asm
	mov.b32 	%f346, %r267;
	add.f32 	%f347, %f345, %f346;
	// begin inline asm
	ld.global.nc.u32 %r268, [%rd130];
	// end inline asm
	mov.b32 	%f348, %r268;
	add.f32 	%f349, %f347, %f348;
	add.s64 	%rd118, %rd130, 2048;
	// begin inline asm
	ld.global.nc.u32 %r269, [%rd118];
	// end inline asm
	mov.b32 	%f350, %r269;
	add.f32 	%f516, %f349, %f350;
	add.s32 	%r391, %r391, 2048;
	add.s64 	%rd130, %rd130, 8192;
	add.s32 	%r392, %r392, 2048;
	setp.lt.s32 	%p66, %r391, %r18;
	@%p66 bra 	$L__BB7_33;
$L__BB7_34:
	// begin inline asm
	mov.u32 %r270, %laneid;
	// end inline asm
	mov.b32 	%r272, %f516;
	mov.b32 	%r273, 1;
	mov.b32 	%r294, 31;
	mov.b32 	%r295, -1;
	// begin inline asm
	shfl.sync.down.b32 %r271, %r272, %r273, %r294, %r295;
	// end inline asm
	setp.gt.s32 	%p67, %r270, 30;
	mov.b32 	%f351, %r271;
	add.f32 	%f352, %f516, %f351;
	selp.f32 	%f353, %f516, %f352, %p67;
	mov.b32 	%r277, %f353;
	mov.b32 	%r278, 2;
	// begin inline asm
	shfl.sync.down.b32 %r276, %r277, %r278, %r294, %r295;
	// end inline asm
	setp.gt.s32 	%p68, %r270, 29;
	mov.b32 	%f354, %r276;
	add.f32 	%f355, %f353, %f354;
	selp.f32 	%f356, %f353, %f355, %p68;
	mov.b32 	%r282, %f356;
	mov.b32 	%r283, 4;
	// begin inline asm
	shfl.sync.down.b32 %r281, %r282, %r283, %r294, %r295;
	// end inline asm
	setp.gt.s32 	%p69, %r270, 27;
	mov.b32 	%f357, %r281;
	add.f32 	%f358, %f356, %f357;
	selp.f32 	%f359, %f356, %f358, %p69;
	mov.b32 	%r287, %f359;
	mov.b32 	%r288, 8;
	// begin inline asm
	shfl.sync.down.b32 %r286, %r287, %r288, %r294, %r295;
	// end inline asm
	setp.gt.s32 	%p70, %r270, 23;
	mov.b32 	%f360, %r286;
	add.f32 	%f361, %f359, %f360;
	selp.f32 	%f362, %f359, %f361, %p70;
	mov.b32 	%r292, %f362;
	mov.b32 	%r293, 16;
	// begin inline asm
	shfl.sync.down.b32 %r291, %r292, %r293, %r294, %r295;
	// end inline asm
	setp.gt.s32 	%p71, %r270, 15;
	mov.b32 	%f363, %r291;
	add.f32 	%f26, %f362, %f363;
	selp.f32 	%f530, %f362, %f26, %p71;
	setp.ne.s32 	%p72, %r270, 0;
	@%p72 bra 	$L__BB7_36;
	shr.u32 	%r296, %r13, 3;
	and.b32  	%r297, %r296, 124;
	mov.u32 	%r298, _ZZN3cub18CUB_300001_SM_10006detail6reduce28DeviceReduceSingleTileKernelINS2_10policy_hubIfjN4cuda3std3__44plusIfEEE10Policy1000EPfSC_iS9_ffNS7_10__identityEEEvT0_T1_T2_T3_T4_T6_E12temp_storage;
	add.s32 	%r299, %r298, %r297;
	st.shared.f32 	[%r299+16], %f26;
$L__BB7_36:
	bar.sync 	0;
	setp.ne.s32 	%p73, %r13, 0;
	@%p73 bra 	$L__BB7_72;
	ld.shared.f32 	%f364, [_ZZN3cub18CUB_300001_SM_10006detail6reduce28DeviceReduceSingleTileKernelINS2_10policy_hubIfjN4cuda3std3__44plusIfEEE10Policy1000EPfSC_iS9_ffNS7_10__identityEEEvT0_T1_T2_T3_T4_T6_E12temp_storage+20];
	add.f32 	%f365, %f530, %f364;
	ld.shared.f32 	%f366, [_ZZN3cub18CUB_300001_SM_10006detail6reduce28DeviceReduceSingleTileKernelINS2_10policy_hubIfjN4cuda3std3__44plusIfEEE10Policy1000EPfSC_iS9_ffNS7_10__identityEEEvT0_T1_T2_T3_T4_T6_E12temp_storage+24];
	add.f32 	%f367, %f365, %f366;
	ld.shared.f32 	%f368, [_ZZN3cub18CUB_300001_SM_10006detail6reduce28DeviceReduceSingleTileKernelINS2_10policy_hubIfjN4cuda3std3__44plusIfEEE10Policy1000EPfSC_iS9_ffNS7_10__identityEEEvT0_T1_T2_T3_T4_T6_E12temp_storage+28];
	add.f32 	%f369, %f367, %f368;
	ld.shared.f32 	%f370, [_ZZN3cub18CUB_300001_SM_10006detail6reduce28DeviceReduceSingleTileKernelINS2_10policy_hubIfjN4cuda3std3__44plusIfEEE10Policy1000EPfSC_iS9_ffNS7_10__identityEEEvT0_T1_T2_T3_T4_T6_E12temp_storage+32];
	add.f32 	%f371, %f369, %f370;
	ld.shared.f32 	%f372, [_ZZN3cub18CUB_300001_SM_10006detail6reduce28DeviceReduceSingleTileKernelINS2_10policy_hubIfjN4cuda3std3__44plusIfEEE10Policy1000EPfSC_iS9_ffNS7_10__identityEEEvT0_T1_T2_T3_T4_T6_E12temp_storage+36];
	add.f32 	%f373, %f371, %f372;
	ld.shared.f32 	%f374, [_ZZN3cub18CUB_300001_SM_10006detail6reduce28DeviceReduceSingleTileKernelINS2_10policy_hubIfjN4cuda3std3__44plusIfEEE10Policy1000EPfSC_iS9_ffNS7_10__identityEEEvT0_T1_T2_T3_T4_T6_E12temp_storage+40];
	add.f32 	%f375, %f373, %f374;
	ld.shared.f32 	%f376, [_ZZN3cub18CUB_300001_SM_10006detail6reduce28DeviceReduceSingleTileKernelINS2_10policy_hubIfjN4cuda3std3__44plusIfEEE10Policy1000EPfSC_iS9_ffNS7_10__identityEEEvT0_T1_T2_T3_T4_T6_E12temp_storage+44];
	add.f32 	%f377, %f375, %f376;
	ld.shared.f32 	%f378, [_ZZN3cub18CUB_300001_SM_10006detail6reduce28DeviceReduceSingleTileKernelINS2_10policy_hubIfjN4cuda3std3__44plusIfEEE10Policy1000EPfSC_iS9_ffNS7_10__identityEEEvT0_T1_T2_T3_T4_T6_E12temp_storage+48];
	add.f32 	%f379, %f377, %f378;
	ld.shared.f32 	%f380, [_ZZN3cub18CUB_300001_SM_10006detail6reduce28DeviceReduceSingleTileKernelINS2_10policy_hubIfjN4cuda3std3__44plusIfEEE10Policy1000EPfSC_iS9_ffNS7_10__identityEEEvT0_T1_T2_T3_T4_T6_E12temp_storage+52];
	add.f32 	%f381, %f379, %f380;
	ld.shared.f32 	%f382, [_ZZN3cub18CUB_300001_SM_10006detail6reduce28DeviceReduceSingleTileKernelINS2_10policy_hubIfjN4cuda3std3__44plusIfEEE10Policy1000EPfSC_iS9_ffNS7_10__identityEEEvT0_T1_T2_T3_T4_T6_E12temp_storage+56];
	add.f32 	%f383, %f381, %f382;
	ld.shared.f32 	%f384, [_ZZN3cub18CUB_300001_SM_10006detail6reduce28DeviceReduceSingleTileKernelINS2_10policy_hubIfjN4cuda3std3__44plusIfEEE10Policy1000EPfSC_iS9_ffNS7_10__identityEEEvT0_T1_T2_T3_T4_T6_E12temp_storage+60];
	add.f32 	%f385, %f383, %f384;
	ld.shared.f32 	%f386, [_ZZN3cub18CUB_300001_SM_10006detail6reduce28DeviceReduceSingleTileKernelINS2_10policy_hubIfjN4cuda3std3__44plusIfEEE10Policy1000EPfSC_iS9_ffNS7_10__identityEEEvT0_T1_T2_T3_T4_T6_E12temp_storage+64];
	add.f32 	%f387, %f385, %f386;
	ld.shared.f32 	%f388, [_ZZN3cub18CUB_300001_SM_10006detail6reduce28DeviceReduceSingleTileKernelINS2_10policy_hubIfjN4cuda3std3__44plusIfEEE10Policy1000EPfSC_iS9_ffNS7_10__identityEEEvT0_T1_T2_T3_T4_T6_E12temp_storage+68];
	add.f32 	%f389, %f387, %f388;
	ld.shared.f32 	%f390, [_ZZN3cub18CUB_300001_SM_10006detail6reduce28DeviceReduceSingleTileKernelINS2_10policy_hubIfjN4cuda3std3__44plusIfEEE10Policy1000EPfSC_iS9_ffNS7_10__identityEEEvT0_T1_T2_T3_T4_T6_E12temp_storage+72];
	add.f32 	%f391, %f389, %f390;
	ld.shared.f32 	%f392, [_ZZN3cub18CUB_300001_SM_10006detail6reduce28DeviceReduceSingleTileKernelINS2_10policy_hubIfjN4cuda3std3__44plusIfEEE10Policy1000EPfSC_iS9_ffNS7_10__identityEEEvT0_T1_T2_T3_T4_T6_E12temp_storage+76];
	add.f32 	%f530, %f391, %f392;
	bra.uni 	$L__BB7_72;
$L__BB7_38:
	setp.gt.s32 	%p3, %r67, 8191;
	@%p3 bra 	$L__BB7_56;
	mov.u32 	%r34, %tid.x;
	setp.ge.s32 	%p20, %r34, %r67;
	mov.f32 	%f522, 0f00000000;
	mov.u32 	%r397, %r34;
	@%p20 bra 	$L__BB7_41;
	mul.wide.u32 	%rd66, %r34, 4;
	add.s64 	%rd65, %rd16, %rd66;
	// begin inline asm
	ld.global.nc.u32 %r144, [%rd65];
	// end inline asm
	mov.b32 	%f522, %r144;
	add.s32 	%r397, %r34, 512;
$L__BB7_41:
	setp.ge.s32 	%p21, %r397, %r67;
	@%p21 bra 	$L__BB7_47;
	not.b32 	%r145, %r397;
	add.s32 	%r37, %r67, %r145;
	and.b32  	%r146, %r37, 1536;
	setp.eq.s32 	%p22, %r146, 1536;
	@%p22 bra 	$L__BB7_45;
	mul.wide.u32 	%rd67, %r397, 4;
	add.s64 	%rd131, %rd16, %rd67;
	shr.u32 	%r147, %r37, 9;
	add.s32 	%r148, %r147, 1;
	and.b32  	%r149, %r148, 3;
	neg.s32 	%r395, %r149;
$L__BB7_44:
	.pragma "nounroll";
	// begin inline asm
	ld.global.nc.u32 %r150, [%rd131];
	// end inline asm
	mov.b32 	%f173, %r150;
	add.f32 	%f522, %f522, %f173;
	add.s32 	%r397, %r397, 512;
	add.s64 	%rd131, %rd131, 2048;
	add.s32 	%r395, %r395, 1;
	setp.ne.s32 	%p23, %r395, 0;
	@%p23 bra 	$L__BB7_44;
$L__BB7_45:
	setp.lt.u32 	%p24, %r37, 1536;
	@%p24 bra 	$L__BB7_47;
$L__BB7_46:
	mul.wide.s32 	%rd73, %r397, 4;
	add.s64 	%rd69, %rd16, %rd73;
	// begin inline asm
	ld.global.nc.u32 %r151, [%rd69];
	// end inline asm
	mov.b32 	%f174, %r151;
	add.f32 	%f175, %f522, %f174;
	add.s64 	%rd70, %rd69, 2048;
	// begin inline asm
	ld.global.nc.u32 %r152, [%rd70];
	// end inline asm
	mov.b32 	%f176, %r152;
	add.f32 	%f177, %f175, %f176;
	add.s64 	%rd71, %rd69, 4096;
	// begin inline asm
	ld.global.nc.u32 %r153, [%rd71];
	// end inline asm
	mov.b32 	%f178, %r153;
	add.f32 	%f179, %f177, %f178;
	add.s64 	%rd72, %rd69, 6144;
	// begin inline asm
	ld.global.nc.u32 %r154, [%rd72];
	// end inline asm
	mov.b32 	%f180, %r154;
	add.f32 	%f522, %f179, %f180;
	add.s32 	%r397, %r397, 2048;
	setp.lt.s32 	%p25, %r397, %r67;
	@%p25 bra 	$L__BB7_46;
$L__BB7_47:
	setp.lt.s32 	%p26, %r67, 512;
	@%p26 bra 	$L__BB7_52;
	// begin inline asm
	mov.u32 %r193, %laneid;
	// end inline asm
	mov.b32 	%r195, %f522;
	mov.b32 	%r196, 1;
	mov.b32 	%r217, 31;
	mov.b32 	%r218, -1;
	// begin inline asm
	shfl.sync.down.b32 %r194, %r195, %r196, %r217, %r218;
	// end inline asm
	setp.gt.s32 	%p50, %r193, 30;
	mov.b32 	%f239, %r194;
	add.f32 	%f240, %f522, %f239;
	selp.f32 	%f241, %f522, %f240, %p50;
	mov.b32 	%r200, %f241;
	mov.b32 	%r201, 2;
	// begin inline asm
	shfl.sync.down.b32 %r199, %r200, %r201, %r217, %r218;
	// end inline asm
	setp.gt.s32 	%p51, %r193, 29;
	mov.b32 	%f242, %r199;
	add.f32 	%f243, %f241, %f242;
	selp.f32 	%f244, %f241, %f243, %p51;
	mov.b32 	%r205, %f244;
	mov.b32 	%r206, 4;
	// begin inline asm
	shfl.sync.down.b32 %r204, %r205, %r206, %r217, %r218;
	// end inline asm
	setp.gt.s32 	%p52, %r193, 27;
	mov.b32 	%f245, %r204;
	add.f32 	%f246, %f244, %f245;
	selp.f32 	%f247, %f244, %f246, %p52;
	mov.b32 	%r210, %f247;
	mov.b32 	%r211, 8;
	// begin inline asm
	shfl.sync.down.b32 %r209, %r210, %r211, %r217, %r218;
	// end inline asm
	setp.gt.s32 	%p53, %r193, 23;
	mov.b32 	%f248, %r209;
	add.f32 	%f249, %f247, %f248;
	selp.f32 	%f250, %f247, %f249, %p53;
	mov.b32 	%r215, %f250;
	mov.b32 	%r216, 16;
	// begin inline asm
	shfl.sync.down.b32 %r214, %r215, %r216, %r217, %r218;
	// end inline asm
	setp.gt.s32 	%p54, %r193, 15;
	mov.b32 	%f251, %r214;
	add.f32 	%f38, %f250, %f251;
	selp.f32 	%f530, %f250, %f38, %p54;
	setp.ne.s32 	%p55, %r193, 0;
	@%p55 bra 	$L__BB7_50;
	shr.u32 	%r219, %r34, 3;
	and.b32  	%r220, %r219, 124;
	mov.u32 	%r221, _ZZN3cub18CUB_300001_SM_10006detail6reduce28DeviceReduceSingleTileKernelINS2_10policy_hubIfjN4cuda3std3__44plusIfEEE10Policy1000EPfSC_iS9_ffNS7_10__identityEEEvT0_T1_T2_T3_T4_T6_E12temp_storage;
	add.s32 	%r222, %r221, %r220;
	st.shared.f32 	[%r222+16], %f38;
$L__BB7_50:
	bar.sync 	0;
	setp.ne.s32 	%p56, %r34, 0;
	@%p56 bra 	$L__BB7_72;
	ld.shared.f32 	%f252, [_ZZN3cub18CUB_300001_SM_10006detail6reduce28DeviceReduceSingleTileKernelINS2_10policy_hubIfjN4cuda3std3__44plusIfEEE10Policy1000EPfSC_iS9_ffNS7_10__identityEEEvT0_T1_T2_T3_T4_T6_E12temp_storage+20];
	add.f32 	%f253, %f530, %f252;
	ld.shared.f32 	%f254, [_ZZN3cub18CUB_300001_SM_10006detail6reduce28DeviceReduceSingleTileKernelINS2_10policy_hubIfjN4cuda3std3__44plusIfEEE10Policy1000EPfSC_iS9_ffNS7_10__identityEEEvT0_T1_T2_T3_T4_T6_E12temp_storage+24];
	add.f32 	%f255, %f253, %f254;
	ld.shared.f32 	%f256, [_ZZN3cub18CUB_300001_SM_10006detail6reduce28DeviceReduceSingleTileKernelINS2_10policy_hubIfjN4cuda3std3__44plusIfEEE10Policy1000EPfSC_iS9_ffNS7_10__identityEEEvT0_T1_T2_T3_T4_T6_E12temp_storage+28];
	add.f32 	%f257, %f255, %f256;
	ld.shared.f32 	%f258, [_ZZN3cub18CUB_300001_SM_10006detail6reduce28DeviceReduceSingleTileKernelINS2_10policy_hubIfjN4cuda3std3__44plusIfEEE10Policy1000EPfSC_iS9_ffNS7_10__identityEEEvT0_T1_T2_T3_T4_T6_E12temp_storage+32];
	add.f32 	%f259, %f257, %f258;
	ld.shared.f32 	%f260, [_ZZN3cub18CUB_300001_SM_10006detail6reduce28DeviceReduceSingleTileKernelINS2_10policy_hubIfjN4cuda3std3__44plusIfEEE10Policy1000EPfSC_iS9_ffNS7_10__identityEEEvT0_T1_T2_T3_T4_T6_E12temp_storage+36];
	add.f32 	%f261, %f259, %f260;
	ld.shared.f32 	%f262, [_ZZN3cub18CUB_300001_SM_10006detail6reduce28DeviceReduceSingleTileKernelINS2_10policy_hubIfjN4cuda3std3__44plusIfEEE10Policy1000EPfSC_iS9_ffNS7_10__identityEEEvT0_T1_T2_T3_T4_T6_E12temp_storage+40];
	add.f32 	%f263, %f261, %f262;
	ld.shared.f32 	%f264, [_ZZN3cub18CUB_300001_SM_10006detail6reduce28DeviceReduceSingleTileKernelINS2_10policy_hubIfjN4cuda3std3__44plusIfEEE10Policy1000EPfSC_iS9_ffNS7_10__identityEEEvT0_T1_T2_T3_T4_T6_E12temp_storage+44];
	add.f32 	%f265, %f263, %f264;
	ld.shared.f32 	%f266, [_ZZN3cub18CUB_300001_SM_10006detail6reduce28DeviceReduceSingleTileKernelINS2_10policy_hubIfjN4cuda3std3__44plusIfEEE10Policy1000EPfSC_iS9_ffNS7_10__identityEEEvT0_T1_T2_T3_T4_T6_E12temp_storage+48];
	add.f32 	%f267, %f265, %f266;
	ld.shared.f32 	%f268, [_ZZN3cub18CUB_300001_SM_10006detail6reduce28DeviceReduceSingleTileKernelINS2_10policy_hubIfjN4cuda3std3__44plusIfEEE10Policy1000EPfSC_iS9_ffNS7_10__identityEEEvT0_T1_T2_T3_T4_T6_E12temp_storage+52];
	add.f32 	%f269, %f267, %f268;
	ld.shared.f32 	%f270, [_ZZN3cub18CUB_300001_SM_10006detail6reduce28DeviceReduceSingleTileKernelINS2_10policy_hubIfjN4cuda3std3__44plusIfEEE10Policy1000EPfSC_iS9_ffNS7_10__identityEEEvT0_T1_T2_T3_T4_T6_E12temp_storage+56];
	add.f32 	%f271, %f269, %f270;
	ld.shared.f32 	%f272, [_ZZN3cub18CUB_300001_SM_10006detail6reduce28DeviceReduceSingleTileKernelINS2_10policy_hubIfjN4cuda3std3__44plusIfEEE10Policy1000EPfSC_iS9_ffNS7_10__identityEEEvT0_T1_T2_T3_T4_T6_E12temp_storage+60];
	add.f32 	%f273, %f271, %f272;
	ld.shared.f32 	%f274, [_ZZN3cub18CUB_300001_SM_10006detail6reduce28DeviceReduceSingleTileKernelINS2_10policy_hubIfjN4cuda3std3__44plusIfEEE10Policy1000EPfSC_iS9_ffNS7_10__identityEEEvT0_T1_T2_T3_T4_T6_E12temp_storage+64];
	add.f32 	%f275, %f273, %f274;
	ld.shared.f32 	%f276, [_ZZN3cub18CUB_300001_SM_10006detail6reduce28DeviceReduceSingleTileKernelINS2_10policy_hubIfjN4cuda3std3__44plusIfEEE10Policy1000EPfSC_iS9_ffNS7_10__identityEEEvT0_T1_T2_T3_T4_T6_E12temp_storage+68];
	add.f32 	%f277, %f275, %f276;
	ld.shared.f32 	%f278, [_ZZN3cub18CUB_300001_SM_10006detail6reduce28DeviceReduceSingleTileKernelINS2_10policy_hubIfjN4cuda3std3__44plusIfEEE10Policy1000EPfSC_iS9_ffNS7_10__identityEEEvT0_T1_T2_T3_T4_T6_E12temp_storage+72];
	add.f32 	%f279, %f277, %f278;
	ld.shared.f32 	%f280, [_ZZN3cub18CUB_300001_SM_10006detail6reduce28DeviceReduceSingleTileKernelINS2_10policy_hubIfjN4cuda3std3__44plusIfEEE10Policy1000EPfSC_iS9_ffNS7_10__identityEEEvT0_T1_T2_T3_T4_T6_E12temp_storage+76];
	add.f32 	%f530, %f279, %f280;
	bra.uni 	$L__BB7_72;
$L__BB7_52:
	// begin inline asm
	mov.u32 %r155, %laneid;
	// end inline asm
	and.b32  	%r181, %r34, 992;
	add.s32 	%r182, %r181, 32;
	setp.gt.s32 	%p27, %r182, %r67;
	not.b32 	%r183, %r181;
	add.s32 	%r184, %r67, %r183;
	selp.b32 	%r179, %r184, 31, %p27;
	mov.b32 	%r157, %f522;
	mov.b32 	%r158, 1;
	mov.b32 	%r180, -1;
	// begin inline asm
	shfl.sync.down.b32 %r156, %r157, %r158, %r179, %r180;
	// end inline asm
	setp.lt.s32 	%p28, %r155, %r179;
	mov.b32 	%f181, %r156;
	add.f32 	%f182, %f522, %f181;
	selp.f32 	%f183, %f182, %f522, %p28;
	mov.b32 	%r162, %f183;
	mov.b32 	%r163, 2;
	// begin inline asm
	shfl.sync.down.b32 %r161, %r162, %r163, %r179, %r180;
	// end inline asm
	add.s32 	%r185, %r155, 2;
	setp.gt.s32 	%p29, %r185, %r179;
	mov.b32 	%f184, %r161;
	add.f32 	%f185, %f183, %f184;
	selp.f32 	%f186, %f183, %f185, %p29;
	mov.b32 	%r167, %f186;
	mov.b32 	%r168, 4;
	// begin inline asm
	shfl.sync.down.b32 %r166, %r167, %r168, %r179, %r180;
	// end inline asm
	add.s32 	%r186, %r155, 4;
	setp.gt.s32 	%p30, %r186, %r179;
	mov.b32 	%f187, %r166;
	add.f32 	%f188, %f186, %f187;
	selp.f32 	%f189, %f186, %f188, %p30;
	mov.b32 	%r172, %f189;
	mov.b32 	%r173, 8;
	// begin inline asm
	shfl.sync.down.b32 %r171, %r172, %r173, %r179, %r180;
	// end inline asm
	add.s32 	%r187, %r155, 8;
	setp.gt.s32 	%p31, %r187, %r179;
	mov.b32 	%f190, %r171;
	add.f32 	%f191, %f189, %f190;
	selp.f32 	%f192, %f189, %f191, %p31;
	mov.b32 	%r177, %f192;
	mov.b32 	%r178, 16;
	// begin inline asm
	shfl.sync.down.b32 %r176, %r177, %r178, %r179, %r180;
	// end inline asm
	add.s32 	%r188, %r155, 16;
	setp.gt.s32 	%p32, %r188, %r179;
	mov.b32 	%f193, %r176;
	add.f32 	%f194, %f192, %f193;
	selp.f32 	%f530, %f192, %f194, %p32;
	setp.ne.s32 	%p33, %r155, 0;
	@%p33 bra 	$L__BB7_54;
	shr.u32 	%r189, %r34, 3;
	and.b32  	%r190, %r189, 124;
	mov.u32 	%r191, _ZZN3cub18CUB_300001_SM_10006detail6reduce28DeviceReduceSingleTileKernelINS2_10policy_hubIfjN4cuda3std3__44plusIfEEE10Policy1000EPfSC_iS9_ffNS7_10__identityEEEvT0_T1_T2_T3_T4_T6_E12temp_storage;
	add.s32 	%r192, %r191, %r190;
	st.shared.f32 	[%r192+16], %f530;
$L__BB7_54:
	bar.sync 	0;
	setp.ne.s32 	%p34, %r34, 0;
	@%p34 bra 	$L__BB7_72;
	setp.gt.s32 	%p35, %r67, 32;
	ld.shared.f32 	%f195, [_ZZN3cub18CUB_300001_SM_10006detail6reduce28DeviceReduceSingleTileKernelINS2_10policy_hubIfjN4cuda3std3__44plusIfEEE10Policy1000EPfSC_iS9_ffNS7_10__identityEEEvT0_T1_T2_T3_T4_T6_E12temp_storage+20];
	add.f32 	%f196, %f530, %f195;
	selp.f32 	%f197, %f196, %f530, %p35;
	setp.gt.s32 	%p36, %r67, 64;
	ld.shared.f32 	%f198, [_ZZN3cub18CUB_300001_SM_10006detail6reduce28DeviceReduceSingleTileKernelINS2_10policy_hubIfjN4cuda3std3__44plusIfEEE10Policy1000EPfSC_iS9_ffNS7_10__identityEEEvT0_T1_T2_T3_T4_T6_E12temp_storage+24];
	add.f32 	%f199, %f198, %f197;
	selp.f32 	%f200, %f199, %f197, %p36;
	setp.gt.s32 	%p37, %r67, 96;
	ld.shared.f32 	%f201, [_ZZN3cub18CUB_300001_SM_10006detail6reduce28DeviceReduceSingleTileKernelINS2_10policy_hubIfjN4cuda3std3__44plusIfEEE10Policy1000EPfSC_iS9_ffNS7_10__identityEEEvT0_T1_T2_T3_T4_T6_E12temp_storage+28];
	add.f32 	%f202, %f201, %f200;
	selp.f32 	%f203, %f202, %f200, %p37;
	setp.gt.s32 	%p38, %r67, 128;
	ld.shared.f32 	%f204, [_ZZN3cub18CUB_300001_SM_10006detail6reduce28DeviceReduceSingleTileKernelINS2_10policy_hubIfjN4cuda3std3__44plusIfEEE10Policy1000EPfSC_iS9_ffNS7_10__identityEEEvT0_T1_T2_T3_T4_T6_E12temp_storage+32];
	add.f32 	%f205, %f204, %f203;
	selp.f32 	%f206, %f205, %f203, %p38;
	setp.gt.s32 	%p39, %r67, 160;
	ld.shared.f32 	%f207, [_ZZN3cub18CUB_300001_SM_10006detail6reduce28DeviceReduceSingleTileKernelINS2_10policy_hubIfjN4cuda3std3__44plusIfEEE10Policy1000EPfSC_iS9_ffNS7_10__identityEEEvT0_T1_T2_T3_T4_T6_E12temp_storage+36];
	add.f32 	%f208, %f207, %f206;
	selp.f32 	%f209, %f208, %f206, %p39;
	setp.gt.s32 	%p40, %r67, 192;
	ld.shared.f32 	%f210, [_ZZN3cub18CUB_300001_SM_10006detail6reduce28DeviceReduceSingleTileKernelINS2_10policy_hubIfjN4cuda3std3__44plusIfEEE10Policy1000EPfSC_iS9_ffNS7_10__identityEEEvT0_T1_T2_T3_T4_T6_E12temp_storage+40];
	add.f32 	%f211, %f210, %f209;
	selp.f32 	%f212, %f211, %f209, %p40;
	setp.gt.s32 	%p41, %r67, 224;
	ld.shared.f32 	%f213, [_ZZN3cub18CUB_300001_SM_10006detail6reduce28DeviceReduceSingleTileKernelINS2_10policy_hubIfjN4cuda3std3__44plusIfEEE10Policy1000EPfSC_iS9_ffNS7_10__identityEEEvT0_T1_T2_T3_T4_T6_E12temp_storage+44];
	add.f32 	%f214, %f213, %f212;
	selp.f32 	%f215, %f214, %f212, %p41;
	setp.gt.s32 	%p42, %r67, 256;
	ld.shared.f32 	%f216, [_ZZN3cub18CUB_300001_SM_10006detail6reduce28DeviceReduceSingleTileKernelINS2_10policy_hubIfjN4cuda3std3__44plusIfEEE10Policy1000EPfSC_iS9_ffNS7_10__identityEEEvT0_T1_T2_T3_T4_T6_E12temp_storage+48];
	add.f32 	%f217, %f216, %f215;
	selp.f32 	%f218, %f217, %f215, %p42;
	setp.gt.s32 	%p43, %r67, 288;
	ld.shared.f32 	%f219, [_ZZN3cub18CUB_300001_SM_10006detail6reduce28DeviceReduceSingleTileKernelINS2_10policy_hubIfjN4cuda3std3__44plusIfEEE10Policy1000EPfSC_iS9_ffNS7_10__identityEEEvT0_T1_T2_T3_T4_T6_E12temp_storage+52];
	add.f32 	%f220, %f219, %f218;
	selp.f32 	%f221, %f220, %f218, %p43;
	setp.gt.s32 	%p44, %r67, 320;
	ld.shared.f32 	%f222, [_ZZN3cub18CUB_300001_SM_10006detail6reduce28DeviceReduceSingleTileKernelINS2_10policy_hubIfjN4cuda3std3__44plusIfEEE10Policy1000EPfSC_iS9_ffNS7_10__identityEEEvT0_T1_T2_T3_T4_T6_E12temp_storage+56];
	add.f32 	%f223, %f222, %f221;
	selp.f32 	%f224, %f223, %f221, %p44;
	setp.gt.s32 	%p45, %r67, 352;
	ld.shared.f32 	%f225, [_ZZN3cub18CUB_300001_SM_10006detail6reduce28DeviceReduceSingleTileKernelINS2_10policy_hubIfjN4cuda3std3__44plusIfEEE10Policy1000EPfSC_iS9_ffNS7_10__identityEEEvT0_T1_T2_T3_T4_T6_E12temp_storage+60];
	add.f32 	%f226, %f225, %f224;
	selp.f32 	%f227, %f226, %f224, %p45;
	setp.gt.s32 	%p46, %r67, 384;
	ld.shared.f32 	%f228, [_ZZN3cub18CUB_300001_SM_10006detail6reduce28DeviceReduceSingleTileKernelINS2_10policy_hubIfjN4cuda3std3__44plusIfEEE10Policy1000EPfSC_iS9_ffNS7_10__identityEEEvT0_T1_T2_T3_T4_T6_E12temp_storage+64];
	add.f32 	%f229, %f228, %f227;
	selp.f32 	%f230, %f229, %f227, %p46;
	setp.gt.s32 	%p47, %r67, 416;
	ld.shared.f32 	%f231, [_ZZN3cub18CUB_300001_SM_10006detail6reduce28DeviceReduceSingleTileKernelINS2_10policy_hubIfjN4cuda3std3__44plusIfEEE10Policy1000EPfSC_iS9_ffNS7_10__identityEEEvT0_T1_T2_T3_T4_T6_E12temp_storage+68];
	add.f32 	%f232, %f231, %f230;
	selp.f32 	%f233, %f232, %f230, %p47;
	setp.gt.s32 	%p48, %r67, 448;
	ld.shared.f32 	%f234, [_ZZN3cub18CUB_300001_SM_10006detail6reduce28DeviceReduceSingleTileKernelINS2_10policy_hubIfjN4cuda3std3__44plusIfEEE10Policy1000EPfSC_iS9_ffNS7_10__identityEEEvT0_T1_T2_T3_T4_T6_E12temp_storage+72];
	add.f32 	%f235, %f234, %f233;
	selp.f32 	%f236, %f235, %f233, %p48;
	setp.gt.s32 	%p49, %r67, 480;
	ld.shared.f32 	%f237, [_ZZN3cub18CUB_300001_SM_10006detail6reduce28DeviceReduceSingleTileKernelINS2_10policy_hubIfjN4cuda3std3__44plusIfEEE10Policy1000EPfSC_iS9_ffNS7_10__identityEEEvT0_T1_T2_T3_T4_T6_E12temp_storage+76];
	add.f32 	%f238, %f237, %f236;
	selp.f32 	%f530, %f238, %f236, %p49;
	bra.uni 	$L__BB7_72;
$L__BB7_56:
	mov.u32 	%r46, %tid.x;
	mul.wide.u32 	%rd35, %r46, 4;
	add.s64 	%rd19, %rd16, %rd35;
	// begin inline asm
	ld.global.nc.u32 %r68, [%rd19];
	// end inline asm
	mov.b32 	%f59, %r68;
	add.s64 	%rd20, %rd19, 2048;
	// begin inline asm
	ld.global.nc.u32 %r69, [%rd20];
	// end inline asm
	mov.b32 	%f60, %r69;
	add.s64 	%rd21, %rd19, 4096;
	// begin inline asm
	ld.global.nc.u32 %r70, [%rd21];
	// end inline asm
	mov.b32 	%f61, %r70;
	add.s64 	%rd22, %rd19, 6144;
	// begin inline asm
	ld.global.nc.u32 %r71, [%rd22];
	// end inline asm
	mov.b32 	%f62, %r71;
	add.s64 	%rd23, %rd19, 8192;
	// begin inline asm
	ld.global.nc.u32 %r72, [%rd23];
	// end inline asm
	mov.b32 	%f63, %r72;
	add.s64 	%rd24, %rd19, 10240;
	// begin inline asm
	ld.global.nc.u32 %r73, [%rd24];
	// end inline asm
	mov.b32 	%f64, %r73;
	add.s64 	%rd25, %rd19, 12288;
	// begin inline asm
	ld.global.nc.u32 %r74, [%rd25];
	// end inline asm
	mov.b32 	%f65, %r74;
	add.s64 	%rd26, %rd19, 14336;
	// begin inline asm
	ld.global.nc.u32 %r75, [%rd26];
	// end inline asm
	mov.b32 	%f66, %r75;
	add.s64 	%rd27, %rd19, 16384;
	// begin inline asm
	ld.global.nc.u32 %r76, [%rd27];
	// end inline asm
	mov.b32 	%f67, %r76;
	add.s64 	%rd28, %rd19, 18432;
	// begin inline asm
	ld.global.nc.u32 %r77, [%rd28];
	// end inline asm
	mov.b32 	%f68, %r77;
	add.s64 	%rd29, %rd19, 20480;
	// begin inline asm
	ld.global.nc.u32 %r78, [%rd29];
	// end inline asm
	mov.b32 	%f69, %r78;
	add.s64 	%rd30, %rd19, 22528;
	// begin inline asm
	ld.global.nc.u32 %r79, [%rd30];
	// end inline asm
	mov.b32 	%f70, %r79;
	add.s64 	%rd31, %rd19, 24576;
	// begin inline asm
	ld.global.nc.u32 %r80, [%rd31];
	// end inline asm
	mov.b32 	%f71, %r80;
	add.s64 	%rd32, %rd19, 26624;
	// begin inline asm
	ld.global.nc.u32 %r81, [%rd32];
	// end inline asm
	mov.b32 	%f72, %r81;
	add.s64 	%rd33, %rd19, 28672;
	// begin inline asm
	ld.global.nc.u32 %r82, [%rd33];
	// end inline asm
	mov.b32 	%f73, %r82;
	add.s64 	%rd34, %rd19, 30720;
	// begin inline asm
	ld.global.nc.u32 %r83, [%rd34];
	// end inline asm
	mov.b32 	%f74, %r83;
	add.f32 	%f75, %f59, %f60;
	add.f32 	%f76, %f61, %f62;
	add.f32 	%f77, %f63, %f64;
	add.f32 	%f78, %f65, %f66;
	add.f32 	%f79, %f67, %f68;
	add.f32 	%f80, %f69, %f70;
	add.f32 	%f81, %f71, %f72;
	add.f32 	%f82, %f73, %f74;
	add.f32 	%f83, %f75, %f76;
	add.f32 	%f84, %f77, %f78;
	add.f32 	%f85, %f79, %f80;
	add.f32 	%f86, %f81, %f82;
	add.f32 	%f87, %f83, %f84;
	add.f32 	%f88, %f85, %f86;
	add.f32 	%f529, %f87, %f88;
	setp.lt.u32 	%p4, %r67, 16384;
	mov.b32 	%r400, 8192;
	@%p4 bra 	$L__BB7_60;
	add.s32 	%r47, %r67, -8192;
	mov.b32 	%r400, 8192;
$L__BB7_58:
	mul.wide.s32 	%rd52, %r400, 4;
	add.s64 	%rd36, %rd19, %rd52;
	// begin inline asm
	ld.global.nc.u32 %r86, [%rd36];
	// end inline asm
	mov.b32 	%f89, %r86;
	add.s64 	%rd37, %rd36, 2048;
	// begin inline asm
	ld.global.nc.u32 %r87, [%rd37];
	// end inline asm
	mov.b32 	%f90, %r87;
	add.s64 	%rd38, %rd36, 4096;
	// begin inline asm
	ld.global.nc.u32 %r88, [%rd38];
	// end inline asm
	mov.b32 	%f91, %r88;
	add.s64 	%rd39, %rd36, 6144;
	// begin inline asm
	ld.global.nc.u32 %r89, [%rd39];
	// end inline asm
	mov.b32 	%f92, %r89;
	add.s64 	%rd40, %rd36, 8192;
	// begin inline asm
	ld.global.nc.u32 %r90, [%rd40];
	// end inline asm
	mov.b32 	%f93, %r90;
	add.s64 	%rd41, %rd36, 10240;
	// begin inline asm
	ld.global.nc.u32 %r91, [%rd41];
	// end inline asm
	mov.b32 	%f94, %r91;
	add.s64 	%rd42, %rd36, 12288;
	// begin inline asm
	ld.global.nc.u32 %r92, [%rd42];
	// end inline asm
	mov.b32 	%f95, %r92;
	add.s64 	%rd43, %rd36, 14336;
	// begin inline asm
	ld.global.nc.u32 %r93, [%rd43];
	// end inline asm
	mov.b32 	%f96, %r93;
	add.s64 	%rd44, %rd36, 16384;
	// begin inline asm
	ld.global.nc.u32 %r94, [%rd44];
	// end inline asm
	mov.b32 	%f97, %r94;
	add.s64 	%rd45, %rd36, 18432;
	// begin inline asm
	ld.global.nc.u32 %r95, [%rd45];
	// end inline asm
	mov.b32 	%f98, %r95;
	add.s64 	%rd46, %rd36, 20480;
	// begin inline asm
	ld.global.nc.u32 %r96, [%rd46];
	// end inline asm
	mov.b32 	%f99, %r96;
	add.s64 	%rd47, %rd36, 22528;
	// begin inline asm
	ld.global.nc.u32 %r97, [%rd47];
	// end inline asm
	mov.b32 	%f100, %r97;
	add.s64 	%rd48, %rd36, 24576;
	// begin inline asm
	ld.global.nc.u32 %r98, [%rd48];
	// end inline asm
	mov.b32 	%f101, %r98;
	add.s64 	%rd49, %rd36, 26624;
	// begin inline asm
	ld.global.nc.u32 %r99, [%rd49];
	// end inline asm
	mov.b32 	%f102, %r99;
	add.s64 	%rd50, %rd36, 28672;
	// begin inline asm
	ld.global.nc.u32 %r100, [%rd50];
	// end inline asm
	mov.b32 	%f103, %r100;
	add.s64 	%rd51, %rd36, 30720;
	// begin inline asm
	ld.global.nc.u32 %r101, [%rd51];
	// end inline asm
	mov.b32 	%f104, %r101;
	add.f32 	%f105, %f529, %f89;
	add.f32 	%f106, %f90, %f91;
	add.f32 	%f107, %f92, %f93;
	add.f32 	%f108, %f94, %f95;
	add.f32 	%f109, %f96, %f97;
	add.f32 	%f110, %f98, %f99;
	add.f32 	%f111, %f100, %f101;
	add.f32 	%f112, %f102, %f103;
	add.f32 	%f113, %f105, %f106;
	add.f32 	%f114, %f107, %f108;
	add.f32 	%f115, %f109, %f110;
	add.f32 	%f116, %f111, %f112;
	add.f32 	%f117, %f113, %f114;
	add.f32 	%f118, %f115, %f116;
	add.f32 	%f119, %f117, %f118;
	add.f32 	%f529, %f119, %f104;
	sub.s32 	%r102, %r67, %r400;
	setp.lt.s32 	%p5, %r102, 8192;
	@%p5 bra 	$L__BB7_68;
	add.s32 	%r400, %r400, 8192;
	setp.le.s32 	%p6, %r400, %r47;
	@%p6 bra 	$L__BB7_58;
$L__BB7_60:
	setp.le.s32 	%p7, %r67, %r400;
	@%p7 bra 	$L__BB7_68;
	sub.s32 	%r51, %r67, %r400;
	setp.ge.s32 	%p8, %r46, %r51;
	@%p8 bra 	$L__BB7_68;
	not.b32 	%r103, %r46;
	add.s32 	%r104, %r67, %r103;
	sub.s32 	%r52, %r104, %r400;
	and.b32  	%r105, %r52, 1536;
	setp.eq.s32 	%p9, %r105, 1536;
	mov.u32 	%r404, %r46;
	@%p9 bra 	$L__BB7_65;
	add.s32 	%r402, %r46, %r400;
	shr.u32 	%r106, %r52, 9;
	add.s32 	%r107, %r106, 1;
	and.b32  	%r108, %r107, 3;
	neg.s32 	%r401, %r108;
	mov.u32 	%r404, %r46;
$L__BB7_64:
	.pragma "nounroll";
	mul.wide.u32 	%rd54, %r402, 4;
	add.s64 	%rd53, %rd16, %rd54;
	// begin inline asm
	ld.global.nc.u32 %r109, [%rd53];
	// end inline asm
	mov.b32 	%f121, %r109;
	add.f32 	%f529, %f529, %f121;
	add.s32 	%r404, %r404, 512;
	add.s32 	%r402, %r402, 512;
	add.s32 	%r401, %r401, 1;
	setp.ne.s32 	%p10, %r401, 0;
	@%p10 bra 	$L__BB7_64;
$L__BB7_65:
	setp.lt.u32 	%p11, %r52, 1536;
	@%p11 bra 	$L__BB7_68;
	cvt.u64.u32 	%rd55, %r404;
	cvt.u64.u32 	%rd56, %r400;
	add.s64 	%rd57, %rd55, %rd56;
	shl.b64 	%rd58, %rd57, 2;
	add.s64 	%rd59, %rd58, %rd16;
	add.s64 	%rd132, %rd59, 4096;
	add.s32 	%r405, %r404, %r400;
$L__BB7_67:
	mul.wide.u32 	%rd64, %r405, 4;
	add.s64 	%rd60, %rd16, %rd64;
	// begin inline asm
	ld.global.nc.u32 %r110, [%rd60];
	// end inline asm
	mov.b32 	%f122, %r110;
	add.f32 	%f123, %f529, %f122;
	add.s64 	%rd61, %rd132, -2048;
	// begin inline asm
	ld.global.nc.u32 %r111, [%rd61];
	// end inline asm
	mov.b32 	%f124, %r111;
	add.f32 	%f125, %f123, %f124;
	// begin inline asm
	ld.global.nc.u32 %r112, [%rd132];
	// end inline asm
	mov.b32 	%f126, %r112;
	add.f32 	%f127, %f125, %f126;
	add.s64 	%rd63, %rd132, 2048;
	// begin inline asm
	ld.global.nc.u32 %r113, [%rd63];
	// end inline asm
	mov.b32 	%f128, %r113;
	add.f32 	%f529, %f127, %f128;
	add.s32 	%r404, %r404, 2048;
	add.s64 	%rd132, %rd132, 8192;
	add.s32 	%r405, %r405, 2048;
	setp.lt.s32 	%p12, %r404, %r51;
	@%p12 bra 	$L__BB7_67;
$L__BB7_68:
	// begin inline asm
	mov.u32 %r114, %laneid;
	// end inline asm
	mov.b32 	%r116, %f529;
	mov.b32 	%r117, 1;
	mov.b32 	%r138, 31;
	mov.b32 	%r139, -1;
	// begin inline asm
	shfl.sync.down.b32 %r115, %r116, %r117, %r138, %r139;
	// end inline asm
	setp.gt.s32 	%p13, %r114, 30;
	mov.b32 	%f129, %r115;
	add.f32 	%f130, %f529, %f129;
	selp.f32 	%f131, %f529, %f130, %p13;
	mov.b32 	%r121, %f131;
	mov.b32 	%r122, 2;
	// begin inline asm
	shfl.sync.down.b32 %r120, %r121, %r122, %r138, %r139;
	// end inline asm
	setp.gt.s32 	%p14, %r114, 29;
	mov.b32 	%f132, %r120;
	add.f32 	%f133, %f131, %f132;
	selp.f32 	%f134, %f131, %f133, %p14;
	mov.b32 	%r126, %f134;
	mov.b32 	%r127, 4;
	// begin inline asm
	shfl.sync.down.b32 %r125, %r126, %r127, %r138, %r139;
	// end inline asm
	setp.gt.s32 	%p15, %r114, 27;
	mov.b32 	%f135, %r125;
	add.f32 	%f136, %f134, %f135;
	selp.f32 	%f137, %f134, %f136, %p15;
	mov.b32 	%r131, %f137;
	mov.b32 	%r132, 8;
	// begin inline asm
	shfl.sync.down.b32 %r130, %r131, %r132, %r138, %r139;
	// end inline asm
	setp.gt.s32 	%p16, %r114, 23;
	mov.b32 	%f138, %r130;
	add.f32 	%f139, %f137, %f138;
	selp.f32 	%f140, %f137, %f139, %p16;
	mov.b32 	%r136, %f140;
	mov.b32 	%r137, 16;
	// begin inline asm
	shfl.sync.down.b32 %r135, %r136, %r137, %r138, %r139;
	// end inline asm
	setp.gt.s32 	%p17, %r114, 15;
	mov.b32 	%f141, %r135;
	add.f32 	%f54, %f140, %f141;
	selp.f32 	%f530, %f140, %f54, %p17;
	setp.ne.s32 	%p18, %r114, 0;
	@%p18 bra 	$L__BB7_70;
	shr.u32 	%r140, %r46, 3;
	and.b32  	%r141, %r140, 124;
	mov.u32 	%r142, _ZZN3cub18CUB_300001_SM_10006detail6reduce28DeviceReduceSingleTileKernelINS2_10policy_hubIfjN4cuda3std3__44plusIfEEE10Policy1000EPfSC_iS9_ffNS7_10__identityEEEvT0_T1_T2_T3_T4_T6_E12temp_storage;
	add.s32 	%r143, %r142, %r141;
	st.shared.f32 	[%r143+16], %f54;
$L__BB7_70:
	bar.sync 	0;
	setp.ne.s32 	%p19, %r46, 0;
	@%p19 bra 	$L__BB7_72;
	ld.shared.f32 	%f142, [_ZZN3cub18CUB_300001_SM_10006detail6reduce28DeviceReduceSingleTileKernelINS2_10policy_hubIfjN4cuda3std3__44plusIfEEE10Policy1000EPfSC_iS9_ffNS7_10__identityEEEvT0_T1_T2_T3_T4_T6_E12temp_storage+20];
	add.f32 	%f143, %f530, %f142;
	ld.shared.f32 	%f144, [_ZZN3cub18CUB_300001_SM_10006detail6reduce28DeviceReduceSingleTileKernelINS2_10policy_hubIfjN4cuda3std3__44plusIfEEE10Policy1000EPfSC_iS9_ffNS7_10__identityEEEvT0_T1_T2_T3_T4_T6_E12temp_storage+24];
	add.f32 	%f145, %f143, %f144;
	ld.shared.f32 	%f146, [_ZZN3cub18CUB_300001_SM_10006detail6reduce28DeviceReduceSingleTileKernelINS2_10policy_hubIfjN4cuda3std3__44plusIfEEE10Policy1000EPfSC_iS9_ffNS7_10__identityEEEvT0_T1_T2_T3_T4_T6_E12temp_storage+28];
	add.f32 	%f147, %f145, %f146;
	ld.shared.f32 	%f148, [_ZZN3cub18CUB_300001_SM_10006detail6reduce28DeviceReduceSingleTileKernelINS2_10policy_hubIfjN4cuda3std3__44plusIfEEE10Policy1000EPfSC_iS9_ffNS7_10__identityEEEvT0_T1_T2_T3_T4_T6_E12temp_storage+32];
	add.f32 	%f149, %f147, %f148;
	ld.shared.f32 	%f150, [_ZZN3cub18CUB_300001_SM_10006detail6reduce28DeviceReduceSingleTileKernelINS2_10policy_hubIfjN4cuda3std3__44plusIfEEE10Policy1000EPfSC_iS9_ffNS7_10__identityEEEvT0_T1_T2_T3_T4_T6_E12temp_storage+36];
	add.f32 	%f151, %f149, %f150;
	ld.shared.f32 	%f152, [_ZZN3cub18CUB_300001_SM_10006detail6reduce28DeviceReduceSingleTileKernelINS2_10policy_hubIfjN4cuda3std3__44plusIfEEE10Policy1000EPfSC_iS9_ffNS7_10__identityEEEvT0_T1_T2_T3_T4_T6_E12temp_storage+40];
	add.f32 	%f153, %f151, %f152;
	ld.shared.f32 	%f154, [_ZZN3cub18CUB_300001_SM_10006detail6reduce28DeviceReduceSingleTileKernelINS2_10policy_hubIfjN4cuda3std3__44plusIfEEE10Policy1000EPfSC_iS9_ffNS7_10__identityEEEvT0_T1_T2_T3_T4_T6_E12temp_storage+44];
	add.f32 	%f155, %f153, %f154;
	ld.shared.f32 	%f156, [_ZZN3cub18CUB_300001_SM_10006detail6reduce28DeviceReduceSingleTileKernelINS2_10policy_hubIfjN4cuda3std3__44plusIfEEE10Policy1000EPfSC_iS9_ffNS7_10__identityEEEvT0_T1_T2_T3_T4_T6_E12temp_storage+48];
	add.f32 	%f157, %f155, %f156;
	ld.shared.f32 	%f158, [_ZZN3cub18CUB_300001_SM_10006detail6reduce28DeviceReduceSingleTileKernelINS2_10policy_hubIfjN4cuda3std3__44plusIfEEE10Policy1000EPfSC_iS9_ffNS7_10__identityEEEvT0_T1_T2_T3_T4_T6_E12temp_storage+52];
	add.f32 	%f159, %f157, %f158;
	ld.shared.f32 	%f160, [_ZZN3cub18CUB_300001_SM_10006detail6reduce28DeviceReduceSingleTileKernelINS2_10policy_hubIfjN4cuda3std3__44plusIfEEE10Policy1000EPfSC_iS9_ffNS7_10__identityEEEvT0_T1_T2_T3_T4_T6_E12temp_storage+56];
	add.f32 	%f161, %f159, %f160;
	ld.shared.f32 	%f162, [_ZZN3cub18CUB_300001_SM_10006detail6reduce28DeviceReduceSingleTileKernelINS2_10policy_hubIfjN4cuda3std3__44plusIfEEE10Policy1000EPfSC_iS9_ffNS7_10__identityEEEvT0_T1_T2_T3_T4_T6_E12temp_storage+60];
	add.f32 	%f163, %f161, %f162;
	ld.shared.f32 	%f164, [_ZZN3cub18CUB_300001_SM_10006detail6reduce28DeviceReduceSingleTileKernelINS2_10policy_hubIfjN4cuda3std3__44plusIfEEE10Policy1000EPfSC_iS9_ffNS7_10__identityEEEvT0_T1_T2_T3_T4_T6_E12temp_storage+64];
	add.f32 	%f165, %f163, %f164;
	ld.shared.f32 	%f166, [_ZZN3cub18CUB_300001_SM_10006detail6reduce28DeviceReduceSingleTileKernelINS2_10policy_hubIfjN4cuda3std3__44plusIfEEE10Policy1000EPfSC_iS9_ffNS7_10__identityEEEvT0_T1_T2_T3_T4_T6_E12temp_storage+68];
	add.f32 	%f167, %f165, %f166;
	ld.shared.f32 	%f168, [_ZZN3cub18CUB_300001_SM_10006detail6reduce28DeviceReduceSingleTileKernelINS2_10policy_hubIfjN4cuda3std3__44plusIfEEE10Policy1000EPfSC_iS9_ffNS7_10__identityEEEvT0_T1_T2_T3_T4_T6_E12temp_storage+72];
	add.f32 	%f169, %f167, %f168;
	ld.shared.f32 	%f170, [_ZZN3cub18CUB_300001_SM_10006detail6reduce28DeviceReduceSingleTileKernelINS2_10policy_hubIfjN4cuda3std3__44plusIfEEE10Policy1000EPfSC_iS9_ffNS7_10__identityEEEvT0_T1_T2_T3_T4_T6_E12temp_storage+76];
	add.f32 	%f530, %f169, %f170;
$L__BB7_72:
	mov.u32 	%r379, %tid.x;
	setp.ne.s32 	%p111, %r379, 0;
	@%p111 bra 	$L__BB7_74;
	add.f32 	%f503, %f58, %f530;
	st.global.f32 	[%rd1], %f503;
$L__BB7_74:
	ret;

}
	// .globl	_ZN3cub18CUB_300001_SM_10006detail6reduce28DeviceReduceSingleTileKernelINS2_10policy_hubIfyN4cuda3std3__44plusIfEEE10Policy1000EN6thrust24THRUST_300001_SM_1000_NS10device_ptrIfEEPfyS9_ffNS7_10__identityEEEvT0_T1_T2_T3_T4_T6_
.visible .entry _ZN3cub18CUB_300001_SM_10006detail6reduce28DeviceReduceSingleTileKernelINS2_10policy_hubIfyN4cuda3std3__44plusIfEEE10Policy1000EN6thrust24THRUST_300001_SM_1000_NS10device_ptrIfEEPfyS9_ffNS7_10__identityEEEvT0_T1_T2_T3_T4_T6_(
	.param .align 8 .b8 _ZN3cub18CUB_300001_SM_10006detail6reduce28DeviceReduceSingleTileKernelINS2_10policy_hubIfyN4cuda3std3__44plusIfEEE10Policy1000EN6thrust24THRUST_300001_SM_1000_NS10device_ptrIfEEPfyS9_ffNS7_10__identityEEEvT0_T1_T2_T3_T4_T6__param_0[8],
	.param .u64 .ptr .align 1 _ZN3cub18CUB_300001_SM_10006detail6reduce28DeviceReduceSingleTileKernelINS2_10policy_hubIfyN4cuda3std3__44plusIfEEE10Policy1000EN6thrust24THRUST_300001_SM_1000_NS10device_ptrIfEEPfyS9_ffNS7_10__identityEEEvT0_T1_T2_T3_T4_T6__param_1,
	.param .u64 _ZN3cub18CUB_300001_SM_10006detail6reduce28DeviceReduceSingleTileKernelINS2_10policy_hubIfyN4cuda3std3__44plusIfEEE10Policy1000EN6thrust24THRUST_300001_SM_1000_NS10device_ptrIfEEPfyS9_ffNS7_10__identityEEEvT0_T1_T2_T3_T4_T6__param_2,
	.param .align 1 .b8 _ZN3cub18CUB_300001_SM_10006detail6reduce28DeviceReduceSingleTileKernelINS2_10policy_hubIfyN4cuda3std3__44plusIfEEE10Policy1000EN6thrust24THRUST_300001_SM_1000_NS10device_ptrIfEEPfyS9_ffNS7_10__identityEEEvT0_T1_T2_T3_T4_T6__param_3[1],
	.param .f32 _ZN3cub18CUB_300001_SM_10006detail6reduce28DeviceReduceSingleTileKernelINS2_10policy_hubIfyN4cuda3std3__44plusIfEEE10Policy1000EN6thrust24THRUST_300001_SM_1000_NS10device_ptrIfEEPfyS9_ffNS7_10__identityEEEvT0_T1_T2_T3_T4_T6__param_4,
	.param .align 1 .b8 _ZN3cub18CUB_300001_SM_10006detail6reduce28DeviceReduceSingleTileKernelINS2_10policy_hubIfyN4cuda3std3__44plusIfEEE10Policy1000EN6thrust24THRUST_300001_SM_1000_NS10device_ptrIfEEPfyS9_ffNS7_10__identityEEEvT0_T1_T2_T3_T4_T6__param_5[1]
)
.maxntid 256
.minnctapersm 1
{
	.reg .pred 	%p<59>;
	.reg .b32 	%r<171>;
	.reg .b32 	%f<328>;
	.reg .b64 	%rd<56>;
	// demoted variable
	.shared .align 4 .b8 _ZZN3cub18CUB_300001_SM_10006detail6reduce28DeviceReduceSingleTileKernelINS2_10policy_hubIfyN4cuda3std3__44plusIfEEE10Policy1000EN6thrust24THRUST_300001_SM_1000_NS10device_ptrIfEEPfyS9_ffNS7_10__identityEEEvT0_T1_T2_T3_T4_T6_E12temp_storage[44];
	ld.param.u64 	%rd18, [_ZN3cub18CUB_300001_SM_10006detail6reduce28DeviceReduceSingleTileKernelINS2_10policy_hubIfyN4cuda3std3__44plusIfEEE10Policy1000EN6thrust24THRUST_300001_SM_1000_NS10device_ptrIfEEPfyS9_ffNS7_10__identityEEEvT0_T1_T2_T3_T4_T6__param_0];
	ld.param.u64 	%rd20, [_ZN3cub18CUB_300001_SM_10006detail6reduce28DeviceReduceSingleTileKernelINS2_10policy_hubIfyN4cuda3std3__44plusIfEEE10Policy1000EN6thrust24THRUST_300001_SM_1000_NS10device_ptrIfEEPfyS9_ffNS7_10__identityEEEvT0_T1_T2_T3_T4_T6__param_1];
	ld.param.u64 	%rd19, [_ZN3cub18CUB_300001_SM_10006detail6reduce28DeviceReduceSingleTileKernelINS2_10policy_hubIfyN4cuda3std3__44plusIfEEE10Policy1000EN6thrust24THRUST_300001_SM_1000_NS10device_ptrIfEEPfyS9_ffNS7_10__identityEEEvT0_T1_T2_T3_T4_T6__param_2];
	ld.param.f32 	%f42, [_ZN3cub18CUB_300001_SM_10006detail6reduce28DeviceReduceSingleTileKernelINS2_10policy_hubIfyN4cuda3std3__44plusIfEEE10Policy1000EN6thrust24THRUST_300001_SM_1000_NS10device_ptrIfEEPfyS9_ffNS7_10__identityEEEvT0_T1_T2_T3_T4_T6__param_4];
	cvta.to.global.u64 	%rd1, %rd20;
	setp.ne.s64 	%p1, %rd19, 0;
	@%p1 bra 	$L__BB8_3;
	mov.u32 	%r156, %tid.x;
	setp.ne.s32 	%p58, %r156, 0;
	@%p58 bra 	$L__BB8_51;
	st.global.f32 	[%rd1], %f42;
	bra.uni 	$L__BB8_51;
$L__BB8_3:
	cvta.to.global.u64 	%rd2, %rd18;
	setp.gt.u64 	%p2, %rd19, 4095;
	@%p2 bra 	$L__BB8_28;
	cvt.u32.u64 	%r1, %rd19;
	mov.u32 	%r2, %tid.x;
	setp.ge.u32 	%p24, %r2, %r1;
	mov.f32 	%f315, 0f00000000;
	mov.u32 	%r160, %r2;
	@%p24 bra 	$L__BB8_6;
	mul.wide.u32 	%rd41, %r2, 4;
	add.s64 	%rd42, %rd2, %rd41;
	ld.global.f32 	%f315, [%rd42];
	add.s32 	%r160, %r2, 256;
$L__BB8_6:
	setp.ge.u32 	%p25, %r160, %r1;
	@%p25 bra 	$L__BB8_19;
	not.b32 	%r83, %r160;
	add.s32 	%r84, %r83, %r1;
	shr.u32 	%r85, %r84, 8;
	add.s32 	%r5, %r85, 1;
	and.b32  	%r6, %r5, 15;
	setp.lt.u32 	%p26, %r84, 3840;
	@%p26 bra 	$L__BB8_10;
	and.b32  	%r86, %r5, 33554416;
	neg.s32 	%r158, %r86;
	mul.wide.u32 	%rd43, %r160, 4;
	add.s64 	%rd44, %rd43, %rd2;
	add.s64 	%rd51, %rd44, 8192;
$L__BB8_9:
	.pragma "nounroll";
	ld.global.f32 	%f189, [%rd51+-8192];
	add.f32 	%f190, %f315, %f189;
	ld.global.f32 	%f191, [%rd51+-7168];
	add.f32 	%f192, %f190, %f191;
	ld.global.f32 	%f193, [%rd51+-6144];
	add.f32 	%f194, %f192, %f193;
	ld.global.f32 	%f195, [%rd51+-5120];
	add.f32 	%f196, %f194, %f195;
	ld.global.f32 	%f197, [%rd51+-4096];
	add.f32 	%f198, %f196, %f197;
	ld.global.f32 	%f199, [%rd51+-3072];
	add.f32 	%f200, %f198, %f199;
	ld.global.f32 	%f201, [%rd51+-2048];
	add.f32 	%f202, %f200, %f201;
	ld.global.f32 	%f203, [%rd51+-1024];
	add.f32 	%f204, %f202, %f203;
	ld.global.f32 	%f205, [%rd51];
	add.f32 	%f206, %f204, %f205;
	ld.global.f32 	%f207, [%rd51+1024];
	add.f32 	%f208, %f206, %f207;
	ld.global.f32 	%f209, [%rd51+2048];
	add.f32 	%f210, %f208, %f209;
	ld.global.f32 	%f211, [%rd51+3072];
	add.f32 	%f212, %f210, %f211;
	ld.global.f32 	%f213, [%rd51+4096];
	add.f32 	%f214, %f212, %f213;
	ld.global.f32 	%f215, [%rd51+5120];
	add.f32 	%f216, %f214, %f215;
	ld.global.f32 	%f217, [%rd51+6144];
	add.f32 	%f218, %f216, %f217;
	ld.global.f32 	%f219, [%rd51+7168];
	add.f32 	%f315, %f218, %f219;
	add.s32 	%r160, %r160, 4096;
	add.s32 	%r158, %r158, 16;
	add.s64 	%rd51, %rd51, 16384;
	setp.ne.s32 	%p27, %r158, 0;
	@%p27 bra 	$L__BB8_9;
$L__BB8_10:
	setp.eq.s32 	%p28, %r6, 0;
	@%p28 bra 	$L__BB8_19;
	and.b32  	%r13, %r5, 7;
	setp.lt.u32 	%p29, %r6, 8;
	@%p29 bra 	$L__BB8_13;
	mul.wide.s32 	%rd45, %r160, 4;
	add.s64 	%rd46, %rd2, %rd45;
	ld.global.f32 	%f221, [%rd46];
	add.f32 	%f222, %f315, %f221;
	ld.global.f32 	%f223, [%rd46+1024];
	add.f32 	%f224, %f222, %f223;
	ld.global.f32 	%f225, [%rd46+2048];
	add.f32 	%f226, %f224, %f225;
	ld.global.f32 	%f227, [%rd46+3072];
	add.f32 	%f228, %f226, %f227;
	ld.global.f32 	%f229, [%rd46+4096];
	add.f32 	%f230, %f228, %f229;
	ld.global.f32 	%f231, [%rd46+5120];
	add.f32 	%f232, %f230, %f231;
	ld.global.f32 	%f233, [%rd46+6144];
	add.f32 	%f234, %f232, %f233;
	ld.global.f32 	%f235, [%rd46+7168];
	add.f32 	%f315, %f234, %f235;
	add.s32 	%r160, %r160, 2048;
$L__BB8_13:
	setp.eq.s32 	%p30, %r13, 0;
	@%p30 bra 	$L__BB8_19;
	and.b32  	%r16, %r5, 3;
	setp.lt.u32 	%p31, %r13, 4;
	@%p31 bra 	$L__BB8_16;
	mul.wide.s32 	%rd47, %r160, 4;
	add.s64 	%rd48, %rd2, %rd47;
	ld.global.f32 	%f237, [%rd48];
	add.f32 	%f238, %f315, %f237;
	ld.global.f32 	%f239, [%rd48+1024];
	add.f32 	%f240, %f238, %f239;
	ld.global.f32 	%f241, [%rd48+2048];
	add.f32 	%f242, %f240, %f241;
	ld.global.f32 	%f243, [%rd48+3072];
	add.f32 	%f315, %f242, %f243;
	add.s32 	%r160, %r160, 1024;
$L__BB8_16:
	setp.eq.s32 	%p32, %r16, 0;
	@%p32 bra 	$L__BB8_19;
	neg.s32 	%r163, %r16;
$L__BB8_18:
	.pragma "nounroll";
	mul.wide.s32 	%rd49, %r160, 4;
	add.s64 	%rd50, %rd2, %rd49;
	ld.global.f32 	%f244, [%rd50];
	add.f32 	%f315, %f315, %f244;
	add.s32 	%r160, %r160, 256;
	add.s32 	%r163, %r163, 1;
	setp.ne.s32 	%p33, %r163, 0;
	@%p33 bra 	$L__BB8_18;
$L__BB8_19:
	setp.lt.u64 	%p34, %rd19, 256;
	@%p34 bra 	$L__BB8_24;
	// begin inline asm
	mov.u32 %r125, %laneid;
	// end inline asm
	mov.b32 	%r127, %f315;
	mov.b32 	%r128, 1;
	mov.b32 	%r149, 31;
	mov.b32 	%r150, -1;
	// begin inline asm
	shfl.sync.down.b32 %r126, %r127, %r128, %r149, %r150;
	// end inline asm
	setp.gt.s32 	%p50, %r125, 30;
	mov.b32 	%f279, %r126;
	add.f32 	%f280, %f315, %f279;
	selp.f32 	%f281, %f315, %f280, %p50;
	mov.b32 	%r132, %f281;
	mov.b32 	%r133, 2;
	// begin inline asm
	shfl.sync.down.b32 %r131, %r132, %r133, %r149, %r150;
	// end inline asm
	setp.gt.s32 	%p51, %r125, 29;
	mov.b32 	%f282, %r131;
	add.f32 	%f283, %f281, %f282;
	selp.f32 	%f284, %f281, %f283, %p51;
	mov.b32 	%r137, %f284;
	mov.b32 	%r138, 4;
	// begin inline asm
	shfl.sync.down.b32 %r136, %r137, %r138, %r149, %r150;
	// end inline asm
	setp.gt.s32 	%p52, %r125, 27;
	mov.b32 	%f285, %r136;
	add.f32 	%f286, %f284, %f285;
	selp.f32 	%f287, %f284, %f286, %p52;
	mov.b32 	%r142, %f287;
	mov.b32 	%r143, 8;
	// begin inline asm
	shfl.sync.down.b32 %r141, %r142, %r143, %r149, %r150;
	// end inline asm
	setp.gt.s32 	%p53, %r125, 23;
	mov.b32 	%f288, %r141;
	add.f32 	%f289, %f287, %f288;
	selp.f32 	%f290, %f287, %f289, %p53;
	mov.b32 	%r147, %f290;
	mov.b32 	%r148, 16;
	// begin inline asm
	shfl.sync.down.b32 %r146, %r147, %r148, %r149, %r150;
	// end inline asm
	setp.gt.s32 	%p54, %r125, 15;
	mov.b32 	%f291, %r146;
	add.f32 	%f16, %f290, %f291;
	selp.f32 	%f327, %f290, %f16, %p54;
	setp.ne.s32 	%p55, %r125, 0;
	@%p55 bra 	$L__BB8_22;
	shr.u32 	%r151, %r2, 3;
	and.b32  	%r152, %r151, 124;
	mov.u32 	%r153, _ZZN3cub18CUB_300001_SM_10006detail6reduce28DeviceReduceSingleTileKernelINS2_10policy_hubIfyN4cuda3std3__44plusIfEEE10Policy1000EN6thrust24THRUST_300001_SM_1000_NS10device_ptrIfEEPfyS9_ffNS7_10__identityEEEvT0_T1_T2_T3_T4_T6_E12temp_storage;
	add.s32 	%r154, %r153, %r152;
	st.shared.f32 	[%r154+8], %f16;
$L__BB8_22:
	bar.sync 	0;
	setp.ne.s32 	%p56, %r2, 0;
	@%p56 bra 	$L__BB8_49;
	ld.shared.f32 	%f292, [_ZZN3cub18CUB_300001_SM_10006detail6reduce28DeviceReduceSingleTileKernelINS2_10policy_hubIfyN4cuda3std3__44plusIfEEE10Policy1000EN6thrust24THRUST_300001_SM_1000_NS10device_ptrIfEEPfyS9_ffNS7_10__identityEEEvT0_T1_T2_T3_T4_T6_E12temp_storage+12];
	add.f32 	%f293, %f327, %f292;
	ld.shared.f32 	%f294, [_ZZN3cub18CUB_300001_SM_10006detail6reduce28DeviceReduceSingleTileKernelINS2_10policy_hubIfyN4cuda3std3__44plusIfEEE10Policy1000EN6thrust24THRUST_300001_SM_1000_NS10device_ptrIfEEPfyS9_ffNS7_10__identityEEEvT0_T1_T2_T3_T4_T6_E12temp_storage+16];
	add.f32 	%f295, %f293, %f294;
	ld.shared.f32 	%f296, [_ZZN3cub18CUB_300001_SM_10006detail6reduce28DeviceReduceSingleTileKernelINS2_10policy_hubIfyN4cuda3std3__44plusIfEEE10Policy1000EN6thrust24THRUST_300001_SM_1000_NS10device_ptrIfEEPfyS9_ffNS7_10__identityEEEvT0_T1_T2_T3_T4_T6_E12temp_storage+20];
	add.f32 	%f297, %f295, %f296;
	ld.shared.f32 	%f298, [_ZZN3cub18CUB_300001_SM_10006detail6reduce28DeviceReduceSingleTileKernelINS2_10policy_hubIfyN4cuda3std3__44plusIfEEE10Policy1000EN6thrust24THRUST_300001_SM_1000_NS10device_ptrIfEEPfyS9_ffNS7_10__identityEEEvT0_T1_T2_T3_T4_T6_E12temp_storage+24];
	add.f32 	%f299, %f297, %f298;
	ld.shared.f32 	%f300, [_ZZN3cub18CUB_300001_SM_10006detail6reduce28DeviceReduceSingleTileKernelINS2_10policy_hubIfyN4cuda3std3__44plusIfEEE10Policy1000EN6thrust24THRUST_300001_SM_1000_NS10device_ptrIfEEPfyS9_ffNS7_10__identityEEEvT0_T1_T2_T3_T4_T6_E12temp_storage+28];
	add.f32 	%f301, %f299, %f300;
	ld.shared.f32 	%f302, [_ZZN3cub18CUB_300001_SM_10006detail6reduce28DeviceReduceSingleTileKernelINS2_10policy_hubIfyN4cuda3std3__44plusIfEEE10Policy1000EN6thrust24THRUST_300001_SM_1000_NS10device_ptrIfEEPfyS9_ffNS7_10__identityEEEvT0_T1_T2_T3_T4_T6_E12temp_storage+32];
	add.f32 	%f303, %f301, %f302;
	ld.shared.f32 	%f304, [_ZZN3cub18CUB_300001_SM_10006detail6reduce28DeviceReduceSingleTileKernelINS2_10policy_hubIfyN4cuda3std3__44plusIfEEE10Policy1000EN6thrust24THRUST_300001_SM_1000_NS10device_ptrIfEEPfyS9_ffNS7_10__identityEEEvT0_T1_T2_T3_T4_T6_E12temp_storage+36];
	add.f32 	%f327, %f303, %f304;
	bra.uni 	$L__BB8_49;
$L__BB8_24:
	// begin inline asm
	mov.u32 %r87, %laneid;
	// end inline asm
	and.b32  	%r113, %r2, 992;
	add.s32 	%r114, %r113, 32;
	setp.gt.u32 	%p35, %r114, %r1;
	not.b32 	%r115, %r113;
	add.s32 	%r116, %r1, %r115;
	selp.b32 	%r111, %r116, 31, %p35;
	mov.b32 	%r89, %f315;
	mov.b32 	%r90, 1;
	mov.b32 	%r112, -1;
	// begin inline asm
	shfl.sync.down.b32 %r88, %r89, %r90, %r111, %r112;
	// end inline asm
	setp.lt.s32 	%p36, %r87, %r111;
	mov.b32 	%f245, %r88;
	add.f32 	%f246, %f315, %f245;
	selp.f32 	%f247, %f246, %f315, %p36;
	mov.b32 	%r94, %f247;
	mov.b32 	%r95, 2;
	// begin inline asm
	shfl.sync.down.b32 %r93, %r94, %r95, %r111, %r112;
	// end inline asm
	add.s32 	%r117, %r87, 2;
	setp.gt.s32 	%p37, %r117, %r111;
	mov.b32 	%f248, %r93;
	add.f32 	%f249, %f247, %f248;
	selp.f32 	%f250, %f247, %f249, %p37;
	mov.b32 	%r99, %f250;
	mov.b32 	%r100, 4;
	// begin inline asm
	shfl.sync.down.b32 %r98, %r99, %r100, %r111, %r112;
	// end inline asm
	add.s32 	%r118, %r87, 4;
	setp.gt.s32 	%p38, %r118, %r111;
	mov.b32 	%f251, %r98;
	add.f32 	%f252, %f250, %f251;
	selp.f32 	%f253, %f250, %f252, %p38;
	mov.b32 	%r104, %f253;
	mov.b32 	%r105, 8;
	// begin inline asm
	shfl.sync.down.b32 %r103, %r104, %r105, %r111, %r112;
	// end inline asm
	add.s32 	%r119, %r87, 8;
	setp.gt.s32 	%p39, %r119, %r111;
	mov.b32 	%f254, %r103;
	add.f32 	%f255, %f253, %f254;
	selp.f32 	%f256, %f253, %f255, %p39;
	mov.b32 	%r109, %f256;
	mov.b32 	%r110, 16;
	// begin inline asm
	shfl.sync.down.b32 %r108, %r109, %r110, %r111, %r112;
	// end inline asm
	add.s32 	%r120, %r87, 16;
	setp.gt.s32 	%p40, %r120, %r111;
	mov.b32 	%f257, %r108;
	add.f32 	%f258, %f256, %f257;
	selp.f32 	%f327, %f256, %f258, %p40;
	setp.ne.s32 	%p41, %r87, 0;
	@%p41 bra 	$L__BB8_26;
	shr.u32 	%r121, %r2, 3;
	and.b32  	%r122, %r121, 124;
	mov.u32 	%r123, _ZZN3cub18CUB_300001_SM_10006detail6reduce28DeviceReduceSingleTileKernelINS2_10policy_hubIfyN4cuda3std3__44plusIfEEE10Policy1000EN6thrust24THRUST_300001_SM_1000_NS10device_ptrIfEEPfyS9_ffNS7_10__identityEEEvT0_T1_T2_T3_T4_T6_E12temp_storage;
	add.s32 	%r124, %r123, %r122;
	st.shared.f32 	[%r124+8], %f327;
$L__BB8_26:
	bar.sync 	0;
	setp.ne.s32 	%p42, %r2, 0;
	@%p42 bra 	$L__BB8_49;
	setp.gt.u64 	%p43, %rd19, 32;
	ld.shared.f32 	%f259, [_ZZN3cub18CUB_300001_SM_10006detail6reduce28DeviceReduceSingleTileKernelINS2_10policy_hubIfyN4cuda3std3__44plusIfEEE10Policy1000EN6thrust24THRUST_300001_SM_1000_NS10device_ptrIfEEPfyS9_ffNS7_10__identityEEEvT0_T1_T2_T3_T4_T6_E12temp_storage+12];
	add.f32 	%f260, %f327, %f259;
	selp.f32 	%f261, %f260, %f327, %p43;
	setp.gt.u64 	%p44, %rd19, 64;
	ld.shared.f32 	%f262, [_ZZN3cub18CUB_300001_SM_10006detail6reduce28DeviceReduceSingleTileKernelINS2_10policy_hubIfyN4cuda3std3__44plusIfEEE10Policy1000EN6thrust24THRUST_300001_SM_1000_NS10device_ptrIfEEPfyS9_ffNS7_10__identityEEEvT0_T1_T2_T3_T4_T6_E12temp_storage+16];
	add.f32 	%f263, %f262, %f261;
	selp.f32 	%f264, %f263, %f261, %p44;
	setp.gt.u64 	%p45, %rd19, 96;
	ld.shared.f32 	%f265, [_ZZN3cub18CUB_300001_SM_10006detail6reduce28DeviceReduceSingleTileKernelINS2_10policy_hubIfyN4cuda3std3__44plusIfEEE10Policy1000EN6thrust24THRUST_300001_SM_1000_NS10device_ptrIfEEPfyS9_ffNS7_10__identityEEEvT0_T1_T2_T3_T4_T6_E12temp_storage+20];
	add.f32 	%f266, %f265, %f264;
	selp.f32 	%f267, %f266, %f264, %p45;
	setp.gt.u64 	%p46, %rd19, 128;
	ld.shared.f32 	%f268, [_ZZN3cub18CUB_300001_SM_10006detail6reduce28DeviceReduceSingleTileKernelINS2_10policy_hubIfyN4cuda3std3__44plusIfEEE10Policy1000EN6thrust24THRUST_300001_SM_1000_NS10device_ptrIfEEPfyS9_ffNS7_10__identityEEEvT0_T1_T2_T3_T4_T6_E12temp_storage+24];
	add.f32 	%f269, %f268, %f267;
	selp.f32 	%f270, %f269, %f267, %p46;
	setp.gt.u64 	%p47, %rd19, 160;
	ld.shared.f32 	%f271, [_ZZN3cub18CUB_300001_SM_10006detail6reduce28DeviceReduceSingleTileKernelINS2_10policy_hubIfyN4cuda3std3__44plusIfEEE10Policy1000EN6thrust24THRUST_300001_SM_1000_NS10device_ptrIfEEPfyS9_ffNS7_10__identityEEEvT0_T1_T2_T3_T4_T6_E12temp_storage+28];
	add.f32 	%f272, %f271, %f270;
	selp.f32 	%f273, %f272, %f270, %p47;
	setp.gt.u64 	%p48, %rd19, 192;
	ld.shared.f32 	%f274, [_ZZN3cub18CUB_300001_SM_10006detail6reduce28DeviceReduceSingleTileKernelINS2_10policy_hubIfyN4cuda3std3__44plusIfEEE10Policy1000EN6thrust24THRUST_300001_SM_1000_NS10device_ptrIfEEPfyS9_ffNS7_10__identityEEEvT0_T1_T2_T3_T4_T6_E12temp_storage+32];
	add.f32 	%f275, %f274, %f273;
	selp.f32 	%f276, %f275, %f273, %p48;
	setp.gt.u64 	%p49, %rd19, 224;
	ld.shared.f32 	%f277, [_ZZN3cub18CUB_300001_SM_10006detail6reduce28DeviceReduceSingleTileKernelINS2_10policy_hubIfyN4cuda3std3__44plusIfEEE10Policy1000EN6thrust24THRUST_300001_SM_1000_NS10device_ptrIfEEPfyS9_ffNS7_10__identityEEEvT0_T1_T2_T3_T4_T6_E12temp_storage+36];
	add.f32 	%f278, %f277, %f276;
	selp.f32 	%f327, %f278, %f276, %p49;
	bra.uni 	$L__BB8_49;
$L__BB8_28:
	mov.u32 	%r24, %tid.x;
	cvt.u64.u32 	%rd6, %r24;
	mul.wide.u32 	%rd22, %r24, 4;
	add.s64 	%rd7, %rd2, %rd22;
	ld.global.f32 	%f43, [%rd7];
	ld.global.f32 	%f44, [%rd7+1024];
	ld.global.f32 	%f45, [%rd7+2048];
	ld.global.f32 	%f46, [%rd7+3072];
	ld.global.f32 	%f47, [%rd7+4096];
	ld.global.f32 	%f48, [%rd7+5120];
	ld.global.f32 	%f49, [%rd7+6144];
	ld.global.f32 	%f50, [%rd7+7168];
	ld.global.f32 	%f51, [%rd7+8192];
	ld.global.f32 	%f52, [%rd7+9216];
	ld.global.f32 	%f53, [%rd7+10240];
	ld.global.f32 	%f54, [%rd7+11264];
	ld.global.f32 	%f55, [%rd7+12288];
	ld.global.f32 	%f56, [%rd7+13312];
	ld.global.f32 	%f57, [%rd7+14336];
	ld.global.f32 	%f58, [%rd7+15360];
	add.f32 	%f59, %f43, %f44;
	add.f32 	%f60, %f45, %f46;
	add.f32 	%f61, %f47, %f48;
	add.f32 	%f62, %f49, %f50;
	add.f32 	%f63, %f51, %f52;
	add.f32 	%f64, %f53, %f54;
	add.f32 	%f65, %f55, %f56;
	add.f32 	%f66, %f57, %f58;
	add.f32 	%f67, %f59, %f60;
	add.f32 	%f68, %f61, %f62;
	add.f32 	%f69, %f63, %f64;
	add.f32 	%f70, %f65, %f66;
	add.f32 	%f71, %f67, %f68;
	add.f32 	%f72, %f69, %f70;
	add.f32 	%f326, %f71, %f72;
	add.s64 	%rd8, %rd19, -4096;
	setp.lt.u64 	%p3, %rd8, 4096;
	mov.b64 	%rd53, 4096;
	@%p3 bra 	$L__BB8_32;
	mov.b64 	%rd53, 4096;
$L__BB8_30:
	shl.b64 	%rd24, %rd53, 2;
	add.s64 	%rd25, %rd7, %rd24;
	ld.global.f32 	%f73, [%rd25];
	ld.global.f32 	%f74, [%rd25+1024];
	ld.global.f32 	%f75, [%rd25+2048];
	ld.global.f32 	%f76, [%rd25+3072];
	ld.global.f32 	%f77, [%rd25+4096];
	ld.global.f32 	%f78, [%rd25+5120];
	ld.global.f32 	%f79, [%rd25+6144];
	ld.global.f32 	%f80, [%rd25+7168];
	ld.global.f32 	%f81, [%rd25+8192];
	ld.global.f32 	%f82, [%rd25+9216];
	ld.global.f32 	%f83, [%rd25+10240];
	ld.global.f32 	%f84, [%rd25+11264];
	ld.global.f32 	%f85, [%rd25+12288];
	ld.global.f32 	%f86, [%rd25+13312];
	ld.global.f32 	%f87, [%rd25+14336];
	ld.global.f32 	%f88, [%rd25+15360];
	add.f32 	%f89, %f326, %f73;
	add.f32 	%f90, %f74, %f75;
	add.f32 	%f91, %f76, %f77;
	add.f32 	%f92, %f78, %f79;
	add.f32 	%f93, %f80, %f81;
	add.f32 	%f94, %f82, %f83;
	add.f32 	%f95, %f84, %f85;
	add.f32 	%f96, %f86, %f87;
	add.f32 	%f97, %f89, %f90;
	add.f32 	%f98, %f91, %f92;
	add.f32 	%f99, %f93, %f94;
	add.f32 	%f100, %f95, %f96;
	add.f32 	%f101, %f97, %f98;
	add.f32 	%f102, %f99, %f100;
	add.f32 	%f103, %f101, %f102;
	add.f32 	%f326, %f103, %f88;
	sub.s64 	%rd26, %rd19, %rd53;
	setp.lt.u64 	%p4, %rd26, 4096;
	@%p4 bra 	$L__BB8_45;
	add.s64 	%rd53, %rd53, 4096;
	setp.le.u64 	%p5, %rd53, %rd8;
	@%p5 bra 	$L__BB8_30;
$L__BB8_32:
	setp.le.u64 	%p6, %rd19, %rd53;
	cvt.u32.u64 	%r42, %rd53;
	cvt.u32.u64 	%r43, %rd19;
	sub.s32 	%r44, %r43, %r42;
	setp.ge.s32 	%p7, %r24, %r44;
	or.pred  	%p8, %p6, %p7;
	@%p8 bra 	$L__BB8_45;
	not.b32 	%r47, %r24;
	add.s32 	%r48, %r47, %r43;
	sub.s32 	%r50, %r48, %r42;
	shr.u32 	%r51, %r50, 8;
	add.s32 	%r25, %r51, 1;
	and.b32  	%r26, %r25, 15;
	setp.lt.u32 	%p9, %r50, 3840;
	mov.u32 	%r167, %r24;
	@%p9 bra 	$L__BB8_36;
	and.b32  	%r52, %r25, 33554416;
	neg.s32 	%r165, %r52;
	add.s64 	%rd27, %rd53, %rd6;
	shl.b64 	%rd28, %rd27, 2;
	add.s64 	%rd29, %rd28, %rd2;
	add.s64 	%rd54, %rd29, 8192;
	mov.u32 	%r167, %r24;
$L__BB8_35:
	.pragma "nounroll";
	ld.global.f32 	%f105, [%rd54+-8192];
	add.f32 	%f106, %f326, %f105;
	ld.global.f32 	%f107, [%rd54+-7168];
	add.f32 	%f108, %f106, %f107;
	ld.global.f32 	%f109, [%rd54+-6144];
	add.f32 	%f110, %f108, %f109;
	ld.global.f32 	%f111, [%rd54+-5120];
	add.f32 	%f112, %f110, %f111;
	ld.global.f32 	%f113, [%rd54+-4096];
	add.f32 	%f114, %f112, %f113;
	ld.global.f32 	%f115, [%rd54+-3072];
	add.f32 	%f116, %f114, %f115;
	ld.global.f32 	%f117, [%rd54+-2048];
	add.f32 	%f118, %f116, %f117;
	ld.global.f32 	%f119, [%rd54+-1024];
	add.f32 	%f120, %f118, %f119;
	ld.global.f32 	%f121, [%rd54];
	add.f32 	%f122, %f120, %f121;
	ld.global.f32 	%f123, [%rd54+1024];
	add.f32 	%f124, %f122, %f123;
	ld.global.f32 	%f125, [%rd54+2048];
	add.f32 	%f126, %f124, %f125;
	ld.global.f32 	%f127, [%rd54+3072];
	add.f32 	%f128, %f126, %f127;
	ld.global.f32 	%f129, [%rd54+4096];
	add.f32 	%f130, %f128, %f129;
	ld.global.f32 	%f131, [%rd54+5120];
	add.f32 	%f132, %f130, %f131;
	ld.global.f32 	%f133, [%rd54+6144];
	add.f32 	%f134, %f132, %f133;
	ld.global.f32 	%f135, [%rd54+7168];
	add.f32 	%f326, %f134, %f135;
	add.s32 	%r167, %r167, 4096;
	add.s32 	%r165, %r165, 16;
	add.s64 	%rd54, %rd54, 16384;
	setp.ne.s32 	%p10, %r165, 0;
	@%p10 bra 	$L__BB8_35;
$L__BB8_36:
	setp.eq.s32 	%p11, %r26, 0;
	@%p11 bra 	$L__BB8_45;
	and.b32  	%r33, %r25, 7;
	setp.lt.u32 	%p12, %r26, 8;
	@%p12 bra 	$L__BB8_39;
	cvt.u64.u32 	%rd30, %r167;
	add.s64 	%rd31, %rd53, %rd30;
	shl.b64 	%rd32, %rd31, 2;
	add.s64 	%rd33, %rd2, %rd32;
	ld.global.f32 	%f137, [%rd33];
	add.f32 	%f138, %f326, %f137;
	ld.global.f32 	%f139, [%rd33+1024];
	add.f32 	%f140, %f138, %f139;
	ld.global.f32 	%f141, [%rd33+2048];
	add.f32 	%f142, %f140, %f141;
	ld.global.f32 	%f143, [%rd33+3072];
	add.f32 	%f144, %f142, %f143;
	ld.global.f32 	%f145, [%rd33+4096];
	add.f32 	%f146, %f144, %f145;
	ld.global.f32 	%f147, [%rd33+5120];
	add.f32 	%f148, %f146, %f147;
	ld.global.f32 	%f149, [%rd33+6144];
	add.f32 	%f150, %f148, %f149;
	ld.global.f32 	%f151, [%rd33+7168];
	add.f32 	%f326, %f150, %f151;
	add.s32 	%r167, %r167, 2048;
$L__BB8_39:
	setp.eq.s32 	%p13, %r33, 0;
	@%p13 bra 	$L__BB8_45;
	and.b32  	%r36, %r25, 3;
	setp.lt.u32 	%p14, %r33, 4;
	@%p14 bra 	$L__BB8_42;
	cvt.u64.u32 	%rd34, %r167;
	add.s64 	%rd35, %rd53, %rd34;
	shl.b64 	%rd36, %rd35, 2;
	add.s64 	%rd37, %rd2, %rd36;
	ld.global.f32 	%f153, [%rd37];
	add.f32 	%f154, %f326, %f153;
	ld.global.f32 	%f155, [%rd37+1024];
	add.f32 	%f156, %f154, %f155;
	ld.global.f32 	%f157, [%rd37+2048];
	add.f32 	%f158, %f156, %f157;
	ld.global.f32 	%f159, [%rd37+3072];
	add.f32 	%f326, %f158, %f159;
	add.s32 	%r167, %r167, 1024;
$L__BB8_42:
	setp.eq.s32 	%p15, %r36, 0;
	@%p15 bra 	$L__BB8_45;
	cvt.u64.u32 	%rd38, %r167;
	add.s64 	%rd39, %rd53, %rd38;
	shl.b64 	%rd40, %rd39, 2;
	add.s64 	%rd55, %rd2, %rd40;
	neg.s32 	%r170, %r36;
$L__BB8_44:
	.pragma "nounroll";
	ld.global.f32 	%f160, [%rd55];
	add.f32 	%f326, %f326, %f160;
	add.s64 	%rd55, %rd55, 1024;
	add.s32 	%r170, %r170, 1;
	setp.ne.s32 	%p16, %r170, 0;
	@%p16 bra 	$L__BB8_44;
$L__BB8_45:
	// begin inline asm
	mov.u32 %r53, %laneid;
	// end inline asm
	mov.b32 	%r55, %f326;
	mov.b32 	%r56, 1;
	mov.b32 	%r77, 31;
	mov.b32 	%r78, -1;
	// begin inline asm
	shfl.sync.down.b32 %r54, %r55, %r56, %r77, %r78;
	// end inline asm
	setp.gt.s32 	%p17, %r53, 30;
	mov.b32 	%f161, %r54;
	add.f32 	%f162, %f326, %f161;
	selp.f32 	%f163, %f326, %f162, %p17;
	mov.b32 	%r60, %f163;
	mov.b32 	%r61, 2;
	// begin inline asm
	shfl.sync.down.b32 %r59, %r60, %r61, %r77, %r78;
	// end inline asm
	setp.gt.s32 	%p18, %r53, 29;
	mov.b32 	%f164, %r59;
	add.f32 	%f165, %f163, %f164;
	selp.f32 	%f166, %f163, %f165, %p18;
	mov.b32 	%r65, %f166;
	mov.b32 	%r66, 4;
	// begin inline asm
	shfl.sync.down.b32 %r64, %r65, %r66, %r77, %r78;
	// end inline asm
	setp.gt.s32 	%p19, %r53, 27;
	mov.b32 	%f167, %r64;
	add.f32 	%f168, %f166, %f167;
	selp.f32 	%f169, %f166, %f168, %p19;
	mov.b32 	%r70, %f169;
	mov.b32 	%r71, 8;
	// begin inline asm
	shfl.sync.down.b32 %r69, %r70, %r71, %r77, %r78;
	// end inline asm
	setp.gt.s32 	%p20, %r53, 23;
	mov.b32 	%f170, %r69;
	add.f32 	%f171, %f169, %f170;
	selp.f32 	%f172, %f169, %f171, %p20;
	mov.b32 	%r75, %f172;
	mov.b32 	%r76, 16;
	// begin inline asm
	shfl.sync.down.b32 %r74, %r75, %r76, %r77, %r78;
	// end inline asm
	setp.gt.s32 	%p21, %r53, 15;
	mov.b32 	%f173, %r74;
	add.f32 	%f38, %f172, %f173;
	selp.f32 	%f327, %f172, %f38, %p21;
	setp.ne.s32 	%p22, %r53, 0;
	@%p22 bra 	$L__BB8_47;
	shr.u32 	%r79, %r24, 3;
	and.b32  	%r80, %r79, 124;
	mov.u32 	%r81, _ZZN3cub18CUB_300001_SM_10006detail6reduce28DeviceReduceSingleTileKernelINS2_10policy_hubIfyN4cuda3std3__44plusIfEEE10Policy1000EN6thrust24THRUST_300001_SM_1000_NS10device_ptrIfEEPfyS9_ffNS7_10__identityEEEvT0_T1_T2_T3_T4_T6_E12temp_storage;
	add.s32 	%r82, %r81, %r80;
	st.shared.f32 	[%r82+8], %f38;
$L__BB8_47:
	bar.sync 	0;
	setp.ne.s32 	%p23, %r24, 0;
	@%p23 bra 	$L__BB8_49;
	ld.shared.f32 	%f174, [_ZZN3cub18CUB_300001_SM_10006detail6reduce28DeviceReduceSingleTileKernelINS2_10policy_hubIfyN4cuda3std3__44plusIfEEE10Policy1000EN6thrust24THRUST_300001_SM_1000_NS10device_ptrIfEEPfyS9_ffNS7_10__identityEEEvT0_T1_T2_T3_T4_T6_E12temp_storage+12];
	add.f32 	%f175, %f327, %f174;
	ld.shared.f32 	%f176, [_ZZN3cub18CUB_300001_SM_10006detail6reduce28DeviceReduceSingleTileKernelINS2_10policy_hubIfyN4cuda3std3__44plusIfEEE10Policy1000EN6thrust24THRUST_300001_SM_1000_NS10device_ptrIfEEPfyS9_ffNS7_10__identityEEEvT0_T1_T2_T3_T4_T6_E12temp_storage+16];
	add.f32 	%f177, %f175, %f176;
	ld.shared.f32 	%f178, [_ZZN3cub18CUB_300001_SM_10006detail6reduce28DeviceReduceSingleTileKernelINS2_10policy_hubIfyN4cuda3std3__44plusIfEEE10Policy1000EN6thrust24THRUST_300001_SM_1000_NS10device_ptrIfEEPfyS9_ffNS7_10__identityEEEvT0_T1_T2_T3_T4_T6_E12temp_storage+20];
	add.f32 	%f179, %f177, %f178;
	ld.shared.f32 	%f180, [_ZZN3cub18CUB_300001_SM_10006detail6reduce28DeviceReduceSingleTileKernelINS2_10policy_hubIfyN4cuda3std3__44plusIfEEE10Policy1000EN6thrust24THRUST_300001_SM_1000_NS10device_ptrIfEEPfyS9_ffNS7_10__identityEEEvT0_T1_T2_T3_T4_T6_E12temp_storage+24];
	add.f32 	%f181, %f179, %f180;
	ld.shared.f32 	%f182, [_ZZN3cub18CUB_300001_SM_10006detail6reduce28DeviceReduceSingleTileKernelINS2_10policy_hubIfyN4cuda3std3__44plusIfEEE10Policy1000EN6thrust24THRUST_300001_SM_1000_NS10device_ptrIfEEPfyS9_ffNS7_10__identityEEEvT0_T1_T2_T3_T4_T6_E12temp_storage+28];
	add.f32 	%f183, %f181, %f182;
	ld.shared.f32 	%f184, [_ZZN3cub18CUB_300001_SM_10006detail6reduce28DeviceReduceSingleTileKernelINS2_10policy_hubIfyN4cuda3std3__44plusIfEEE10Policy1000EN6thrust24THRUST_300001_SM_1000_NS10device_ptrIfEEPfyS9_ffNS7_10__identityEEEvT0_T1_T2_T3_T4_T6_E12temp_storage+32];
	add.f32 	%f185, %f183, %f184;
	ld.shared.f32 	%f186, [_ZZN3cub18CUB_300001_SM_10006detail6reduce28DeviceReduceSingleTileKernelINS2_10policy_hubIfyN4cuda3std3__44plusIfEEE10Policy1000EN6thrust24THRUST_300001_SM_1000_NS10device_ptrIfEEPfyS9_ffNS7_10__identityEEEvT0_T1_T2_T3_T4_T6_E12temp_storage+36];
	add.f32 	%f327, %f185, %f186;
$L__BB8_49:
	mov.u32 	%r155, %tid.x;
	setp.ne.s32 	%p57, %r155, 0;
	@%p57 bra 	$L__BB8_51;
	add.f32 	%f305, %f42, %f327;
	st.global.f32 	[%rd1], %f305;
$L__BB8_51:
	ret;

}
	// .globl	_ZN3cub18CUB_300001_SM_10006detail6reduce18DeviceReduceKernelINS2_10policy_hubIfyN4cuda3std3__44plusIfEEE10Policy1000EN6thrust24THRUST_300001_SM_1000_NS10device_ptrIfEEyS9_fNS7_10__identityEEEvT0_PT3_T1_NS0_13GridEvenShareISK_EET2_T4_
.visible .entry _ZN3cub18CUB_300001_SM_10006detail6reduce18DeviceReduceKernelINS2_10policy_hubIfyN4cuda3std3__44plusIfEEE10Policy1000EN6thrust24THRUST_300001_SM_1000_NS10device_ptrIfEEyS9_fNS7_10__identityEEEvT0_PT3_T1_NS0_13GridEvenShareISK_EET2_T4_(
	.param .align 8 .b8 _ZN3cub18CUB_300001_SM_10006detail6reduce18DeviceReduceKernelINS2_10policy_hubIfyN4cuda3std3__44plusIfEEE10Policy1000EN6thrust24THRUST_300001_SM_1000_NS10device_ptrIfEEyS9_fNS7_10__identityEEEvT0_PT3_T1_NS0_13GridEvenShareISK_EET2_T4__param_0[8],
	.param .u64 .ptr .align 1 _ZN3cub18CUB_300001_SM_10006detail6reduce18DeviceReduceKernelINS2_10policy_hubIfyN4cuda3std3__44plusIfEEE10Policy1000EN6thrust24THRUST_300001_SM_1000_NS10device_ptrIfEEyS9_fNS7_10__identityEEEvT0_PT3_T1_NS0_13GridEvenShareISK_EET2_T4__param_1,
	.param .u64 _ZN3cub18CUB_300001_SM_10006detail6reduce18DeviceReduceKernelINS2_10policy_hubIfyN4cuda3std3__44plusIfEEE10Policy1000EN6thrust24THRUST_300001_SM_1000_NS10device_ptrIfEEyS9_fNS7_10__identityEEEvT0_PT3_T1_NS0_13GridEvenShareISK_EET2_T4__param_2,
	.param .align 8 .b8 _ZN3cub18CUB_300001_SM_10006detail6reduce18DeviceReduceKernelINS2_10policy_hubIfyN4cuda3std3__44plusIfEEE10Policy1000EN6thrust24THRUST_300001_SM_1000_NS10device_ptrIfEEyS9_fNS7_10__identityEEEvT0_PT3_T1_NS0_13GridEvenShareISK_EET2_T4__param_3[72],
	.param .align 1 .b8 _ZN3cub18CUB_300001_SM_10006detail6reduce18DeviceReduceKernelINS2_10policy_hubIfyN4cuda3std3__44plusIfEEE10Policy1000EN6thrust24THRUST_300001_SM_1000_NS10device_ptrIfEEyS9_fNS7_10__identityEEEvT0_PT3_T1_NS0_13GridEvenShareISK_EET2_T4__param_4[1],
	.param .align 1 .b8 _ZN3cub18CUB_300001_SM_10006detail6reduce18DeviceReduceKernelINS2_10policy_hubIfyN4cuda3std3__44plusIfEEE10Policy1000EN6thrust24THRUST_300001_SM_1000_NS10device_ptrIfEEyS9_fNS7_10__identityEEEvT0_PT3_T1_NS0_13GridEvenShareISK_EET2_T4__param_5[1]
)
.maxntid 256
{
	.reg .pred 	%p<57>;
	.reg .b16 	%rs<4>;
	.reg .b32 	%r<206>;
	.reg .b32 	%f<324>;
	.reg .b64 	%rd<78>;
	// demoted variable
	.shared .align 4 .b8 _ZZN3cub18CUB_300001_SM_10006detail6reduce18DeviceReduceKernelINS2_10policy_hubIfyN4cuda3std3__44plusIfEEE10Policy1000EN6thrust24THRUST_300001_SM_1000_NS10device_ptrIfEEyS9_fNS7_10__identityEEEvT0_PT3_T1_NS0_13GridEvenShareISK_EET2_T4_E12temp_storage[44];
	ld.param.u64 	%rd1, [_ZN3cub18CUB_300001_SM_10006detail6reduce18DeviceReduceKernelINS2_10policy_hubIfyN4cuda3std3__44plusIfEEE10Policy1000EN6thrust24THRUST_300001_SM_1000_NS10device_ptrIfEEyS9_fNS7_10__identityEEEvT0_PT3_T1_NS0_13GridEvenShareISK_EET2_T4__param_3+32];
	ld.param.u32 	%r1, [_ZN3cub18CUB_300001_SM_10006detail6reduce18DeviceReduceKernelINS2_10policy_hubIfyN4cuda3std3__44plusIfEEE10Policy1000EN6thrust24THRUST_300001_SM_1000_NS10device_ptrIfEEyS9_fNS7_10__identityEEEvT0_PT3_T1_NS0_13GridEvenShareISK_EET2_T4__param_3+40];
	ld.param.u64 	%rd25, [_ZN3cub18CUB_300001_SM_10006detail6reduce18DeviceReduceKernelINS2_10policy_hubIfyN4cuda3std3__44plusIfEEE10Policy1000EN6thrust24THRUST_300001_SM_1000_NS10device_ptrIfEEyS9_fNS7_10__identityEEEvT0_PT3_T1_NS0_13GridEvenShareISK_EET2_T4__param_0];
	cvta.to.global.u64 	%rd2, %rd25;
	mov.u32 	%r2, %ctaid.x;
	shl.b32 	%r50, %r1, 12;
	cvt.s64.s32 	%rd3, %r50;
	shl.b32 	%r51, %r2, 12;
	cvt.u64.u32 	%rd4, %r51;
	sub.s64 	%rd5, %rd1, %rd4;
	setp.gt.u64 	%p1, %rd5, 4095;
	@%p1 bra 	$L__BB9_25;
	cvt.u32.u64 	%r112, %rd4;
	cvt.u32.u64 	%r3, %rd1;
	sub.s32 	%r4, %r3, %r112;
	mov.u32 	%r5, %tid.x;
	setp.ge.s32 	%p23, %r5, %r4;
	mov.f32 	%f312, 0f00000000;
	mov.u32 	%r193, %r5;
	@%p23 bra 	$L__BB9_3;
	add.s32 	%r114, %r112, %r5;
	mul.wide.u32 	%rd51, %r114, 4;
	add.s64 	%rd52, %rd2, %rd51;
	ld.global.f32 	%f312, [%rd52];
	add.s32 	%r193, %r5, 256;
$L__BB9_3:
	setp.ge.s32 	%p24, %r193, %r4;
	@%p24 bra 	$L__BB9_16;
	not.b32 	%r116, %r193;
	add.s32 	%r117, %r116, %r3;
	sub.s32 	%r118, %r117, %r112;
	shr.u32 	%r119, %r118, 8;
	add.s32 	%r8, %r119, 1;
	and.b32  	%r9, %r8, 15;
	setp.lt.u32 	%p25, %r118, 3840;
	@%p25 bra 	$L__BB9_7;
	and.b32  	%r120, %r8, 33554416;
	neg.s32 	%r191, %r120;
	mul.wide.u32 	%rd53, %r2, 16384;
	mul.wide.u32 	%rd54, %r193, 4;
	or.b64  	%rd55, %rd53, %rd54;
	add.s64 	%rd56, %rd55, %rd2;
	add.s64 	%rd72, %rd56, 8192;
$L__BB9_6:
	.pragma "nounroll";
	ld.global.f32 	%f187, [%rd72+-8192];
	add.f32 	%f188, %f312, %f187;
	ld.global.f32 	%f189, [%rd72+-7168];
	add.f32 	%f190, %f188, %f189;
	ld.global.f32 	%f191, [%rd72+-6144];
	add.f32 	%f192, %f190, %f191;
	ld.global.f32 	%f193, [%rd72+-5120];
	add.f32 	%f194, %f192, %f193;
	ld.global.f32 	%f195, [%rd72+-4096];
	add.f32 	%f196, %f194, %f195;
	ld.global.f32 	%f197, [%rd72+-3072];
	add.f32 	%f198, %f196, %f197;
	ld.global.f32 	%f199, [%rd72+-2048];
	add.f32 	%f200, %f198, %f199;
	ld.global.f32 	%f201, [%rd72+-1024];
	add.f32 	%f202, %f200, %f201;
	ld.global.f32 	%f203, [%rd72];
	add.f32 	%f204, %f202, %f203;
	ld.global.f32 	%f205, [%rd72+1024];
	add.f32 	%f206, %f204, %f205;
	ld.global.f32 	%f207, [%rd72+2048];
	add.f32 	%f208, %f206, %f207;
	ld.global.f32 	%f209, [%rd72+3072];
	add.f32 	%f210, %f208, %f209;
	ld.global.f32 	%f211, [%rd72+4096];
	add.f32 	%f212, %f210, %f211;
	ld.global.f32 	%f213, [%rd72+5120];
	add.f32 	%f214, %f212, %f213;
	ld.global.f32 	%f215, [%rd72+6144];
	add.f32 	%f216, %f214, %f215;
	ld.global.f32 	%f217, [%rd72+7168];
	add.f32 	%f312, %f216, %f217;
	add.s32 	%r193, %r193, 4096;
	add.s32 	%r191, %r191, 16;
	add.s64 	%rd72, %rd72, 16384;
	setp.ne.s32 	%p26, %r191, 0;
	@%p26 bra 	$L__BB9_6;
$L__BB9_7:
	setp.eq.s32 	%p27, %r9, 0;
	@%p27 bra 	$L__BB9_16;
	and.b32  	%r16, %r8, 7;
	setp.lt.u32 	%p28, %r9, 8;
	@%p28 bra 	$L__BB9_10;
	cvt.s64.s32 	%rd57, %r193;
	add.s64 	%rd58, %rd57, %rd4;
	shl.b64 	%rd59, %rd58, 2;
	add.s64 	%rd60, %rd2, %rd59;
	ld.global.f32 	%f219, [%rd60];
	add.f32 	%f220, %f312, %f219;
	ld.global.f32 	%f221, [%rd60+1024];
	add.f32 	%f222, %f220, %f221;
	ld.global.f32 	%f223, [%rd60+2048];
	add.f32 	%f224, %f222, %f223;
	ld.global.f32 	%f225, [%rd60+3072];
	add.f32 	%f226, %f224, %f225;
	ld.global.f32 	%f227, [%rd60+4096];
	add.f32 	%f228, %f226, %f227;
	ld.global.f32 	%f229, [%rd60+5120];
	add.f32 	%f230, %f228, %f229;
	ld.global.f32 	%f231, [%rd60+6144];
	add.f32 	%f232, %f230, %f231;
	ld.global.f32 	%f233, [%rd60+7168];
	add.f32 	%f312, %f232, %f233;
	add.s32 	%r193, %r193, 2048;
$L__BB9_10:
	setp.eq.s32 	%p29, %r16, 0;
	@%p29 bra 	$L__BB9_16;
	and.b32  	%r19, %r8, 3;
	setp.lt.u32 	%p30, %r16, 4;
	@%p30 bra 	$L__BB9_13;
	cvt.s64.s32 	%rd61, %r193;
	add.s64 	%rd62, %rd61, %rd4;
	shl.b64 	%rd63, %rd62, 2;
	add.s64 	%rd64, %rd2, %rd63;
	ld.global.f32 	%f235, [%rd64];
	add.f32 	%f236, %f312, %f235;
	ld.global.f32 	%f237, [%rd64+1024];
	add.f32 	%f238, %f236, %f237;
	ld.global.f32 	%f239, [%rd64+2048];
	add.f32 	%f240, %f238, %f239;
	ld.global.f32 	%f241, [%rd64+3072];
	add.f32 	%f312, %f240, %f241;
	add.s32 	%r193, %r193, 1024;
$L__BB9_13:
	setp.eq.s32 	%p31, %r19, 0;
	@%p31 bra 	$L__BB9_16;
	mul.wide.u32 	%rd65, %r2, 16384;
	add.s64 	%rd9, %rd2, %rd65;
	neg.s32 	%r196, %r19;
$L__BB9_15:
	.pragma "nounroll";
	mul.wide.s32 	%rd66, %r193, 4;
	add.s64 	%rd67, %rd9, %rd66;
	ld.global.f32 	%f242, [%rd67];
	add.f32 	%f312, %f312, %f242;
	add.s32 	%r193, %r193, 256;
	add.s32 	%r196, %r196, 1;
	setp.ne.s32 	%p32, %r196, 0;
	@%p32 bra 	$L__BB9_15;
$L__BB9_16:
	setp.lt.s32 	%p33, %r4, 256;
	@%p33 bra 	$L__BB9_21;
	// begin inline asm
	mov.u32 %r159, %laneid;
	// end inline asm
	mov.b32 	%r161, %f312;
	mov.b32 	%r162, 1;
	mov.b32 	%r183, 31;
	mov.b32 	%r184, -1;
	// begin inline asm
	shfl.sync.down.b32 %r160, %r161, %r162, %r183, %r184;
	// end inline asm
	setp.gt.s32 	%p49, %r159, 30;
	mov.b32 	%f277, %r160;
	add.f32 	%f278, %f312, %f277;
	selp.f32 	%f279, %f312, %f278, %p49;
	mov.b32 	%r166, %f279;
	mov.b32 	%r167, 2;
	// begin inline asm
	shfl.sync.down.b32 %r165, %r166, %r167, %r183, %r184;
	// end inline asm
	setp.gt.s32 	%p50, %r159, 29;
	mov.b32 	%f280, %r165;
	add.f32 	%f281, %f279, %f280;
	selp.f32 	%f282, %f279, %f281, %p50;
	mov.b32 	%r171, %f282;
	mov.b32 	%r172, 4;
	// begin inline asm
	shfl.sync.down.b32 %r170, %r171, %r172, %r183, %r184;
	// end inline asm
	setp.gt.s32 	%p51, %r159, 27;
	mov.b32 	%f283, %r170;
	add.f32 	%f284, %f282, %f283;
	selp.f32 	%f285, %f282, %f284, %p51;
	mov.b32 	%r176, %f285;
	mov.b32 	%r177, 8;
	// begin inline asm
	shfl.sync.down.b32 %r175, %r176, %r177, %r183, %r184;
	// end inline asm
	setp.gt.s32 	%p52, %r159, 23;
	mov.b32 	%f286, %r175;
	add.f32 	%f287, %f285, %f286;
	selp.f32 	%f288, %f285, %f287, %p52;
	mov.b32 	%r181, %f288;
	mov.b32 	%r182, 16;
	// begin inline asm
	shfl.sync.down.b32 %r180, %r181, %r182, %r183, %r184;
	// end inline asm
	setp.gt.s32 	%p53, %r159, 15;
	mov.b32 	%f289, %r180;
	add.f32 	%f16, %f288, %f289;
	selp.f32 	%f323, %f288, %f16, %p53;
	setp.ne.s32 	%p54, %r159, 0;
	@%p54 bra 	$L__BB9_19;
	shr.u32 	%r185, %r5, 3;
	and.b32  	%r186, %r185, 124;
	mov.u32 	%r187, _ZZN3cub18CUB_300001_SM_10006detail6reduce18DeviceReduceKernelINS2_10policy_hubIfyN4cuda3std3__44plusIfEEE10Policy1000EN6thrust24THRUST_300001_SM_1000_NS10device_ptrIfEEyS9_fNS7_10__identityEEEvT0_PT3_T1_NS0_13GridEvenShareISK_EET2_T4_E12temp_storage;
	add.s32 	%r188, %r187, %r186;
	st.shared.f32 	[%r188+8], %f16;
$L__BB9_19:
	bar.sync 	0;
	setp.ne.s32 	%p55, %r5, 0;
	@%p55 bra 	$L__BB9_46;
	ld.shared.f32 	%f290, [_ZZN3cub18CUB_300001_SM_10006detail6reduce18DeviceReduceKernelINS2_10policy_hubIfyN4cuda3std3__44plusIfEEE10Policy1000EN6thrust24THRUST_300001_SM_1000_NS10device_ptrIfEEyS9_fNS7_10__identityEEEvT0_PT3_T1_NS0_13GridEvenShareISK_EET2_T4_E12temp_storage+12];
	add.f32 	%f291, %f323, %f290;
	ld.shared.f32 	%f292, [_ZZN3cub18CUB_300001_SM_10006detail6reduce18DeviceReduceKernelINS2_10policy_hubIfyN4cuda3std3__44plusIfEEE10Policy1000EN6thrust24THRUST_300001_SM_1000_NS10device_ptrIfEEyS9_fNS7_10__identityEEEvT0_PT3_T1_NS0_13GridEvenShareISK_EET2_T4_E12temp_storage+16];
	add.f32 	%f293, %f291, %f292;
	ld.shared.f32 	%f294, [_ZZN3cub18CUB_300001_SM_10006detail6reduce18DeviceReduceKernelINS2_10policy_hubIfyN4cuda3std3__44plusIfEEE10Policy1000EN6thrust24THRUST_300001_SM_1000_NS10device_ptrIfEEyS9_fNS7_10__identityEEEvT0_PT3_T1_NS0_13GridEvenShareISK_EET2_T4_E12temp_storage+20];
	add.f32 	%f295, %f293, %f294;
	ld.shared.f32 	%f296, [_ZZN3cub18CUB_300001_SM_10006detail6reduce18DeviceReduceKernelINS2_10policy_hubIfyN4cuda3std3__44plusIfEEE10Policy1000EN6thrust24THRUST_300001_SM_1000_NS10device_ptrIfEEyS9_fNS7_10__identityEEEvT0_PT3_T1_NS0_13GridEvenShareISK_EET2_T4_E12temp_storage+24];
	add.f32 	%f297, %f295, %f296;
	ld.shared.f32 	%f298, [_ZZN3cub18CUB_300001_SM_10006detail6reduce18DeviceReduceKernelINS2_10policy_hubIfyN4cuda3std3__44plusIfEEE10Policy1000EN6thrust24THRUST_300001_SM_1000_NS10device_ptrIfEEyS9_fNS7_10__identityEEEvT0_PT3_T1_NS0_13GridEvenShareISK_EET2_T4_E12temp_storage+28];
	add.f32 	%f299, %f297, %f298;
	ld.shared.f32 	%f300, [_ZZN3cub18CUB_300001_SM_10006detail6reduce18DeviceReduceKernelINS2_10policy_hubIfyN4cuda3std3__44plusIfEEE10Policy1000EN6thrust24THRUST_300001_SM_1000_NS10device_ptrIfEEyS9_fNS7_10__identityEEEvT0_PT3_T1_NS0_13GridEvenShareISK_EET2_T4_E12temp_storage+32];
	add.f32 	%f301, %f299, %f300;
	ld.shared.f32 	%f302, [_ZZN3cub18CUB_300001_SM_10006detail6reduce18DeviceReduceKernelINS2_10policy_hubIfyN4cuda3std3__44plusIfEEE10Policy1000EN6thrust24THRUST_300001_SM_1000_NS10device_ptrIfEEyS9_fNS7_10__identityEEEvT0_PT3_T1_NS0_13GridEvenShareISK_EET2_T4_E12temp_storage+36];
	add.f32 	%f323, %f301, %f302;
	bra.uni 	$L__BB9_46;
$L__BB9_21:
	// begin inline asm
	mov.u32 %r121, %laneid;
	// end inline asm
	and.b32  	%r147, %r5, 992;
	add.s32 	%r148, %r147, 32;
	setp.gt.s32 	%p34, %r148, %r4;
	not.b32 	%r149, %r147;
	add.s32 	%r150, %r4, %r149;
	selp.b32 	%r145, %r150, 31, %p34;
	mov.b32 	%r123, %f312;
	mov.b32 	%r124, 1;
	mov.b32 	%r146, -1;
	// begin inline asm
	shfl.sync.down.b32 %r122, %r123, %r124, %r145, %r146;
	// end inline asm
	setp.lt.s32 	%p35, %r121, %r145;
	mov.b32 	%f243, %r122;
	add.f32 	%f244, %f312, %f243;
	selp.f32 	%f245, %f244, %f312, %p35;
	mov.b32 	%r128, %f245;
	mov.b32 	%r129, 2;
	// begin inline asm
	shfl.sync.down.b32 %r127, %r128, %r129, %r145, %r146;
	// end inline asm
	add.s32 	%r151, %r121, 2;
	setp.gt.s32 	%p36, %r151, %r145;
	mov.b32 	%f246, %r127;
	add.f32 	%f247, %f245, %f246;
	selp.f32 	%f248, %f245, %f247, %p36;
	mov.b32 	%r133, %f248;
	mov.b32 	%r134, 4;
	// begin inline asm
	shfl.sync.down.b32 %r132, %r133, %r134, %r145, %r146;
	// end inline asm
	add.s32 	%r152, %r121, 4;
	setp.gt.s32 	%p37, %r152, %r145;
	mov.b32 	%f249, %r132;
	add.f32 	%f250, %f248, %f249;
	selp.f32 	%f251, %f248, %f250, %p37;
	mov.b32 	%r138, %f251;
	mov.b32 	%r139, 8;
	// begin inline asm
	shfl.sync.down.b32 %r137, %r138, %r139, %r145, %r146;
	// end inline asm
	add.s32 	%r153, %r121, 8;
	setp.gt.s32 	%p38, %r153, %r145;
	mov.b32 	%f252, %r137;
	add.f32 	%f253, %f251, %f252;
	selp.f32 	%f254, %f251, %f253, %p38;
	mov.b32 	%r143, %f254;
	mov.b32 	%r144, 16;
	// begin inline asm
	shfl.sync.down.b32 %r142, %r143, %r144, %r145, %r146;
	// end inline asm
	add.s32 	%r154, %r121, 16;
	setp.gt.s32 	%p39, %r154, %r145;
	mov.b32 	%f255, %r142;
	add.f32 	%f256, %f254, %f255;
	selp.f32 	%f323, %f254, %f256, %p39;
	setp.ne.s32 	%p40, %r121, 0;
	@%p40 bra 	$L__BB9_23;
	shr.u32 	%r155, %r5, 3;
	and.b32  	%r156, %r155, 124;
	mov.u32 	%r157, _ZZN3cub18CUB_300001_SM_10006detail6reduce18DeviceReduceKernelINS2_10policy_hubIfyN4cuda3std3__44plusIfEEE10Policy1000EN6thrust24THRUST_300001_SM_1000_NS10device_ptrIfEEyS9_fNS7_10__identityEEEvT0_PT3_T1_NS0_13GridEvenShareISK_EET2_T4_E12temp_storage;
	add.s32 	%r158, %r157, %r156;
	st.shared.f32 	[%r158+8], %f323;
$L__BB9_23:
	bar.sync 	0;
	setp.ne.s32 	%p41, %r5, 0;
	@%p41 bra 	$L__BB9_46;
	setp.gt.s32 	%p42, %r4, 32;
	ld.shared.f32 	%f257, [_ZZN3cub18CUB_300001_SM_10006detail6reduce18DeviceReduceKernelINS2_10policy_hubIfyN4cuda3std3__44plusIfEEE10Policy1000EN6thrust24THRUST_300001_SM_1000_NS10device_ptrIfEEyS9_fNS7_10__identityEEEvT0_PT3_T1_NS0_13GridEvenShareISK_EET2_T4_E12temp_storage+12];
	add.f32 	%f258, %f323, %f257;
	selp.f32 	%f259, %f258, %f323, %p42;
	setp.gt.s32 	%p43, %r4, 64;
	ld.shared.f32 	%f260, [_ZZN3cub18CUB_300001_SM_10006detail6reduce18DeviceReduceKernelINS2_10policy_hubIfyN4cuda3std3__44plusIfEEE10Policy1000EN6thrust24THRUST_300001_SM_1000_NS10device_ptrIfEEyS9_fNS7_10__identityEEEvT0_PT3_T1_NS0_13GridEvenShareISK_EET2_T4_E12temp_storage+16];
	add.f32 	%f261, %f260, %f259;
	selp.f32 	%f262, %f261, %f259, %p43;
	setp.gt.s32 	%p44, %r4, 96;
	ld.shared.f32 	%f263, [_ZZN3cub18CUB_300001_SM_10006detail6reduce18DeviceReduceKernelINS2_10policy_hubIfyN4cuda3std3__44plusIfEEE10Policy1000EN6thrust24THRUST_300001_SM_1000_NS10device_ptrIfEEyS9_fNS7_10__identityEEEvT0_PT3_T1_NS0_13GridEvenShareISK_EET2_T4_E12temp_storage+20];
	add.f32 	%f264, %f263, %f262;
	selp.f32 	%f265, %f264, %f262, %p44;
	setp.gt.s32 	%p45, %r4, 128;
	ld.shared.f32 	%f266, [_ZZN3cub18CUB_300001_SM_10006detail6reduce18DeviceReduceKernelINS2_10policy_hubIfyN4cuda3std3__44plusIfEEE10Policy1000EN6thrust24THRUST_300001_SM_1000_NS10device_ptrIfEEyS9_fNS7_10__identityEEEvT0_PT3_T1_NS0_13GridEvenShareISK_EET2_T4_E12temp_storage+24];
	add.f32 	%f267, %f266, %f265;
	selp.f32 	%f268, %f267, %f265, %p45;
	setp.gt.s32 	%p46, %r4, 160;
	ld.shared.f32 	%f269, [_ZZN3cub18CUB_300001_SM_10006detail6reduce18DeviceReduceKernelINS2_10policy_hubIfyN4cuda3std3__44plusIfEEE10Policy1000EN6thrust24THRUST_300001_SM_1000_NS10device_ptrIfEEyS9_fNS7_10__identityEEEvT0_PT3_T1_NS0_13GridEvenShareISK_EET2_T4_E12temp_storage+28];
	add.f32 	%f270, %f269, %f268;
	selp.f32 	%f271, %f270, %f268, %p46;
	setp.gt.s32 	%p47, %r4, 192;
	ld.shared.f32 	%f272, [_ZZN3cub18CUB_300001_SM_10006detail6reduce18DeviceReduceKernelINS2_10policy_hubIfyN4cuda3std3__44plusIfEEE10Policy1000EN6thrust24THRUST_300001_SM_1000_NS10device_ptrIfEEyS9_fNS7_10__identityEEEvT0_PT3_T1_NS0_13GridEvenShareISK_EET2_T4_E12temp_storage+32];
	add.f32 	%f273, %f272, %f271;
	selp.f32 	%f274, %f273, %f271, %p47;
	setp.gt.s32 	%p48, %r4, 224;
	ld.shared.f32 	%f275, [_ZZN3cub18CUB_300001_SM_10006detail6reduce18DeviceReduceKernelINS2_10policy_hubIfyN4cuda3std3__44plusIfEEE10Policy1000EN6thrust24THRUST_300001_SM_1000_NS10device_ptrIfEEyS9_fNS7_10__identityEEEvT0_PT3_T1_NS0_13GridEvenShareISK_EET2_T4_E12temp_storage+36];
	add.f32 	%f276, %f275, %f274;
	selp.f32 	%f323, %f276, %f274, %p48;
	bra.uni 	$L__BB9_46;
$L__BB9_25:
	cvt.u32.u64 	%r52, %rd4;
	mov.u32 	%r27, %tid.x;
	add.s32 	%r53, %r27, %r52;
	mul.wide.u32 	%rd26, %r53, 4;
	add.s64 	%rd27, %rd2, %rd26;
	ld.global.f32 	%f41, [%rd27];
	ld.global.f32 	%f42, [%rd27+1024];
	ld.global.f32 	%f43, [%rd27+2048];
	ld.global.f32 	%f44, [%rd27+3072];
	ld.global.f32 	%f45, [%rd27+4096];
	ld.global.f32 	%f46, [%rd27+5120];
	ld.global.f32 	%f47, [%rd27+6144];
	ld.global.f32 	%f48, [%rd27+7168];
	ld.global.f32 	%f49, [%rd27+8192];
	ld.global.f32 	%f50, [%rd27+9216];
	ld.global.f32 	%f51, [%rd27+10240];
	ld.global.f32 	%f52, [%rd27+11264];
	ld.global.f32 	%f53, [%rd27+12288];
	ld.global.f32 	%f54, [%rd27+13312];
	ld.global.f32 	%f55, [%rd27+14336];
	ld.global.f32 	%f56, [%rd27+15360];
	add.f32 	%f57, %f41, %f42;
	add.f32 	%f58, %f43, %f44;
	add.f32 	%f59, %f45, %f46;
	add.f32 	%f60, %f47, %f48;
	add.f32 	%f61, %f49, %f50;
	add.f32 	%f62, %f51, %f52;
	add.f32 	%f63, %f53, %f54;
	add.f32 	%f64, %f55, %f56;
	add.f32 	%f65, %f57, %f58;
	add.f32 	%f66, %f59, %f60;
	add.f32 	%f67, %f61, %f62;
	add.f32 	%f68, %f63, %f64;
	add.f32 	%f69, %f65, %f66;
	add.f32 	%f70, %f67, %f68;
	add.f32 	%f322, %f69, %f70;
	setp.lt.u64 	%p2, %rd5, %rd3;
	@%p2 bra 	$L__BB9_42;
	cvt.u32.u64 	%r55, %rd3;
	cvt.u64.u32 	%rd28, %r27;
	add.s64 	%rd74, %rd4, %rd3;
	cvt.u32.u64 	%r28, %rd1;
	not.b32 	%r57, %r27;
	add.s32 	%r58, %r57, %r28;
	sub.s32 	%r59, %r58, %r55;
	sub.s32 	%r198, %r59, %r52;
	add.s64 	%rd29, %rd74, %rd28;
	shl.b64 	%rd30, %rd29, 2;
	add.s64 	%rd31, %rd30, %rd2;
	add.s64 	%rd73, %rd31, 8192;
	mov.b32 	%r199, 0;
	shl.b32 	%r60, %r1, 12;
	mov.u64 	%rd75, %rd4;
$L__BB9_27:
	cvt.s64.s32 	%rd15, %r60;
	add.s64 	%rd75, %rd75, %rd15;
	add.s64 	%rd32, %rd1, -4096;
	setp.gt.u64 	%p3, %rd75, %rd32;
	@%p3 bra 	$L__BB9_29;
	shl.b32 	%r61, %r1, 12;
	cvt.s64.s32 	%rd33, %r61;
	cvt.u64.u32 	%rd34, %r27;
	add.s64 	%rd35, %rd75, %rd34;
	shl.b64 	%rd36, %rd35, 2;
	add.s64 	%rd37, %rd2, %rd36;
	ld.global.f32 	%f71, [%rd37];
	ld.global.f32 	%f72, [%rd37+1024];
	ld.global.f32 	%f73, [%rd37+2048];
	ld.global.f32 	%f74, [%rd37+3072];
	ld.global.f32 	%f75, [%rd37+4096];
	ld.global.f32 	%f76, [%rd37+5120];
	ld.global.f32 	%f77, [%rd37+6144];
	ld.global.f32 	%f78, [%rd37+7168];
	ld.global.f32 	%f79, [%rd37+8192];
	ld.global.f32 	%f80, [%rd37+9216];
	ld.global.f32 	%f81, [%rd37+10240];
	ld.global.f32 	%f82, [%rd37+11264];
	ld.global.f32 	%f83, [%rd37+12288];
	ld.global.f32 	%f84, [%rd37+13312];
	ld.global.f32 	%f85, [%rd37+14336];
	ld.global.f32 	%f86, [%rd37+15360];
	add.f32 	%f87, %f322, %f71;
	add.f32 	%f88, %f72, %f73;
	add.f32 	%f89, %f74, %f75;
	add.f32 	%f90, %f76, %f77;
	add.f32 	%f91, %f78, %f79;
	add.f32 	%f92, %f80, %f81;
	add.f32 	%f93, %f82, %f83;
	add.f32 	%f94, %f84, %f85;
	add.f32 	%f95, %f87, %f88;
	add.f32 	%f96, %f89, %f90;
	add.f32 	%f97, %f91, %f92;
	add.f32 	%f98, %f93, %f94;
	add.f32 	%f99, %f95, %f96;
	add.f32 	%f100, %f97, %f98;
	add.f32 	%f101, %f99, %f100;
	add.f32 	%f322, %f101, %f86;
	sub.s64 	%rd38, %rd1, %rd75;
	setp.lt.u64 	%p4, %rd38, %rd33;
	add.s32 	%r199, %r199, 1;
	add.s64 	%rd74, %rd74, %rd33;
	sub.s32 	%r198, %r198, %r61;
	mul.wide.s32 	%rd39, %r61, 4;
	add.s64 	%rd73, %rd73, %rd39;
	@%p4 bra 	$L__BB9_42;
	bra.uni 	$L__BB9_27;
$L__BB9_29:
	setp.le.u64 	%p5, %rd1, %rd75;
	cvt.u32.u64 	%r62, %rd75;
	cvt.u32.u64 	%r63, %rd1;
	sub.s32 	%r64, %r63, %r62;
	setp.ge.s32 	%p6, %r27, %r64;
	or.pred  	%p7, %p5, %p6;
	@%p7 bra 	$L__BB9_42;
	cvt.u32.u64 	%r66, %rd15;
	cvt.u32.u64 	%r67, %rd4;
	not.b32 	%r68, %r27;
	add.s32 	%r69, %r68, %r28;
	add.s32 	%r70, %r66, %r67;
	sub.s32 	%r71, %r69, %r70;
	mul.lo.s32 	%r72, %r1, %r199;
	shl.b32 	%r73, %r72, 12;
	sub.s32 	%r74, %r71, %r73;
	shr.u32 	%r75, %r74, 8;
	add.s32 	%r34, %r75, 1;
	and.b32  	%r35, %r34, 15;
	setp.lt.u32 	%p8, %r74, 3840;
	mov.u32 	%r202, %r27;
	@%p8 bra 	$L__BB9_33;
	shr.u32 	%r76, %r198, 8;
	add.s32 	%r77, %r76, 1;
	and.b32  	%r78, %r77, 33554416;
	neg.s32 	%r200, %r78;
	mov.u32 	%r202, %r27;
$L__BB9_32:
	.pragma "nounroll";
	ld.global.f32 	%f103, [%rd73+-8192];
	add.f32 	%f104, %f322, %f103;
	ld.global.f32 	%f105, [%rd73+-7168];
	add.f32 	%f106, %f104, %f105;
	ld.global.f32 	%f107, [%rd73+-6144];
	add.f32 	%f108, %f106, %f107;
	ld.global.f32 	%f109, [%rd73+-5120];
	add.f32 	%f110, %f108, %f109;
	ld.global.f32 	%f111, [%rd73+-4096];
	add.f32 	%f112, %f110, %f111;
	ld.global.f32 	%f113, [%rd73+-3072];
	add.f32 	%f114, %f112, %f113;
	ld.global.f32 	%f115, [%rd73+-2048];
	add.f32 	%f116, %f114, %f115;
	ld.global.f32 	%f117, [%rd73+-1024];
	add.f32 	%f118, %f116, %f117;
	ld.global.f32 	%f119, [%rd73];
	add.f32 	%f120, %f118, %f119;
	ld.global.f32 	%f121, [%rd73+1024];
	add.f32 	%f122, %f120, %f121;
	ld.global.f32 	%f123, [%rd73+2048];
	add.f32 	%f124, %f122, %f123;
	ld.global.f32 	%f125, [%rd73+3072];
	add.f32 	%f126, %f124, %f125;
	ld.global.f32 	%f127, [%rd73+4096];
	add.f32 	%f128, %f126, %f127;
	ld.global.f32 	%f129, [%rd73+5120];
	add.f32 	%f130, %f128, %f129;
	ld.global.f32 	%f131, [%rd73+6144];
	add.f32 	%f132, %f130, %f131;
	ld.global.f32 	%f133, [%rd73+7168];
	add.f32 	%f322, %f132, %f133;
	add.s32 	%r202, %r202, 4096;
	add.s32 	%r200, %r200, 16;
	add.s64 	%rd73, %rd73, 16384;
	setp.ne.s32 	%p9, %r200, 0;
	@%p9 bra 	$L__BB9_32;
$L__BB9_33:
	setp.eq.s32 	%p10, %r35, 0;
	@%p10 bra 	$L__BB9_42;
	and.b32  	%r42, %r34, 7;
	setp.lt.u32 	%p11, %r35, 8;
	@%p11 bra 	$L__BB9_36;
	cvt.u64.u32 	%rd40, %r202;
	add.s64 	%rd41, %rd75, %rd40;
	shl.b64 	%rd42, %rd41, 2;
	add.s64 	%rd43, %rd2, %rd42;
	ld.global.f32 	%f135, [%rd43];
	add.f32 	%f136, %f322, %f135;
	ld.global.f32 	%f137, [%rd43+1024];
	add.f32 	%f138, %f136, %f137;
	ld.global.f32 	%f139, [%rd43+2048];
	add.f32 	%f140, %f138, %f139;
	ld.global.f32 	%f141, [%rd43+3072];
	add.f32 	%f142, %f140, %f141;
	ld.global.f32 	%f143, [%rd43+4096];
	add.f32 	%f144, %f142, %f143;
	ld.global.f32 	%f145, [%rd43+5120];
	add.f32 	%f146, %f144, %f145;
	ld.global.f32 	%f147, [%rd43+6144];
	add.f32 	%f148, %f146, %f147;
	ld.global.f32 	%f149, [%rd43+7168];
	add.f32 	%f322, %f148, %f149;
	add.s32 	%r202, %r202, 2048;
$L__BB9_36:
	setp.eq.s32 	%p12, %r42, 0;
	@%p12 bra 	$L__BB9_42;
	setp.lt.u32 	%p13, %r42, 4;
	@%p13 bra 	$L__BB9_39;
	cvt.u64.u32 	%rd44, %r202;
	add.s64 	%rd45, %rd75, %rd44;
	shl.b64 	%rd46, %rd45, 2;
	add.s64 	%rd47, %rd2, %rd46;
	ld.global.f32 	%f151, [%rd47];
	add.f32 	%f152, %f322, %f151;
	ld.global.f32 	%f153, [%rd47+1024];
	add.f32 	%f154, %f152, %f153;
	ld.global.f32 	%f155, [%rd47+2048];
	add.f32 	%f156, %f154, %f155;
	ld.global.f32 	%f157, [%rd47+3072];
	add.f32 	%f322, %f156, %f157;
	add.s32 	%r202, %r202, 1024;
$L__BB9_39:
	and.b32  	%r79, %r34, 3;
	setp.eq.s32 	%p14, %r79, 0;
	@%p14 bra 	$L__BB9_42;
	cvt.u64.u32 	%rd48, %r202;
	add.s64 	%rd49, %rd48, %rd74;
	shl.b64 	%rd50, %rd49, 2;
	add.s64 	%rd77, %rd2, %rd50;
	cvt.u16.u32 	%rs1, %r198;
	shr.u16 	%rs2, %rs1, 8;
	add.s16 	%rs3, %rs2, 1;
	cvt.u32.u16 	%r80, %rs3;
	and.b32  	%r81, %r80, 3;
	neg.s32 	%r205, %r81;
$L__BB9_41:
	.pragma "nounroll";
	ld.global.f32 	%f158, [%rd77];
	add.f32 	%f322, %f322, %f158;
	add.s64 	%rd77, %rd77, 1024;
	add.s32 	%r205, %r205, 1;
	setp.ne.s32 	%p15, %r205, 0;
	@%p15 bra 	$L__BB9_41;
$L__BB9_42:
	// begin inline asm
	mov.u32 %r82, %laneid;
	// end inline asm
	mov.b32 	%r84, %f322;
	mov.b32 	%r85, 1;
	mov.b32 	%r106, 31;
	mov.b32 	%r107, -1;
	// begin inline asm
	shfl.sync.down.b32 %r83, %r84, %r85, %r106, %r107;
	// end inline asm
	setp.gt.s32 	%p16, %r82, 30;
	mov.b32 	%f159, %r83;
	add.f32 	%f160, %f322, %f159;
	selp.f32 	%f161, %f322, %f160, %p16;
	mov.b32 	%r89, %f161;
	mov.b32 	%r90, 2;
	// begin inline asm
	shfl.sync.down.b32 %r88, %r89, %r90, %r106, %r107;
	// end inline asm
	setp.gt.s32 	%p17, %r82, 29;
	mov.b32 	%f162, %r88;
	add.f32 	%f163, %f161, %f162;
	selp.f32 	%f164, %f161, %f163, %p17;
	mov.b32 	%r94, %f164;
	mov.b32 	%r95, 4;
	// begin inline asm
	shfl.sync.down.b32 %r93, %r94, %r95, %r106, %r107;
	// end inline asm
	setp.gt.s32 	%p18, %r82, 27;
	mov.b32 	%f165, %r93;
	add.f32 	%f166, %f164, %f165;
	selp.f32 	%f167, %f164, %f166, %p18;
	mov.b32 	%r99, %f167;
	mov.b32 	%r100, 8;
	// begin inline asm
	shfl.sync.down.b32 %r98, %r99, %r100, %r106, %r107;
	// end inline asm
	setp.gt.s32 	%p19, %r82, 23;
	mov.b32 	%f168, %r98;
	add.f32 	%f169, %f167, %f168;
	selp.f32 	%f170, %f167, %f169, %p19;
	mov.b32 	%r104, %f170;
	mov.b32 	%r105, 16;
	// begin inline asm
	shfl.sync.down.b32 %r103, %r104, %r105, %r106, %r107;
	// end inline asm
	setp.gt.s32 	%p20, %r82, 15;
	mov.b32 	%f171, %r103;
	add.f32 	%f37, %f170, %f171;
	selp.f32 	%f323, %f170, %f37, %p20;
	setp.ne.s32 	%p21, %r82, 0;
	@%p21 bra 	$L__BB9_44;
	shr.u32 	%r108, %r27, 3;
	and.b32  	%r109, %r108, 124;
	mov.u32 	%r110, _ZZN3cub18CUB_300001_SM_10006detail6reduce18DeviceReduceKernelINS2_10policy_hubIfyN4cuda3std3__44plusIfEEE10Policy1000EN6thrust24THRUST_300001_SM_1000_NS10device_ptrIfEEyS9_fNS7_10__identityEEEvT0_PT3_T1_NS0_13GridEvenShareISK_EET2_T4_E12temp_storage;
	add.s32 	%r111, %r110, %r109;
	st.shared.f32 	[%r111+8], %f37;
$L__BB9_44:
	bar.sync 	0;
	setp.ne.s32 	%p22, %r27, 0;
	@%p22 bra 	$L__BB9_46;
	ld.shared.f32 	%f172, [_ZZN3cub18CUB_300001_SM_10006detail6reduce18DeviceReduceKernelINS2_10policy_hubIfyN4cuda3std3__44plusIfEEE10Policy1000EN6thrust24THRUST_300001_SM_1000_NS10device_ptrIfEEyS9_fNS7_10__identityEEEvT0_PT3_T1_NS0_13GridEvenShareISK_EET2_T4_E12temp_storage+12];
	add.f32 	%f173, %f323, %f172;
	ld.shared.f32 	%f174, [_ZZN3cub18CUB_300001_SM_10006detail6reduce18DeviceReduceKernelINS2_10policy_hubIfyN4cuda3std3__44plusIfEEE10Policy1000EN6thrust24THRUST_300001_SM_1000_NS10device_ptrIfEEyS9_fNS7_10__identityEEEvT0_PT3_T1_NS0_13GridEvenShareISK_EET2_T4_E12temp_storage+16];
	add.f32 	%f175, %f173, %f174;
	ld.shared.f32 	%f176, [_ZZN3cub18CUB_300001_SM_10006detail6reduce18DeviceReduceKernelINS2_10policy_hubIfyN4cuda3std3__44plusIfEEE10Policy1000EN6thrust24THRUST_300001_SM_1000_NS10device_ptrIfEEyS9_fNS7_10__identityEEEvT0_PT3_T1_NS0_13GridEvenShareISK_EET2_T4_E12temp_storage+20];
	add.f32 	%f177, %f175, %f176;
	ld.shared.f32 	%f178, [_ZZN3cub18CUB_300001_SM_10006detail6reduce18DeviceReduceKernelINS2_10policy_hubIfyN4cuda3std3__44plusIfEEE10Policy1000EN6thrust24THRUST_300001_SM_1000_NS10device_ptrIfEEyS9_fNS7_10__identityEEEvT0_PT3_T1_NS0_13GridEvenShareISK_EET2_T4_E12temp_storage+24];
	add.f32 	%f179, %f177, %f178;
	ld.shared.f32 	%f180, [_ZZN3cub18CUB_300001_SM_10006detail6reduce18DeviceReduceKernelINS2_10policy_hubIfyN4cuda3std3__44plusIfEEE10Policy1000EN6thrust24THRUST_300001_SM_1000_NS10device_ptrIfEEyS9_fNS7_10__identityEEEvT0_PT3_T1_NS0_13GridEvenShareISK_EET2_T4_E12temp_storage+28];
	add.f32 	%f181, %f179, %f180;
	ld.shared.f32 	%f182, [_ZZN3cub18CUB_300001_SM_10006detail6reduce18DeviceReduceKernelINS2_10policy_hubIfyN4cuda3std3__44plusIfEEE10Policy1000EN6thrust24THRUST_300001_SM_1000_NS10device_ptrIfEEyS9_fNS7_10__identityEEEvT0_PT3_T1_NS0_13GridEvenShareISK_EET2_T4_E12temp_storage+32];
	add.f32 	%f183, %f181, %f182;
	ld.shared.f32 	%f184, [_ZZN3cub18CUB_300001_SM_10006detail6reduce18DeviceReduceKernelINS2_10policy_hubIfyN4cuda3std3__44plusIfEEE10Policy1000EN6thrust24THRUST_300001_SM_1000_NS10device_ptrIfEEyS9_fNS7_10__identityEEEvT0_PT3_T1_NS0_13GridEvenShareISK_EET2_T4_E12temp_storage+36];
	add.f32 	%f323, %f183, %f184;
$L__BB9_46:
	mov.u32 	%r189, %tid.x;
	setp.ne.s32 	%p56, %r189, 0;
	@%p56 bra 	$L__BB9_48;
	ld.param.u64 	%rd71, [_ZN3cub18CUB_300001_SM_10006detail6reduce18DeviceReduceKernelINS2_10policy_hubIfyN4cuda3std3__44plusIfEEE10Policy1000EN6thrust24THRUST_300001_SM_1000_NS10device_ptrIfEEyS9_fNS7_10__identityEEEvT0_PT3_T1_NS0_13GridEvenShareISK_EET2_T4__param_1];
	cvta.to.global.u64 	%rd68, %rd71;
	mul.wide.u32 	%rd69, %r2, 4;
	add.s64 	%rd70, %rd68, %rd69;
	st.global.f32 	[%rd70], %f323;
$L__BB9_48:
	ret;

}
	// .globl	_ZN3cub18CUB_300001_SM_10006detail6reduce28DeviceReduceSingleTileKernelINS2_10policy_hubIfyN4cuda3std3__44plusIfEEE10Policy1000EPfSC_iS9_ffNS7_10__identityEEEvT0_T1_T2_T3_T4_T6_
.visible .entry _ZN3cub18CUB_300001_SM_10006detail6reduce28DeviceReduceSingleTileKernelINS2_10policy_hubIfyN4cuda3std3__44plusIfEEE10Policy1000EPfSC_iS9_ffNS7_10__identityEEEvT0_T1_T2_T3_T4_T6_(
	.param .u64 .ptr .align 1 _ZN3cub18CUB_300001_SM_10006detail6reduce28DeviceReduceSingleTileKernelINS2_10policy_hubIfyN4cuda3std3__44plusIfEEE10Policy1000EPfSC_iS9_ffNS7_10__identityEEEvT0_T1_T2_T3_T4_T6__param_0,
	.param .u64 .ptr .align 1 _ZN3cub18CUB_300001_SM_10006detail6reduce28DeviceReduceSingleTileKernelINS2_10policy_hubIfyN4cuda3std3__44plusIfEEE10Policy1000EPfSC_iS9_ffNS7_10__identityEEEvT0_T1_T2_T3_T4_T6__param_1,
	.param .u32 _ZN3cub18CUB_300001_SM_10006detail6reduce28DeviceReduceSingleTileKernelINS2_10policy_hubIfyN4cuda3std3__44plusIfEEE10Policy1000EPfSC_iS9_ffNS7_10__identityEEEvT0_T1_T2_T3_T4_T6__param_2,
	.param .align 1 .b8 _ZN3cub18CUB_300001_SM_10006detail6reduce28DeviceReduceSingleTileKernelINS2_10policy_hubIfyN4cuda3std3__44plusIfEEE10Policy1000EPfSC_iS9_ffNS7_10__identityEEEvT0_T1_T2_T3_T4_T6__param_3[1],
	.param .f32 _ZN3cub18CUB_300001_SM_10006detail6reduce28DeviceReduceSingleTileKernelINS2_10policy_hubIfyN4cuda3std3__44plusIfEEE10Policy1000EPfSC_iS9_ffNS7_10__identityEEEvT0_T1_T2_T3_T4_T6__param_4,
	.param .align 1 .b8 _ZN3cub18CUB_300001_SM_10006detail6reduce28DeviceReduceSingleTileKernelINS2_10policy_hubIfyN4cuda3std3__44plusIfEEE10Policy1000EPfSC_iS9_ffNS7_10__identityEEEvT0_T1_T2_T3_T4_T6__param_5[1]
)
.maxntid 256
.minnctapersm 1
{
	.reg .pred 	%p<97>;
	.reg .b32 	%r<407>;
	.reg .b32 	%f<419>;
	.reg .b64 	%rd<125>;
	// demoted variable
	.shared .align 4 .b8 _ZZN3cub18CUB_300001_SM_10006detail6reduce28DeviceReduceSingleTileKernelINS2_10policy_hubIfyN4cuda3std3__44plusIfEEE10Policy1000EPfSC_iS9_ffNS7_10__identityEEEvT0_T1_T2_T3_T4_T6_E12temp_storage[44];
	ld.param.u64 	%rd16, [_ZN3cub18CUB_300001_SM_10006detail6reduce28DeviceReduceSingleTileKernelINS2_10policy_hubIfyN4cuda3std3__44plusIfEEE10Policy1000EPfSC_iS9_ffNS7_10__identityEEEvT0_T1_T2_T3_T4_T6__param_0];
	ld.param.u64 	%rd17, [_ZN3cub18CUB_300001_SM_10006detail6reduce28DeviceReduceSingleTileKernelINS2_10policy_hubIfyN4cuda3std3__44plusIfEEE10Policy1000EPfSC_iS9_ffNS7_10__identityEEEvT0_T1_T2_T3_T4_T6__param_1];
	ld.param.u32 	%r67, [_ZN3cub18CUB_300001_SM_10006detail6reduce28DeviceReduceSingleTileKernelINS2_10policy_hubIfyN4cuda3std3__44plusIfEEE10Policy1000EPfSC_iS9_ffNS7_10__identityEEEvT0_T1_T2_T3_T4_T6__param_2];
	ld.param.f32 	%f58, [_ZN3cub18CUB_300001_SM_10006detail6reduce28DeviceReduceSingleTileKernelINS2_10policy_hubIfyN4cuda3std3__44plusIfEEE10Policy1000EPfSC_iS9_ffNS7_10__identityEEEvT0_T1_T2_T3_T4_T6__param_4];
	cvta.to.global.u64 	%rd1, %rd17;
	setp.ne.s32 	%p1, %r67, 0;
	@%p1 bra 	$L__BB10_3;
	mov.u32 	%r380, %tid.x;
	setp.ne.s32 	%p96, %r380, 0;
	@%p96 bra 	$L__BB10_74;
	st.global.f32 	[%rd1], %f58;
	bra.uni 	$L__BB10_74;
$L__BB10_3:
	and.b64  	%rd18, %rd16, 15;
	setp.ne.s64 	%p2, %rd18, 0;
	@%p2 bra 	$L__BB10_38;
	setp.gt.s32 	%p49, %r67, 4095;
	@%p49 bra 	$L__BB10_22;
	mov.u32 	%r1, %tid.x;
	setp.ge.s32 	%p66, %r1, %r67;
	mov.f32 	%f397, 0f00000000;
	mov.u32 	%r384, %r1;
	@%p66 bra 	$L__BB10_7;
	mul.wide.u32 	%rd113, %r1, 4;
	add.s64 	%rd112, %rd16, %rd113;
	// begin inline asm
	ld.global.nc.u32 %r300, [%rd112];
	// end inline asm
	mov.b32 	%f397, %r300;
	add.s32 	%r384, %r1, 256;
$L__BB10_7:
	setp.ge.s32 	%p67, %r384, %r67;
	@%p67 bra 	$L__BB10_13;
	not.b32 	%r301, %r384;
	add.s32 	%r4, %r67, %r301;
	and.b32  	%r302, %r4, 768;
	setp.eq.s32 	%p68, %r302, 768;
	@%p68 bra 	$L__BB10_11;
	mul.wide.u32 	%rd114, %r384, 4;
	add.s64 	%rd121, %rd16, %rd114;
	shr.u32 	%r303, %r4, 8;
	add.s32 	%r304, %r303, 1;
	and.b32  	%r305, %r304, 3;
	neg.s32 	%r382, %r305;
$L__BB10_10:
	.pragma "nounroll";
	// begin inline asm
	ld.global.nc.u32 %r306, [%rd121];
	// end inline asm
	mov.b32 	%f323, %r306;
	add.f32 	%f397, %f397, %f323;
	add.s32 	%r384, %r384, 256;
	add.s64 	%rd121, %rd121, 1024;
	add.s32 	%r382, %r382, 1;
	setp.ne.s32 	%p69, %r382, 0;
	@%p69 bra 	$L__BB10_10;
$L__BB10_11:
	setp.lt.u32 	%p70, %r4, 768;
	@%p70 bra 	$L__BB10_13;
$L__BB10_12:
	mul.wide.s32 	%rd120, %r384, 4;
	add.s64 	%rd116, %rd16, %rd120;
	// begin inline asm
	ld.global.nc.u32 %r307, [%rd116];
	// end inline asm
	mov.b32 	%f324, %r307;
	add.f32 	%f325, %f397, %f324;
	add.s64 	%rd117, %rd116, 1024;
	// begin inline asm
	ld.global.nc.u32 %r308, [%rd117];
	// end inline asm
	mov.b32 	%f326, %r308;
	add.f32 	%f327, %f325, %f326;
	add.s64 	%rd118, %rd116, 2048;
	// begin inline asm
	ld.global.nc.u32 %r309, [%rd118];
	// end inline asm
	mov.b32 	%f328, %r309;
	add.f32 	%f329, %f327, %f328;
	add.s64 	%rd119, %rd116, 3072;
	// begin inline asm
	ld.global.nc.u32 %r310, [%rd119];
	// end inline asm
	mov.b32 	%f330, %r310;
	add.f32 	%f397, %f329, %f330;
	add.s32 	%r384, %r384, 1024;
	setp.lt.s32 	%p71, %r384, %r67;
	@%p71 bra 	$L__BB10_12;
$L__BB10_13:
	setp.lt.s32 	%p72, %r67, 256;
	@%p72 bra 	$L__BB10_18;
	// begin inline asm
	mov.u32 %r349, %laneid;
	// end inline asm
	mov.b32 	%r351, %f397;
	mov.b32 	%r352, 1;
	mov.b32 	%r373, 31;
	mov.b32 	%r374, -1;
	// begin inline asm
	shfl.sync.down.b32 %r350, %r351, %r352, %r373, %r374;
	// end inline asm
	setp.gt.s32 	%p88, %r349, 30;
	mov.b32 	%f365, %r350;
	add.f32 	%f366, %f397, %f365;
	selp.f32 	%f367, %f397, %f366, %p88;
	mov.b32 	%r356, %f367;
	mov.b32 	%r357, 2;
	// begin inline asm
	shfl.sync.down.b32 %r355, %r356, %r357, %r373, %r374;
	// end inline asm
	setp.gt.s32 	%p89, %r349, 29;
	mov.b32 	%f368, %r355;
	add.f32 	%f369, %f367, %f368;
	selp.f32 	%f370, %f367, %f369, %p89;
	mov.b32 	%r361, %f370;
	mov.b32 	%r362, 4;
	// begin inline asm
	shfl.sync.down.b32 %r360, %r361, %r362, %r373, %r374;
	// end inline asm
	setp.gt.s32 	%p90, %r349, 27;
	mov.b32 	%f371, %r360;
	add.f32 	%f372, %f370, %f371;
	selp.f32 	%f373, %f370, %f372, %p90;
	mov.b32 	%r366, %f373;
	mov.b32 	%r367, 8;
	// begin inline asm
	shfl.sync.down.b32 %r365, %r366, %r367, %r373, %r374;
	// end inline asm
	setp.gt.s32 	%p91, %r349, 23;
	mov.b32 	%f374, %r365;
	add.f32 	%f375, %f373, %f374;
	selp.f32 	%f376, %f373, %f375, %p91;
	mov.b32 	%r371, %f376;
	mov.b32 	%r372, 16;
	// begin inline asm
	shfl.sync.down.b32 %r370, %r371, %r372, %r373, %r374;
	// end inline asm
	setp.gt.s32 	%p92, %r349, 15;
	mov.b32 	%f377, %r370;
	add.f32 	%f10, %f376, %f377;
	selp.f32 	%f418, %f376, %f10, %p92;
	setp.ne.s32 	%p93, %r349, 0;
	@%p93 bra 	$L__BB10_16;
	shr.u32 	%r375, %r1, 3;
	and.b32  	%r376, %r375, 124;
	mov.u32 	%r377, _ZZN3cub18CUB_300001_SM_10006detail6reduce28DeviceReduceSingleTileKernelINS2_10policy_hubIfyN4cuda3std3__44plusIfEEE10Policy1000EPfSC_iS9_ffNS7_10__identityEEEvT0_T1_T2_T3_T4_T6_E12temp_storage;
	add.s32 	%r378, %r377, %r376;
	st.shared.f32 	[%r378+8], %f10;
$L__BB10_16:
	bar.sync 	0;
	setp.ne.s32 	%p94, %r1, 0;
	@%p94 bra 	$L__BB10_72;
	ld.shared.f32 	%f378, [_ZZN3cub18CUB_300001_SM_10006detail6reduce28DeviceReduceSingleTileKernelINS2_10policy_hubIfyN4cuda3std3__44plusIfEEE10Policy1000EPfSC_iS9_ffNS7_10__identityEEEvT0_T1_T2_T3_T4_T6_E12temp_storage+12];
	add.f32 	%f379, %f418, %f378;
	ld.shared.f32 	%f380, [_ZZN3cub18CUB_300001_SM_10006detail6reduce28DeviceReduceSingleTileKernelINS2_10policy_hubIfyN4cuda3std3__44plusIfEEE10Policy1000EPfSC_iS9_ffNS7_10__identityEEEvT0_T1_T2_T3_T4_T6_E12temp_storage+16];
	add.f32 	%f381, %f379, %f380;
	ld.shared.f32 	%f382, [_ZZN3cub18CUB_300001_SM_10006detail6reduce28DeviceReduceSingleTileKernelINS2_10policy_hubIfyN4cuda3std3__44plusIfEEE10Policy1000EPfSC_iS9_ffNS7_10__identityEEEvT0_T1_T2_T3_T4_T6_E12temp_storage+20];
	add.f32 	%f383, %f381, %f382;
	ld.shared.f32 	%f384, [_ZZN3cub18CUB_300001_SM_10006detail6reduce28DeviceReduceSingleTileKernelINS2_10policy_hubIfyN4cuda3std3__44plusIfEEE10Policy1000EPfSC_iS9_ffNS7_10__identityEEEvT0_T1_T2_T3_T4_T6_E12temp_storage+24];
	add.f32 	%f385, %f383, %f384;
	ld.shared.f32 	%f386, [_ZZN3cub18CUB_300001_SM_10006detail6reduce28DeviceReduceSingleTileKernelINS2_10policy_hubIfyN4cuda3std3__44plusIfEEE10Policy1000EPfSC_iS9_ffNS7_10__identityEEEvT0_T1_T2_T3_T4_T6_E12temp_storage+28];
	add.f32 	%f387, %f385, %f386;
	ld.shared.f32 	%f388, [_ZZN3cub18CUB_300001_SM_10006detail6reduce28DeviceReduceSingleTileKernelINS2_10policy_hubIfyN4cuda3std3__44plusIfEEE10Policy1000EPfSC_iS9_ffNS7_10__identityEEEvT0_T1_T2_T3_T4_T6_E12temp_storage+32];
	add.f32 	%f389, %f387, %f388;
	ld.shared.f32 	%f390, [_ZZN3cub18CUB_300001_SM_10006detail6reduce28DeviceReduceSingleTileKernelINS2_10policy_hubIfyN4cuda3std3__44plusIfEEE10Policy1000EPfSC_iS9_ffNS7_10__identityEEEvT0_T1_T2_T3_T4_T6_E12temp_storage+36];
	add.f32 	%f418, %f389, %f390;
	bra.uni 	$L__BB10_72;
$L__BB10_18:
	// begin inline asm
	mov.u32 %r311, %laneid;
	// end inline asm
	and.b32  	%r337, %r1, 992;
	add.s32 	%r338, %r337, 32;
	setp.gt.s32 	%p73, %r338, %r67;
	not.b32 	%r339, %r337;
	add.s32 	%r340, %r67, %r339;
	selp.b32 	%r335, %r340, 31, %p73;
	mov.b32 	%r313, %f397;
	mov.b32 	%r314, 1;
	mov.b32 	%r336, -1;
	// begin inline asm
	shfl.sync.down.b32 %r312, %r313, %r314, %r335, %r336;
	// end inline asm
	setp.lt.s32 	%p74, %r311, %r335;
	mov.b32 	%f331, %r312;
	add.f32 	%f332, %f397, %f331;
	selp.f32 	%f333, %f332, %f397, %p74;
	mov.b32 	%r318, %f333;
	mov.b32 	%r319, 2;
	// begin inline asm
	shfl.sync.down.b32 %r317, %r318, %r319, %r335, %r336;
	// end inline asm
	add.s32 	%r341, %r311, 2;
	setp.gt.s32 	%p75, %r341, %r335;
	mov.b32 	%f334, %r317;
	add.f32 	%f335, %f333, %f334;
	selp.f32 	%f336, %f333, %f335, %p75;
	mov.b32 	%r323, %f336;
	mov.b32 	%r324, 4;
	// begin inline asm
	shfl.sync.down.b32 %r322, %r323, %r324, %r335, %r336;
	// end inline asm
	add.s32 	%r342, %r311, 4;
	setp.gt.s32 	%p76, %r342, %r335;
	mov.b32 	%f337, %r322;
	add.f32 	%f338, %f336, %f337;
	selp.f32 	%f339, %f336, %f338, %p76;
	mov.b32 	%r328, %f339;
	mov.b32 	%r329, 8;
	// begin inline asm
	shfl.sync.down.b32 %r327, %r328, %r329, %r335, %r336;
	// end inline asm
	add.s32 	%r343, %r311, 8;
	setp.gt.s32 	%p77, %r343, %r335;
	mov.b32 	%f340, %r327;
	add.f32 	%f341, %f339, %f340;
	selp.f32 	%f342, %f339, %f341, %p77;
	mov.b32 	%r333, %f342;
	mov.b32 	%r334, 16;
	// begin inline asm
	shfl.sync.down.b32 %r332, %r333, %r334, %r335, %r336;
	// end inline asm
	add.s32 	%r344, %r311, 16;
	setp.gt.s32 	%p78, %r344, %r335;
	mov.b32 	%f343, %r332;
	add.f32 	%f344, %f342, %f343;
	selp.f32 	%f418, %f342, %f344, %p78;
	setp.ne.s32 	%p79, %r311, 0;
	@%p79 bra 	$L__BB10_20;
	shr.u32 	%r345, %r1, 3;
	and.b32  	%r346, %r345, 124;
	mov.u32 	%r347, _ZZN3cub18CUB_300001_SM_10006detail6reduce28DeviceReduceSingleTileKernelINS2_10policy_hubIfyN4cuda3std3__44plusIfEEE10Policy1000EPfSC_iS9_ffNS7_10__identityEEEvT0_T1_T2_T3_T4_T6_E12temp_storage;
	add.s32 	%r348, %r347, %r346;
	st.shared.f32 	[%r348+8], %f418;
$L__BB10_20:
	bar.sync 	0;
	setp.ne.s32 	%p80, %r1, 0;
	@%p80 bra 	$L__BB10_72;
	setp.gt.s32 	%p81, %r67, 32;
	ld.shared.f32 	%f345, [_ZZN3cub18CUB_300001_SM_10006detail6reduce28DeviceReduceSingleTileKernelINS2_10policy_hubIfyN4cuda3std3__44plusIfEEE10Policy1000EPfSC_iS9_ffNS7_10__identityEEEvT0_T1_T2_T3_T4_T6_E12temp_storage+12];
	add.f32 	%f346, %f418, %f345;
	selp.f32 	%f347, %f346, %f418, %p81;
	setp.gt.s32 	%p82, %r67, 64;
	ld.shared.f32 	%f348, [_ZZN3cub18CUB_300001_SM_10006detail6reduce28DeviceReduceSingleTileKernelINS2_10policy_hubIfyN4cuda3std3__44plusIfEEE10Policy1000EPfSC_iS9_ffNS7_10__identityEEEvT0_T1_T2_T3_T4_T6_E12temp_storage+16];
	add.f32 	%f349, %f348, %f347;
	selp.f32 	%f350, %f349, %f347, %p82;
	setp.gt.s32 	%p83, %r67, 96;
	ld.shared.f32 	%f351, [_ZZN3cub18CUB_300001_SM_10006detail6reduce28DeviceReduceSingleTileKernelINS2_10policy_hubIfyN4cuda3std3__44plusIfEEE10Policy1000EPfSC_iS9_ffNS7_10__identityEEEvT0_T1_T2_T3_T4_T6_E12temp_storage+20];
	add.f32 	%f352, %f351, %f350;
	selp.f32 	%f353, %f352, %f350, %p83;
	setp.gt.s32 	%p84, %r67, 128;
	ld.shared.f32 	%f354, [_ZZN3cub18CUB_300001_SM_10006detail6reduce28DeviceReduceSingleTileKernelINS2_10policy_hubIfyN4cuda3std3__44plusIfEEE10Policy1000EPfSC_iS9_ffNS7_10__identityEEEvT0_T1_T2_T3_T4_T6_E12temp_storage+24];
	add.f32 	%f355, %f354, %f353;
	selp.f32 	%f356, %f355, %f353, %p84;
	setp.gt.s32 	%p85, %r67, 160;
	ld.shared.f32 	%f357, [_ZZN3cub18CUB_300001_SM_10006detail6reduce28DeviceReduceSingleTileKernelINS2_10policy_hubIfyN4cuda3std3__44plusIfEEE10Policy1000EPfSC_iS9_ffNS7_10__identityEEEvT0_T1_T2_T3_T4_T6_E12temp_storage+28];
	add.f32 	%f358, %f357, %f356;
	selp.f32 	%f359, %f358, %f356, %p85;
	setp.gt.s32 	%p86, %r67, 192;
	ld.shared.f32 	%f360, [_ZZN3cub18CUB_300001_SM_10006detail6reduce28DeviceReduceSingleTileKernelINS2_10policy_hubIfyN4cuda3std3__44plusIfEEE10Policy1000EPfSC_iS9_ffNS7_10__identityEEEvT0_T1_T2_T3_T4_T6_E12temp_storage+32];
	add.f32 	%f361, %f360, %f359;
	selp.f32 	%f362, %f361, %f359, %p86;
	setp.gt.s32 	%p87, %r67, 224;
	ld.shared.f32 	%f363, [_ZZN3cub18CUB_300001_SM_10006detail6reduce28DeviceReduceSingleTileKernelINS2_10policy_hubIfyN4cuda3std3__44plusIfEEE10Policy1000EPfSC_iS9_ffNS7_10__identityEEEvT0_T1_T2_T3_T4_T6_E12temp_storage+36];
	add.f32 	%f364, %f363, %f362;
	selp.f32 	%f418, %f364, %f362, %p87;
	bra.uni 	$L__BB10_72;
$L__BB10_22:
	mov.u32 	%r13, %tid.x;
	shl.b32 	%r224, %r13, 2;
	mul.wide.u32 	%rd86, %r224, 4;
	add.s64 	%rd76, %rd16, %rd86;
	// begin inline asm
	ld.global.nc.v2.u64 {%rd74, %rd75}, [%rd76];
	// end inline asm
	mov.b64 	{%r225, %r226}, %rd75;
	mov.b64 	{%r227, %r228}, %rd74;
	mov.b32 	%f225, %r228;
	mov.b32 	%f226, %r227;
	mov.b32 	%f227, %r226;
	mov.b32 	%f228, %r225;
	add.s64 	%rd79, %rd76, 4096;
	// begin inline asm
	ld.global.nc.v2.u64 {%rd77, %rd78}, [%rd79];
	// end inline asm
	mov.b64 	{%r229, %r230}, %rd78;
	mov.b64 	{%r231, %r232}, %rd77;
	mov.b32 	%f229, %r232;
	mov.b32 	%f230, %r231;
	mov.b32 	%f231, %r230;
	mov.b32 	%f232, %r229;
	add.s64 	%rd82, %rd76, 8192;
	// begin inline asm
	ld.global.nc.v2.u64 {%rd80, %rd81}, [%rd82];
	// end inline asm
	mov.b64 	{%r233, %r234}, %rd81;
	mov.b64 	{%r235, %r236}, %rd80;
	mov.b32 	%f233, %r236;
	mov.b32 	%f234, %r235;
	mov.b32 	%f235, %r234;
	mov.b32 	%f236, %r233;
	add.s64 	%rd85, %rd76, 12288;
	// begin inline asm
	ld.global.nc.v2.u64 {%rd83, %rd84}, [%rd85];
	// end inline asm
	mov.b64 	{%r237, %r238}, %rd84;
	mov.b64 	{%r239, %r240}, %rd83;
	mov.b32 	%f237, %r240;
	mov.b32 	%f238, %r239;
	mov.b32 	%f239, %r238;
	mov.b32 	%f240, %r237;
	add.f32 	%f241, %f226, %f225;
	add.f32 	%f242, %f228, %f227;
	add.f32 	%f243, %f230, %f229;
	add.f32 	%f244, %f232, %f231;
	add.f32 	%f245, %f234, %f233;
	add.f32 	%f246, %f236, %f235;
	add.f32 	%f247, %f238, %f237;
	add.f32 	%f248, %f240, %f239;
	add.f32 	%f249, %f241, %f242;
	add.f32 	%f250, %f243, %f244;
	add.f32 	%f251, %f245, %f246;
	add.f32 	%f252, %f247, %f248;
	add.f32 	%f253, %f249, %f250;
	add.f32 	%f254, %f251, %f252;
	add.f32 	%f404, %f253, %f254;
	setp.lt.u32 	%p50, %r67, 8192;
	mov.b32 	%r387, 4096;
	@%p50 bra 	$L__BB10_26;
	add.s32 	%r14, %r67, -4096;
	mov.b32 	%r387, 4096;
$L__BB10_24:
	mul.wide.s32 	%rd99, %r387, 4;
	add.s64 	%rd89, %rd76, %rd99;
	// begin inline asm
	ld.global.nc.v2.u64 {%rd87, %rd88}, [%rd89];
	// end inline asm
	mov.b64 	{%r242, %r243}, %rd88;
	mov.b64 	{%r244, %r245}, %rd87;
	mov.b32 	%f255, %r245;
	mov.b32 	%f256, %r244;
	mov.b32 	%f257, %r243;
	mov.b32 	%f258, %r242;
	add.s64 	%rd92, %rd89, 4096;
	// begin inline asm
	ld.global.nc.v2.u64 {%rd90, %rd91}, [%rd92];
	// end inline asm
	mov.b64 	{%r246, %r247}, %rd91;
	mov.b64 	{%r248, %r249}, %rd90;
	mov.b32 	%f259, %r249;
	mov.b32 	%f260, %r248;
	mov.b32 	%f261, %r247;
	mov.b32 	%f262, %r246;
	add.s64 	%rd95, %rd89, 8192;
	// begin inline asm
	ld.global.nc.v2.u64 {%rd93, %rd94}, [%rd95];
	// end inline asm
	mov.b64 	{%r250, %r251}, %rd94;
	mov.b64 	{%r252, %r253}, %rd93;
	mov.b32 	%f263, %r253;
	mov.b32 	%f264, %r252;
	mov.b32 	%f265, %r251;
	mov.b32 	%f266, %r250;
	add.s64 	%rd98, %rd89, 12288;
	// begin inline asm
	ld.global.nc.v2.u64 {%rd96, %rd97}, [%rd98];
	// end inline asm
	mov.b64 	{%r254, %r255}, %rd97;
	mov.b64 	{%r256, %r257}, %rd96;
	mov.b32 	%f267, %r257;
	mov.b32 	%f268, %r256;
	mov.b32 	%f269, %r255;
	mov.b32 	%f270, %r254;
	add.f32 	%f271, %f404, %f256;
	add.f32 	%f272, %f255, %f258;
	add.f32 	%f273, %f257, %f260;
	add.f32 	%f274, %f259, %f262;
	add.f32 	%f275, %f261, %f264;
	add.f32 	%f276, %f263, %f266;
	add.f32 	%f277, %f265, %f268;
	add.f32 	%f278, %f267, %f270;
	add.f32 	%f279, %f271, %f272;
	add.f32 	%f280, %f273, %f274;
	add.f32 	%f281, %f275, %f276;
	add.f32 	%f282, %f277, %f278;
	add.f32 	%f283, %f279, %f280;
	add.f32 	%f284, %f281, %f282;
	add.f32 	%f285, %f283, %f284;
	add.f32 	%f404, %f285, %f269;
	sub.s32 	%r258, %r67, %r387;
	setp.lt.s32 	%p51, %r258, 4096;
	@%p51 bra 	$L__BB10_34;
	add.s32 	%r387, %r387, 4096;
	setp.le.s32 	%p52, %r387, %r14;
	@%p52 bra 	$L__BB10_24;
$L__BB10_26:
	setp.le.s32 	%p53, %r67, %r387;
	@%p53 bra 	$L__BB10_34;
	sub.s32 	%r18, %r67, %r387;
	setp.ge.s32 	%p54, %r13, %r18;
	@%p54 bra 	$L__BB10_34;
	not.b32 	%r259, %r13;
	add.s32 	%r260, %r67, %r259;
	sub.s32 	%r19, %r260, %r387;
	and.b32  	%r261, %r19, 768;
	setp.eq.s32 	%p55, %r261, 768;
	mov.u32 	%r391, %r13;
	@%p55 bra 	$L__BB10_31;
	add.s32 	%r389, %r13, %r387;
	shr.u32 	%r262, %r19, 8;
	add.s32 	%r263, %r262, 1;
	and.b32  	%r264, %r263, 3;
	neg.s32 	%r388, %r264;
	mov.u32 	%r391, %r13;
$L__BB10_30:
	.pragma "nounroll";
	mul.wide.u32 	%rd101, %r389, 4;
	add.s64 	%rd100, %rd16, %rd101;
	// begin inline asm
	ld.global.nc.u32 %r265, [%rd100];
	// end inline asm
	mov.b32 	%f287, %r265;
	add.f32 	%f404, %f404, %f287;
	add.s32 	%r391, %r391, 256;
	add.s32 	%r389, %r389, 256;
	add.s32 	%r388, %r388, 1;
	setp.ne.s32 	%p56, %r388, 0;
	@%p56 bra 	$L__BB10_30;
$L__BB10_31:
	setp.lt.u32 	%p57, %r19, 768;
	@%p57 bra 	$L__BB10_34;
	cvt.u64.u32 	%rd102, %r391;
	cvt.u64.u32 	%rd103, %r387;
	add.s64 	%rd104, %rd102, %rd103;
	shl.b64 	%rd105, %rd104, 2;
	add.s64 	%rd106, %rd105, %rd16;
	add.s64 	%rd122, %rd106, 2048;
	add.s32 	%r392, %r391, %r387;
$L__BB10_33:
	mul.wide.u32 	%rd111, %r392, 4;
	add.s64 	%rd107, %rd16, %rd111;
	// begin inline asm
	ld.global.nc.u32 %r266, [%rd107];
	// end inline asm
	mov.b32 	%f288, %r266;
	add.f32 	%f289, %f404, %f288;
	add.s64 	%rd108, %rd122, -1024;
	// begin inline asm
	ld.global.nc.u32 %r267, [%rd108];
	// end inline asm
	mov.b32 	%f290, %r267;
	add.f32 	%f291, %f289, %f290;
	// begin inline asm
	ld.global.nc.u32 %r268, [%rd122];
	// end inline asm
	mov.b32 	%f292, %r268;
	add.f32 	%f293, %f291, %f292;
	add.s64 	%rd110, %rd122, 1024;
	// begin inline asm
	ld.global.nc.u32 %r269, [%rd110];
	// end inline asm
	mov.b32 	%f294, %r269;
	add.f32 	%f404, %f293, %f294;
	add.s32 	%r391, %r391, 1024;
	add.s64 	%rd122, %rd122, 4096;
	add.s32 	%r392, %r392, 1024;
	setp.lt.s32 	%p58, %r391, %r18;
	@%p58 bra 	$L__BB10_33;
$L__BB10_34:
	// begin inline asm
	mov.u32 %r270, %laneid;
	// end inline asm
	mov.b32 	%r272, %f404;
	mov.b32 	%r273, 1;
	mov.b32 	%r294, 31;
	mov.b32 	%r295, -1;
	// begin inline asm
	shfl.sync.down.b32 %r271, %r272, %r273, %r294, %r295;
	// end inline asm
	setp.gt.s32 	%p59, %r270, 30;
	mov.b32 	%f295, %r271;
	add.f32 	%f296, %f404, %f295;
	selp.f32 	%f297, %f404, %f296, %p59;
	mov.b32 	%r277, %f297;
	mov.b32 	%r278, 2;
	// begin inline asm
	shfl.sync.down.b32 %r276, %r277, %r278, %r294, %r295;
	// end inline asm
	setp.gt.s32 	%p60, %r270, 29;
	mov.b32 	%f298, %r276;
	add.f32 	%f299, %f297, %f298;
	selp.f32 	%f300, %f297, %f299, %p60;
	mov.b32 	%r282, %f300;
	mov.b32 	%r283, 4;
	// begin inline asm
	shfl.sync.down.b32 %r281, %r282, %r283, %r294, %r295;
	// end inline asm
	setp.gt.s32 	%p61, %r270, 27;
	mov.b32 	%f301, %r281;
	add.f32 	%f302, %f300, %f301;
	selp.f32 	%f303, %f300, %f302, %p61;
	mov.b32 	%r287, %f303;
	mov.b32 	%r288, 8;
	// begin inline asm
	shfl.sync.down.b32 %r286, %r287, %r288, %r294, %r295;
	// end inline asm
	setp.gt.s32 	%p62, %r270, 23;
	mov.b32 	%f304, %r286;
	add.f32 	%f305, %f303, %f304;
	selp.f32 	%f306, %f303, %f305, %p62;
	mov.b32 	%r292, %f306;
	mov.b32 	%r293, 16;
	// begin inline asm
	shfl.sync.down.b32 %r291, %r292, %r293, %r294, %r295;
	// end inline asm
	setp.gt.s32 	%p63, %r270, 15;
	mov.b32 	%f307, %r291;
	add.f32 	%f26, %f306, %f307;
	selp.f32 	%f418, %f306, %f26, %p63;
	setp.ne.s32 	%p64, %r270, 0;
	@%p64 bra 	$L__BB10_36;
	shr.u32 	%r296, %r13, 3;
	and.b32  	%r297, %r296, 124;
	mov.u32 	%r298, _ZZN3cub18CUB_300001_SM_10006detail6reduce28DeviceReduceSingleTileKernelINS2_10policy_hubIfyN4cuda3std3__44plusIfEEE10Policy1000EPfSC_iS9_ffNS7_10__identityEEEvT0_T1_T2_T3_T4_T6_E12temp_storage;
	add.s32 	%r299, %r298, %r297;
	st.shared.f32 	[%r299+8], %f26;
$L__BB10_36:
	bar.sync 	0;
	setp.ne.s32 	%p65, %r13, 0;
	@%p65 bra 	$L__BB10_72;
	ld.shared.f32 	%f308, [_ZZN3cub18CUB_300001_SM_10006detail6reduce28DeviceReduceSingleTileKernelINS2_10policy_hubIfyN4cuda3std3__44plusIfEEE10Policy1000EPfSC_iS9_ffNS7_10__identityEEEvT0_T1_T2_T3_T4_T6_E12temp_storage+12];
	add.f32 	%f309, %f418, %f308;
	ld.shared.f32 	%f310, [_ZZN3cub18CUB_300001_SM_10006detail6reduce28DeviceReduceSingleTileKernelINS2_10policy_hubIfyN4cuda3std3__44plusIfEEE10Policy1000EPfSC_iS9_ffNS7_10__identityEEEvT0_T1_T2_T3_T4_T6_E12temp_storage+16];
	add.f32 	%f311, %f309, %f310;
	ld.shared.f32 	%f312, [_ZZN3cub18CUB_300001_SM_10006detail6reduce28DeviceReduceSingleTileKernelINS2_10policy_hubIfyN4cuda3std3__44plusIfEEE10Policy1000EPfSC_iS9_ffNS7_10__identityEEEvT0_T1_T2_T3_T4_T6_E12temp_storage+20];
	add.f32 	%f313, %f311, %f312;
	ld.shared.f32 	%f314, [_ZZN3cub18CUB_300001_SM_10006detail6reduce28DeviceReduceSingleTileKernelINS2_10policy_hubIfyN4cuda3std3__44plusIfEEE10Policy1000EPfSC_iS9_ffNS7_10__identityEEEvT0_T1_T2_T3_T4_T6_E12temp_storage+24];
	add.f32 	%f315, %f313, %f314;
	ld.shared.f32 	%f316, [_ZZN3cub18CUB_300001_SM_10006detail6reduce28DeviceReduceSingleTileKernelINS2_10policy_hubIfyN4cuda3std3__44plusIfEEE10Policy1000EPfSC_iS9_ffNS7_10__identityEEEvT0_T1_T2_T3_T4_T6_E12temp_storage+28];
	add.f32 	%f317, %f315, %f316;
	ld.shared.f32 	%f318, [_ZZN3cub18CUB_300001_SM_10006detail6reduce28DeviceReduceSingleTileKernelINS2_10policy_hubIfyN4cuda3std3__44plusIfEEE10Policy1000EPfSC_iS9_ffNS7_10__identityEEEvT0_T1_T2_T3_T4_T6_E12temp_storage+32];
	add.f32 	%f319, %f317, %f318;
	ld.shared.f32 	%f320, [_ZZN3cub18CUB_300001_SM_10006detail6reduce28DeviceReduceSingleTileKernelINS2_10policy_hubIfyN4cuda3std3__44plusIfEEE10Policy1000EPfSC_iS9_ffNS7_10__identityEEEvT0_T1_T2_T3_T4_T6_E12temp_storage+36];
	add.f32 	%f418, %f319, %f320;
	bra.uni 	$L__BB10_72;
$L__BB10_38:
	setp.gt.s32 	%p3, %r67, 4095;
	@%p3 bra 	$L__BB10_56;
	mov.u32 	%r34, %tid.x;
	setp.ge.s32 	%p20, %r34, %r67;
	mov.f32 	%f410, 0f00000000;
	mov.u32 	%r397, %r34;
	@%p20 bra 	$L__BB10_41;
	mul.wide.u32 	%rd66, %r34, 4;
	add.s64 	%rd65, %rd16, %rd66;
	// begin inline asm
	ld.global.nc.u32 %r144, [%rd65];
	// end inline asm
	mov.b32 	%f410, %r144;
	add.s32 	%r397, %r34, 256;
$L__BB10_41:
	setp.ge.s32 	%p21, %r397, %r67;
	@%p21 bra 	$L__BB10_47;
	not.b32 	%r145, %r397;
	add.s32 	%r37, %r67, %r145;
	and.b32  	%r146, %r37, 768;
	setp.eq.s32 	%p22, %r146, 768;
	@%p22 bra 	$L__BB10_45;
	mul.wide.u32 	%rd67, %r397, 4;
	add.s64 	%rd123, %rd16, %rd67;
	shr.u32 	%r147, %r37, 8;
	add.s32 	%r148, %r147, 1;
	and.b32  	%r149, %r148, 3;
	neg.s32 	%r395, %r149;
$L__BB10_44:
	.pragma "nounroll";
	// begin inline asm
	ld.global.nc.u32 %r150, [%rd123];
	// end inline asm
	mov.b32 	%f157, %r150;
	add.f32 	%f410, %f410, %f157;
	add.s32 	%r397, %r397, 256;
	add.s64 	%rd123, %rd123, 1024;
	add.s32 	%r395, %r395, 1;
	setp.ne.s32 	%p23, %r395, 0;
	@%p23 bra 	$L__BB10_44;
$L__BB10_45:
	setp.lt.u32 	%p24, %r37, 768;
	@%p24 bra 	$L__BB10_47;
$L__BB10_46:
	mul.wide.s32 	%rd73, %r397, 4;
	add.s64 	%rd69, %rd16, %rd73;
	// begin inline asm
	ld.global.nc.u32 %r151, [%rd69];
	// end inline asm
	mov.b32 	%f158, %r151;
	add.f32 	%f159, %f410, %f158;
	add.s64 	%rd70, %rd69, 1024;
	// begin inline asm
	ld.global.nc.u32 %r152, [%rd70];
	// end inline asm
	mov.b32 	%f160, %r152;
	add.f32 	%f161, %f159, %f160;
	add.s64 	%rd71, %rd69, 2048;
	// begin inline asm
	ld.global.nc.u32 %r153, [%rd71];
	// end inline asm
	mov.b32 	%f162, %r153;
	add.f32 	%f163, %f161, %f162;
	add.s64 	%rd72, %rd69, 3072;
	// begin inline asm
	ld.global.nc.u32 %r154, [%rd72];
	// end inline asm
	mov.b32 	%f164, %r154;
	add.f32 	%f410, %f163, %f164;
	add.s32 	%r397, %r397, 1024;
	setp.lt.s32 	%p25, %r397, %r67;
	@%p25 bra 	$L__BB10_46;
$L__BB10_47:
	setp.lt.s32 	%p26, %r67, 256;
	@%p26 bra 	$L__BB10_52;
	// begin inline asm
	mov.u32 %r193, %laneid;
	// end inline asm
	mov.b32 	%r195, %f410;
	mov.b32 	%r196, 1;
	mov.b32 	%r217, 31;
	mov.b32 	%r218, -1;
	// begin inline asm
	shfl.sync.down.b32 %r194, %r195, %r196, %r217, %r218;
	// end inline asm
	setp.gt.s32 	%p42, %r193, 30;
	mov.b32 	%f199, %r194;
	add.f32 	%f200, %f410, %f199;
	selp.f32 	%f201, %f410, %f200, %p42;
	mov.b32 	%r200, %f201;
	mov.b32 	%r201, 2;
	// begin inline asm
	shfl.sync.down.b32 %r199, %r200, %r201, %r217, %r218;
	// end inline asm
	setp.gt.s32 	%p43, %r193, 29;
	mov.b32 	%f202, %r199;
	add.f32 	%f203, %f201, %f202;
	selp.f32 	%f204, %f201, %f203, %p43;
	mov.b32 	%r205, %f204;
	mov.b32 	%r206, 4;
	// begin inline asm
	shfl.sync.down.b32 %r204, %r205, %r206, %r217, %r218;
	// end inline asm
	setp.gt.s32 	%p44, %r193, 27;
	mov.b32 	%f205, %r204;
	add.f32 	%f206, %f204, %f205;
	selp.f32 	%f207, %f204, %f206, %p44;
	mov.b32 	%r210, %f207;
	mov.b32 	%r211, 8;
	// begin inline asm
	shfl.sync.down.b32 %r209, %r210, %r211, %r217, %r218;
	// end inline asm
	setp.gt.s32 	%p45, %r193, 23;
	mov.b32 	%f208, %r209;
	add.f32 	%f209, %f207, %f208;
	selp.f32 	%f210, %f207, %f209, %p45;
	mov.b32 	%r215, %f210;
	mov.b32 	%r216, 16;
	// begin inline asm
	shfl.sync.down.b32 %r214, %r215, %r216, %r217, %r218;
	// end inline asm
	setp.gt.s32 	%p46, %r193, 15;
	mov.b32 	%f211, %r214;
	add.f32 	%f38, %f210, %f211;
	selp.f32 	%f418, %f210, %f38, %p46;
	setp.ne.s32 	%p47, %r193, 0;
	@%p47 bra 	$L__BB10_50;
	shr.u32 	%r219, %r34, 3;
	and.b32  	%r220, %r219, 124;
	mov.u32 	%r221, _ZZN3cub18CUB_300001_SM_10006detail6reduce28DeviceReduceSingleTileKernelINS2_10policy_hubIfyN4cuda3std3__44plusIfEEE10Policy1000EPfSC_iS9_ffNS7_10__identityEEEvT0_T1_T2_T3_T4_T6_E12temp_storage;
	add.s32 	%r222, %r221, %r220;
	st.shared.f32 	[%r222+8], %f38;
$L__BB10_50:
	bar.sync 	0;
	setp.ne.s32 	%p48, %r34, 0;
	@%p48 bra 	$L__BB10_72;
	ld.shared.f32 	%f212, [_ZZN3cub18CUB_300001_SM_10006detail6reduce28DeviceReduceSingleTileKernelINS2_10policy_hubIfyN4cuda3std3__44plusIfEEE10Policy1000EPfSC_iS9_ffNS7_10__identityEEEvT0_T1_T2_T3_T4_T6_E12temp_storage+12];
	add.f32 	%f213, %f418, %f212;
	ld.shared.f32 	%f214, [_ZZN3cub18CUB_300001_SM_10006detail6reduce28DeviceReduceSingleTileKernelINS2_10policy_hubIfyN4cuda3std3__44plusIfEEE10Policy1000EPfSC_iS9_ffNS7_10__identityEEEvT0_T1_T2_T3_T4_T6_E12temp_storage+16];
	add.f32 	%f215, %f213, %f214;
	ld.shared.f32 	%f216, [_ZZN3cub18CUB_300001_SM_10006detail6reduce28DeviceReduceSingleTileKernelINS2_10policy_hubIfyN4cuda3std3__44plusIfEEE10Policy1000EPfSC_iS9_ffNS7_10__identityEEEvT0_T1_T2_T3_T4_T6_E12temp_storage+20];
	add.f32 	%f217, %f215, %f216;
	ld.shared.f32 	%f218, [_ZZN3cub18CUB_300001_SM_10006detail6reduce28DeviceReduceSingleTileKernelINS2_10policy_hubIfyN4cuda3std3__44plusIfEEE10Policy1000EPfSC_iS9_ffNS7_10__identityEEEvT0_T1_T2_T3_T4_T6_E12temp_storage+24];
	add.f32 	%f219, %f217, %f218;
	ld.shared.f32 	%f220, [_ZZN3cub18CUB_300001_SM_10006detail6reduce28DeviceReduceSingleTileKernelINS2_10policy_hubIfyN4cuda3std3__44plusIfEEE10Policy1000EPfSC_iS9_ffNS7_10__identityEEEvT0_T1_T2_T3_T4_T6_E12temp_storage+28];
	add.f32 	%f221, %f219, %f220;
	ld.shared.f32 	%f222, [_ZZN3cub18CUB_300001_SM_10006detail6reduce28DeviceReduceSingleTileKernelINS2_10policy_hubIfyN4cuda3std3__44plusIfEEE10Policy1000EPfSC_iS9_ffNS7_10__identityEEEvT0_T1_T2_T3_T4_T6_E12temp_storage+32];
	add.f32 	%f223, %f221, %f222;
	ld.shared.f32 	%f224, [_ZZN3cub18CUB_300001_SM_10006detail6reduce28DeviceReduceSingleTileKernelINS2_10policy_hubIfyN4cuda3std3__44plusIfEEE10Policy1000EPfSC_iS9_ffNS7_10__identityEEEvT0_T1_T2_T3_T4_T6_E12temp_storage+36];
	add.f32 	%f418, %f223, %f224;
	bra.uni 	$L__BB10_72;
$L__BB10_52:
	// begin inline asm
	mov.u32 %r155, %laneid;
	// end inline asm
	and.b32  	%r181, %r34, 992;
	add.s32 	%r182, %r181, 32;
	setp.gt.s32 	%p27, %r182, %r67;
	not.b32 	%r183, %r181;
	add.s32 	%r184, %r67, %r183;
	selp.b32 	%r179, %r184, 31, %p27;
	mov.b32 	%r157, %f410;
	mov.b32 	%r158, 1;
	mov.b32 	%r180, -1;
	// begin inline asm
	shfl.sync.down.b32 %r156, %r157, %r158, %r179, %r180;
	// end inline asm
	setp.lt.s32 	%p28, %r155, %r179;
	mov.b32 	%f165, %r156;
	add.f32 	%f166, %f410, %f165;
	selp.f32 	%f167, %f166, %f410, %p28;
	mov.b32 	%r162, %f167;
	mov.b32 	%r163, 2;
	// begin inline asm
	shfl.sync.down.b32 %r161, %r162, %r163, %r179, %r180;
	// end inline asm
	add.s32 	%r185, %r155, 2;
	setp.gt.s32 	%p29, %r185, %r179;
	mov.b32 	%f168, %r161;
	add.f32 	%f169, %f167, %f168;
	selp.f32 	%f170, %f167, %f169, %p29;
	mov.b32 	%r167, %f170;
	mov.b32 	%r168, 4;
	// begin inline asm
	shfl.sync.down.b32 %r166, %r167, %r168, %r179, %r180;
	// end inline asm
	add.s32 	%r186, %r155, 4;
	setp.gt.s32 	%p30, %r186, %r179;
	mov.b32 	%f171, %r166;
	add.f32 	%f172, %f170, %f171;
	selp.f32 	%f173, %f170, %f172, %p30;
	mov.b32 	%r172, %f173;
	mov.b32 	%r173, 8;
	// begin inline asm
	shfl.sync.down.b32 %r171, %r172, %r173, %r179, %r180;
	// end inline asm
	add.s32 	%r187, %r155, 8;
	setp.gt.s32 	%p31, %r187, %r179;
	mov.b32 	%f174, %r171;
	add.f32 	%f175, %f173, %f174;
	selp.f32 	%f176, %f173, %f175, %p31;
	mov.b32 	%r177, %f176;
	mov.b32 	%r178, 16;
	// begin inline asm
	shfl.sync.down.b32 %r176, %r177, %r178, %r179, %r180;
	// end inline asm
	add.s32 	%r188, %r155, 16;
	setp.gt.s32 	%p32, %r188, %r179;
	mov.b32 	%f177, %r176;
	add.f32 	%f178, %f176, %f177;
	selp.f32 	%f418, %f176, %f178, %p32;
	setp.ne.s32 	%p33, %r155, 0;
	@%p33 bra 	$L__BB10_54;
	shr.u32 	%r189, %r34, 3;
	and.b32  	%r190, %r189, 124;
	mov.u32 	%r191, _ZZN3cub18CUB_300001_SM_10006detail6reduce28DeviceReduceSingleTileKernelINS2_10policy_hubIfyN4cuda3std3__44plusIfEEE10Policy1000EPfSC_iS9_ffNS7_10__identityEEEvT0_T1_T2_T3_T4_T6_E12temp_storage;
	add.s32 	%r192, %r191, %r190;
	st.shared.f32 	[%r192+8], %f418;
$L__BB10_54:
	bar.sync 	0;
	setp.ne.s32 	%p34, %r34, 0;
	@%p34 bra 	$L__BB10_72;
	setp.gt.s32 	%p35, %r67, 32;
	ld.shared.f32 	%f179, [_ZZN3cub18CUB_300001_SM_10006detail6reduce28DeviceReduceSingleTileKernelINS2_10policy_hubIfyN4cuda3std3__44plusIfEEE10Policy1000EPfSC_iS9_ffNS7_10__identityEEEvT0_T1_T2_T3_T4_T6_E12temp_storage+12];
	add.f32 	%f180, %f418, %f179;
	selp.f32 	%f181, %f180, %f418, %p35;
	setp.gt.s32 	%p36, %r67, 64;
	ld.shared.f32 	%f182, [_ZZN3cub18CUB_300001_SM_10006detail6reduce28DeviceReduceSingleTileKernelINS2_10policy_hubIfyN4cuda3std3__44plusIfEEE10Policy1000EPfSC_iS9_ffNS7_10__identityEEEvT0_T1_T2_T3_T4_T6_E12temp_storage+16];
	add.f32 	%f183, %f182, %f181;
	selp.f32 	%f184, %f183, %f181, %p36;
	setp.gt.s32 	%p37, %r67, 96;
	ld.shared.f32 	%f185, [_ZZN3cub18CUB_300001_SM_10006detail6reduce28DeviceReduceSingleTileKernelINS2_10policy_hubIfyN4cuda3std3__44plusIfEEE10Policy1000EPfSC_iS9_ffNS7_10__identityEEEvT0_T1_T2_T3_T4_T6_E12temp_storage+20];
	add.f32 	%f186, %f185, %f184;
	selp.f32 	%f187, %f186, %f184, %p37;
	setp.gt.s32 	%p38, %r67, 128;
	ld.shared.f32 	%f188, [_ZZN3cub18CUB_300001_SM_10006detail6reduce28DeviceReduceSingleTileKernelINS2_10policy_hubIfyN4cuda3std3__44plusIfEEE10Policy1000EPfSC_iS9_ffNS7_10__identityEEEvT0_T1_T2_T3_T4_T6_E12temp_storage+24];
	add.f32 	%f189, %f188, %f187;
	selp.f32 	%f190, %f189, %f187, %p38;
	setp.gt.s32 	%p39, %r67, 160;
	ld.shared.f32 	%f191, [_ZZN3cub18CUB_300001_SM_10006detail6reduce28DeviceReduceSingleTileKernelINS2_10policy_hubIfyN4cuda3std3__44plusIfEEE10Policy1000EPfSC_iS9_ffNS7_10__identityEEEvT0_T1_T2_T3_T4_T6_E12temp_storage+28];
	add.f32 	%f192, %f191, %f190;
	selp.f32 	%f193, %f192, %f190, %p39;
	setp.gt.s32 	%p40, %r67, 192;
	ld.shared.f32 	%f194, [_ZZN3cub18CUB_300001_SM_10006detail6reduce28DeviceReduceSingleTileKernelINS2_10policy_hubIfyN4cuda3std3__44plusIfEEE10Policy1000EPfSC_iS9_ffNS7_10__identityEEEvT0_T1_T2_T3_T4_T6_E12temp_storage+32];
	add.f32 	%f195, %f194, %f193;
	selp.f32 	%f196, %f195, %f193, %p40;
	setp.gt.s32 	%p41, %r67, 224;
	ld.shared.f32 	%f197, [_ZZN3cub18CUB_300001_SM_10006detail6reduce28DeviceReduceSingleTileKernelINS2_10policy_hubIfyN4cuda3std3__44plusIfEEE10Policy1000EPfSC_iS9_ffNS7_10__identityEEEvT0_T1_T2_T3_T4_T6_E12temp_storage+36];
	add.f32 	%f198, %f197, %f196;
	selp.f32 	%f418, %f198, %f196, %p41;
	bra.uni 	$L__BB10_72;
$L__BB10_56:
	mov.u32 	%r46, %tid.x;
	mul.wide.u32 	%rd35, %r46, 4;
	add.s64 	%rd19, %rd16, %rd35;
	// begin inline asm
	ld.global.nc.u32 %r68, [%rd19];
	// end inline asm
	mov.b32 	%f59, %r68;
	add.s64 	%rd20, %rd19, 1024;
	// begin inline asm
	ld.global.nc.u32 %r69, [%rd20];
	// end inline asm
	mov.b32 	%f60, %r69;
	add.s64 	%rd21, %rd19, 2048;
	// begin inline asm
	ld.global.nc.u32 %r70, [%rd21];
	// end inline asm
	mov.b32 	%f61, %r70;
	add.s64 	%rd22, %rd19, 3072;
	// begin inline asm
	ld.global.nc.u32 %r71, [%rd22];
	// end inline asm
	mov.b32 	%f62, %r71;
	add.s64 	%rd23, %rd19, 4096;
	// begin inline asm
	ld.global.nc.u32 %r72, [%rd23];
	// end inline asm
	mov.b32 	%f63, %r72;
	add.s64 	%rd24, %rd19, 5120;
	// begin inline asm
	ld.global.nc.u32 %r73, [%rd24];
	// end inline asm
	mov.b32 	%f64, %r73;
	add.s64 	%rd25, %rd19, 6144;
	// begin inline asm
	ld.global.nc.u32 %r74, [%rd25];
	// end inline asm
	mov.b32 	%f65, %r74;
	add.s64 	%rd26, %rd19, 7168;
	// begin inline asm
	ld.global.nc.u32 %r75, [%rd26];
	// end inline asm
	mov.b32 	%f66, %r75;
	add.s64 	%rd27, %rd19, 8192;
	// begin inline asm
	ld.global.nc.u32 %r76, [%rd27];
	// end inline asm
	mov.b32 	%f67, %r76;
	add.s64 	%rd28, %rd19, 9216;
	// begin inline asm
	ld.global.nc.u32 %r77, [%rd28];
	// end inline asm
	mov.b32 	%f68, %r77;
	add.s64 	%rd29, %rd19, 10240;
	// begin inline asm
	ld.global.nc.u32 %r78, [%rd29];
	// end inline asm
	mov.b32 	%f69, %r78;
	add.s64 	%rd30, %rd19, 11264;
	// begin inline asm
	ld.global.nc.u32 %r79, [%rd30];
	// end inline asm
	mov.b32 	%f70, %r79;
	add.s64 	%rd31, %rd19, 12288;
	// begin inline asm
	ld.global.nc.u32 %r80, [%rd31];
	// end inline asm
	mov.b32 	%f71, %r80;
	add.s64 	%rd32, %rd19, 13312;
	// begin inline asm
	ld.global.nc.u32 %r81, [%rd32];
	// end inline asm
	mov.b32 	%f72, %r81;
	add.s64 	%rd33, %rd19, 14336;
	// begin inline asm
	ld.global.nc.u32 %r82, [%rd33];
	// end inline asm
	mov.b32 	%f73, %r82;
	add.s64 	%rd34, %rd19, 15360;
	// begin inline asm
	ld.global.nc.u32 %r83, [%rd34];
	// end inline asm
	mov.b32 	%f74, %r83;
	add.f32 	%f75, %f59, %f60;
	add.f32 	%f76, %f61, %f62;
	add.f32 	%f77, %f63, %f64;
	add.f32 	%f78, %f65, %f66;
	add.f32 	%f79, %f67, %f68;
	add.f32 	%f80, %f69, %f70;
	add.f32 	%f81, %f71, %f72;
	add.f32 	%f82, %f73, %f74;
	add.f32 	%f83, %f75, %f76;
	add.f32 	%f84, %f77, %f78;
	add.f32 	%f85, %f79, %f80;
	add.f32 	%f86, %f81, %f82;
	add.f32 	%f87, %f83, %f84;
	add.f32 	%f88, %f85, %f86;
	add.f32 	%f417, %f87, %f88;
	setp.lt.u32 	%p4, %r67, 8192;
	mov.b32 	%r400, 4096;
	@%p4 bra 	$L__BB10_60;
	add.s32 	%r47, %r67, -4096;
	mov.b32 	%r400, 4096;
$L__BB10_58:
	mul.wide.s32 	%rd52, %r400, 4;
	add.s64 	%rd36, %rd19, %rd52;
	// begin inline asm
	ld.global.nc.u32 %r86, [%rd36];
	// end inline asm
	mov.b32 	%f89, %r86;
	add.s64 	%rd37, %rd36, 1024;
	// begin inline asm
	ld.global.nc.u32 %r87, [%rd37];
	// end inline asm
	mov.b32 	%f90, %r87;
	add.s64 	%rd38, %rd36, 2048;
	// begin inline asm
	ld.global.nc.u32 %r88, [%rd38];
	// end inline asm
	mov.b32 	%f91, %r88;
	add.s64 	%rd39, %rd36, 3072;
	// begin inline asm
	ld.global.nc.u32 %r89, [%rd39];
	// end inline asm
	mov.b32 	%f92, %r89;
	add.s64 	%rd40, %rd36, 4096;
	// begin inline asm
	ld.global.nc.u32 %r90, [%rd40];
	// end inline asm
	mov.b32 	%f93, %r90;
	add.s64 	%rd41, %rd36, 5120;
	// begin inline asm
	ld.global.nc.u32 %r91, [%rd41];
	// end inline asm
	mov.b32 	%f94, %r91;
	add.s64 	%rd42, %rd36, 6144;
	// begin inline asm
	ld.global.nc.u32 %r92, [%rd42];
	// end inline asm
	mov.b32 	%f95, %r92;
	add.s64 	%rd43, %rd36, 7168;
	// begin inline asm
	ld.global.nc.u32 %r93, [%rd43];
	// end inline asm
	mov.b32 	%f96, %r93;
	add.s64 	%rd44, %rd36, 8192;
	// begin inline asm
	ld.global.nc.u32 %r94, [%rd44];
	// end inline asm
	mov.b32 	%f97, %r94;
	add.s64 	%rd45, %rd36, 9216;
	// begin inline asm
	ld.global.nc.u32 %r95, [%rd45];
	// end inline asm
	mov.b32 	%f98, %r95;
	add.s64 	%rd46, %rd36, 10240;
	// begin inline asm
	ld.global.nc.u32 %r96, [%rd46];
	// end inline asm
	mov.b32 	%f99, %r96;
	add.s64 	%rd47, %rd36, 11264;
	// begin inline asm
	ld.global.nc.u32 %r97, [%rd47];
	// end inline asm
	mov.b32 	%f100, %r97;
	add.s64 	%rd48, %rd36, 12288;
	// begin inline asm
	ld.global.nc.u32 %r98, [%rd48];
	// end inline asm
	mov.b32 	%f101, %r98;
	add.s64 	%rd49, %rd36, 13312;
	// begin inline asm
	ld.global.nc.u32 %r99, [%rd49];
	// end inline asm
	mov.b32 	%f102, %r99;
	add.s64 	%rd50, %rd36, 14336;
	// begin inline asm
	ld.global.nc.u32 %r100, [%rd50];
	// end inline asm
	mov.b32 	%f103, %r100;
	add.s64 	%rd51, %rd36, 15360;
	// begin inline asm
	ld.global.nc.u32 %r101, [%rd51];
	// end inline asm
	mov.b32 	%f104, %r101;
	add.f32 	%f105, %f417, %f89;
	add.f32 	%f106, %f90, %f91;
	add.f32 	%f107, %f92, %f93;
	add.f32 	%f108, %f94, %f95;
	add.f32 	%f109, %f96, %f97;
	add.f32 	%f110, %f98, %f99;
	add.f32 	%f111, %f100, %f101;
	add.f32 	%f112, %f102, %f103;
	add.f32 	%f113, %f105, %f106;
	add.f32 	%f114, %f107, %f108;
	add.f32 	%f115, %f109, %f110;
	add.f32 	%f116, %f111, %f112;
	add.f32 	%f117, %f113, %f114;
	add.f32 	%f118, %f115, %f116;
	add.f32 	%f119, %f117, %f118;
	add.f32 	%f417, %f119, %f104;
	sub.s32 	%r102, %r67, %r400;
	setp.lt.s32 	%p5, %r102, 4096;
	@%p5 bra 	$L__BB10_68;
	add.s32 	%r400, %r400, 4096;
	setp.le.s32 	%p6, %r400, %r47;
	@%p6 bra 	$L__BB10_58;
$L__BB10_60:
	setp.le.s32 	%p7, %r67, %r400;
	@%p7 bra 	$L__BB10_68;
	sub.s32 	%r51, %r67, %r400;
	setp.ge.s32 	%p8, %r46, %r51;
	@%p8 bra 	$L__BB10_68;
	not.b32 	%r103, %r46;
	add.s32 	%r104, %r67, %r103;
	sub.s32 	%r52, %r104, %r400;
	and.b32  	%r105, %r52, 768;
	setp.eq.s32 	%p9, %r105, 768;
	mov.u32 	%r404, %r46;
	@%p9 bra 	$L__BB10_65;
	add.s32 	%r402, %r46, %r400;
	shr.u32 	%r106, %r52, 8;
	add.s32 	%r107, %r106, 1;
	and.b32  	%r108, %r107, 3;
	neg.s32 	%r401, %r108;
	mov.u32 	%r404, %r46;
$L__BB10_64:
	.pragma "nounroll";
	mul.wide.u32 	%rd54, %r402, 4;
	add.s64 	%rd53, %rd16, %rd54;
	// begin inline asm
	ld.global.nc.u32 %r109, [%rd53];
	// end inline asm
	mov.b32 	%f121, %r109;
	add.f32 	%f417, %f417, %f121;
	add.s32 	%r404, %r404, 256;
	add.s32 	%r402, %r402, 256;
	add.s32 	%r401, %r401, 1;
	setp.ne.s32 	%p10, %r401, 0;
	@%p10 bra 	$L__BB10_64;
$L__BB10_65:
	setp.lt.u32 	%p11, %r52, 768;
	@%p11 bra 	$L__BB10_68;
	cvt.u64.u32 	%rd55, %r404;
	cvt.u64.u32 	%rd56, %r400;
	add.s64 	%rd57, %rd55, %rd56;
	shl.b64 	%rd58, %rd57, 2;
	add.s64 	%rd59, %rd58, %rd16;
	add.s64 	%rd124, %rd59, 2048;
	add.s32 	%r405, %r404, %r400;
$L__BB10_67:
	mul.wide.u32 	%rd64, %r405, 4;
	add.s64 	%rd60, %rd16, %rd64;
	// begin inline asm
	ld.global.nc.u32 %r110, [%rd60];
	// end inline asm
	mov.b32 	%f122, %r110;
	add.f32 	%f123, %f417, %f122;
	add.s64 	%rd61, %rd124, -1024;
	// begin inline asm
	ld.global.nc.u32 %r111, [%rd61];
	// end inline asm
	mov.b32 	%f124, %r111;
	add.f32 	%f125, %f123, %f124;
	// begin inline asm
	ld.global.nc.u32 %r112, [%rd124];
	// end inline asm
	mov.b32 	%f126, %r112;
	add.f32 	%f127, %f125, %f126;
	add.s64 	%rd63, %rd124, 1024;
	// begin inline asm
	ld.global.nc.u32 %r113, [%rd63];
	// end inline asm
	mov.b32 	%f128, %r113;
	add.f32 	%f417, %f127, %f128;
	add.s32 	%r404, %r404, 1024;
	add.s64 	%rd124, %rd124, 4096;
	add.s32 	%r405, %r405, 1024;
	setp.lt.s32 	%p12, %r404, %r51;
	@%p12 bra 	$L__BB10_67;
$L__BB10_68:
	// begin inline asm
	mov.u32 %r114, %laneid;
	// end inline asm
	mov.b32 	%r116, %f417;
	mov.b32 	%r117, 1;
	mov.b32 	%r138, 31;
	mov.b32 	%r139, -1;
	// begin inline asm
	shfl.sync.down.b32 %r115, %r116, %r117, %r138, %r139;
	// end inline asm
	setp.gt.s32 	%p13, %r114, 30;
	mov.b32 	%f129, %r115;
	add.f32 	%f130, %f417, %f129;
	selp.f32 	%f131, %f417, %f130, %p13;
	mov.b32 	%r121, %f131;
	mov.b32 	%r122, 2;
	// begin inline asm
	shfl.sync.down.b32 %r120, %r121, %r122, %r138, %r139;
	// end inline asm
	setp.gt.s32 	%p14, %r114, 29;
	mov.b32 	%f132, %r120;
	add.f32 	%f133, %f131, %f132;
	selp.f32 	%f134, %f131, %f133, %p14;
	mov.b32 	%r126, %f134;
	mov.b32 	%r127, 4;
	// begin inline asm
	shfl.sync.down.b32 %r125, %r126, %r127, %r138, %r139;
	// end inline asm
	setp.gt.s32 	%p15, %r114, 27;
	mov.b32 	%f135, %r125;
	add.f32 	%f136, %f134, %f135;
	selp.f32 	%f137, %f134, %f136, %p15;
	mov.b32 	%r131, %f137;
	mov.b32 	%r132, 8;
	// begin inline asm
	shfl.sync.down.b32 %r130, %r131, %r132, %r138, %r139;
	// end inline asm
	setp.gt.s32 	%p16, %r114, 23;
	mov.b32 	%f138, %r130;
	add.f32 	%f139, %f137, %f138;
	selp.f32 	%f140, %f137, %f139, %p16;
	mov.b32 	%r136, %f140;
	mov.b32 	%r137, 16;
	// begin inline asm
	shfl.sync.down.b32 %r135, %r136, %r137, %r138, %r139;
	// end inline asm
	setp.gt.s32 	%p17, %r114, 15;
	mov.b32 	%f141, %r135;
	add.f32 	%f54, %f140, %f141;
	selp.f32 	%f418, %f140, %f54, %p17;
	setp.ne.s32 	%p18, %r114, 0;
	@%p18 bra 	$L__BB10_70;
	shr.u32 	%r140, %r46, 3;
	and.b32  	%r141, %r140, 124;
	mov.u32 	%r142, _ZZN3cub18CUB_300001_SM_10006detail6reduce28DeviceReduceSingleTileKernelINS2_10policy_hubIfyN4cuda3std3__44plusIfEEE10Policy1000EPfSC_iS9_ffNS7_10__identityEEEvT0_T1_T2_T3_T4_T6_E12temp_storage;
	add.s32 	%r143, %r142, %r141;
	st.shared.f32 	[%r143+8], %f54;
$L__BB10_70:
	bar.sync 	0;
	setp.ne.s32 	%p19, %r46, 0;
	@%p19 bra 	$L__BB10_72;
	ld.shared.f32 	%f142, [_ZZN3cub18CUB_300001_SM_10006detail6reduce28DeviceReduceSingleTileKernelINS2_10policy_hubIfyN4cuda3std3__44plusIfEEE10Policy1000EPfSC_iS9_ffNS7_10__identityEEEvT0_T1_T2_T3_T4_T6_E12temp_storage+12];
	add.f32 	%f143, %f418, %f142;
	ld.shared.f32 	%f144, [_ZZN3cub18CUB_300001_SM_10006detail6reduce28DeviceReduceSingleTileKernelINS2_10policy_hubIfyN4cuda3std3__44plusIfEEE10Policy1000EPfSC_iS9_ffNS7_10__identityEEEvT0_T1_T2_T3_T4_T6_E12temp_storage+16];
	add.f32 	%f145, %f143, %f144;
	ld.shared.f32 	%f146, [_ZZN3cub18CUB_300001_SM_10006detail6reduce28DeviceReduceSingleTileKernelINS2_10policy_hubIfyN4cuda3std3__44plusIfEEE10Policy1000EPfSC_iS9_ffNS7_10__identityEEEvT0_T1_T2_T3_T4_T6_E12temp_storage+20];
	add.f32 	%f147, %f145, %f146;
	ld.shared.f32 	%f148, [_ZZN3cub18CUB_300001_SM_10006detail6reduce28DeviceReduceSingleTileKernelINS2_10policy_hubIfyN4cuda3std3__44plusIfEEE10Policy1000EPfSC_iS9_ffNS7_10__identityEEEvT0_T1_T2_T3_T4_T6_E12temp_storage+24];
	add.f32 	%f149, %f147, %f148;
	ld.shared.f32 	%f150, [_ZZN3cub18CUB_300001_SM_10006detail6reduce28DeviceReduceSingleTileKernelINS2_10policy_hubIfyN4cuda3std3__44plusIfEEE10Policy1000EPfSC_iS9_ffNS7_10__identityEEEvT0_T1_T2_T3_T4_T6_E12temp_storage+28];
	add.f32 	%f151, %f149, %f150;
	ld.shared.f32 	%f152, [_ZZN3cub18CUB_300001_SM_10006detail6reduce28DeviceReduceSingleTileKernelINS2_10policy_hubIfyN4cuda3std3__44plusIfEEE10Policy1000EPfSC_iS9_ffNS7_10__identityEEEvT0_T1_T2_T3_T4_T6_E12temp_storage+32];
	add.f32 	%f153, %f151, %f152;
	ld.shared.f32 	%f154, [_ZZN3cub18CUB_300001_SM_10006detail6reduce28DeviceReduceSingleTileKernelINS2_10policy_hubIfyN4cuda3std3__44plusIfEEE10Policy1000EPfSC_iS9_ffNS7_10__identityEEEvT0_T1_T2_T3_T4_T6_E12temp_storage+36];
	add.f32 	%f418, %f153, %f154;
$L__BB10_72:
	mov.u32 	%r379, %tid.x;
	setp.ne.s32 	%p95, %r379, 0;
	@%p95 bra 	$L__BB10_74;
	add.f32 	%f391, %f58, %f418;
	st.global.f32 	[%rd1], %f391;
$L__BB10_74:
	ret;

}


// ===== COMPILED SASS (sm_100) =====

	.target	sm_100

	.elftype	@"ET_EXEC"


//--------------------- .note.nv.tkinfo           --------------------------
	.section	.note.nv.tkinfo,"",@"SHT_NOTE"
	.sectionflags	@"SHF_NOTE_NV_TKINFO"
	.tkinfo
        /*0018*/ 	.word	0x00000002
        /*0030*/ 	.string	""
        /*0030*/ 	.string	"ptxas"
        /*0030*/ 	.string	"Cuda compilation tools, release 13.0, V13.0.88"
        /*0030*/ 	.string	"Build cuda_13.0.r13.0/compiler.36424714_0"
        /*0030*/ 	.string	"-arch sm_100 -m 64 "



//--------------------- .note.nv.cuinfo           --------------------------
	.section	.note.nv.cuinfo,"",@"SHT_NOTE"
	.sectionflags	@"SHF_NOTE_NV_CUINFO"
        /*0018*/ 	.short	0x0002
        /*001a*/ 	.short	0x0064
        /*001c*/ 	.short	0x0082
	.zero		2


//--------------------- .nv.info                  --------------------------
	.section	.nv.info,"",@"SHT_CUDA_INFO"
	.align	4


	//----- nvinfo : EIATTR_REGCOUNT
	.align		4
        /*0000*/ 	.byte	0x04, 0x2f
        /*0002*/ 	.short	(.L_44 - .L_43)
	.align		4
.L_43:
        /*0004*/ 	.word	index@(_Z10yourReducePfS_i)
        /*0008*/ 	.word	0x00000020


	//----- nvinfo : EIATTR_FRAME_SIZE
	.align		4
.L_44:
        /*000c*/ 	.byte	0x04, 0x11
        /*000e*/ 	.short	(.L_46 - .L_45)
	.align		4
.L_45:
        /*0010*/ 	.word	index@(_Z10yourReducePfS_i)
        /*0014*/ 	.word	0x00000000


	//----- nvinfo : EIATTR_REGCOUNT
	.align		4
.L_46:
        /*0018*/ 	.byte	0x04, 0x2f
        /*001a*/ 	.short	(.L_48 - .L_47)
	.align		4
.L_47:
        /*001c*/ 	.word	index@(_ZN3cub18CUB_300001_SM_10006detail11EmptyKernelIvEEvv)
        /*0020*/ 	.word	0x00000004


	//----- nvinfo : EIATTR_FRAME_SIZE
	.align		4
.L_48:
        /*0024*/ 	.byte	0x04, 0x11
        /*0026*/ 	.short	(.L_50 - .L_49)
	.align		4
.L_49:
        /*0028*/ 	.word	index@(_ZN3cub18CUB_300001_SM_10006detail11EmptyKernelIvEEvv)
        /*002c*/ 	.word	0x00000000


	//----- nvinfo : EIATTR_REGCOUNT
	.align		4
.L_50:
        /*0030*/ 	.byte	0x04, 0x2f
        /*0032*/ 	.short	(.L_52 - .L_51)
	.align		4
.L_51:
        /*0034*/ 	.word	index@(_ZN3cub18CUB_300001_SM_10006detail6reduce28DeviceReduceSingleTileKernelINS2_10policy_hubIfjN4cuda3std3__44plusIvEEE10Policy1000EPfSC_jS9_ffNS7_10__identityEEEvT0_T1_T2_T3_T4_T6_)
        /*0038*/ 	.word	0x00000020


	//----- nvinfo : EIATTR_FRAME_SIZE
	.align		4
.L_52:
        /*003c*/ 	.byte	0x04, 0x11
        /*003e*/ 	.short	(.L_54 - .L_53)
	.align		4
.L_53:
        /*0040*/ 	.word	index@(_ZN3cub18CUB_300001_SM_10006detail6reduce28DeviceReduceSingleTileKernelINS2_10policy_hubIfjN4cuda3std3__44plusIvEEE10Policy1000EPfSC_jS9_ffNS7_10__identityEEEvT0_T1_T2_T3_T4_T6_)
        /*0044*/ 	.word	0x00000000


	//----- nvinfo : EIATTR_REGCOUNT
	.align		4
.L_54:
        /*0048*/ 	.byte	0x04, 0x2f
        /*004a*/ 	.short	(.L_56 - .L_55)
	.align		4
.L_55:
        /*004c*/ 	.word	index@(_ZN3cub18CUB_300001_SM_10006detail6reduce18DeviceReduceKernelINS2_10policy_hubIfjN4cuda3std3__44plusIvEEE10Policy1000EPfjS9_fNS7_10__identityEEEvT0_PT3_T1_NS0_13GridEvenShareISH_EET2_T4_)
        /*0050*/ 	.word	0x0000001e


	//----- nvinfo : EIATTR_FRAME_SIZE
	.align		4
.L_56:
        /*0054*/ 	.byte	0x04, 0x11
        /*0056*/ 	.short	(.L_58 - .L_57)
	.align		4
.L_57:
        /*0058*/ 	.word	index@(_ZN3cub18CUB_300001_SM_10006detail6reduce18DeviceReduceKernelINS2_10policy_hubIfjN4cuda3std3__44plusIvEEE10Policy1000EPfjS9_fNS7_10__identityEEEvT0_PT3_T1_NS0_13GridEvenShareISH_EET2_T4_)
        /*005c*/ 	.word	0x00000000


	//----- nvinfo : EIATTR_REGCOUNT
	.align		4
.L_58:
        /*0060*/ 	.byte	0x04, 0x2f
        /*0062*/ 	.short	(.L_60 - .L_59)
	.align		4
.L_59:
        /*0064*/ 	.word	index@(_ZN3cub18CUB_300001_SM_10006detail6reduce28DeviceReduceSingleTileKernelINS2_10policy_hubIfjN4cuda3std3__44plusIvEEE10Policy1000EPfSC_iS9_ffNS7_10__identityEEEvT0_T1_T2_T3_T4_T6_)
        /*0068*/ 	.word	0x0000001e


	//----- nvinfo : EIATTR_FRAME_SIZE
	.align		4
.L_60:
        /*006c*/ 	.byte	0x04, 0x11
        /*006e*/ 	.short	(.L_62 - .L_61)
	.align		4
.L_61:
        /*0070*/ 	.word	index@(_ZN3cub18CUB_300001_SM_10006detail6reduce28DeviceReduceSingleTileKernelINS2_10policy_hubIfjN4cuda3std3__44plusIvEEE10Policy1000EPfSC_iS9_ffNS7_10__identityEEEvT0_T1_T2_T3_T4_T6_)
        /*0074*/ 	.word	0x00000000


	//----- nvinfo : EIATTR_REGCOUNT
	.align		4
.L_62:
        /*0078*/ 	.byte	0x04, 0x2f
        /*007a*/ 	.short	(.L_64 - .L_63)
	.align		4
.L_63:
        /*007c*/ 	.word	index@(_ZN3cub18CUB_300001_SM_10006detail6reduce28DeviceReduceSingleTileKernelINS2_10policy_hubIfjN4cuda3std3__44plusIfEEE10Policy1000EN6thrust24THRUST_300001_SM_1000_NS10device_ptrIfEEPfjS9_ffNS7_10__identityEEEvT0_T1_T2_T3_T4_T6_)
        /*0080*/ 	.word	0x00000020


	//----- nvinfo : EIATTR_FRAME_SIZE
	.align		4
.L_64:
        /*0084*/ 	.byte	0x04, 0x11
        /*0086*/ 	.short	(.L_66 - .L_65)
	.align		4
.L_65:
        /*0088*/ 	.word	index@(_ZN3cub18CUB_300001_SM_10006detail6reduce28DeviceReduceSingleTileKernelINS2_10policy_hubIfjN4cuda3std3__44plusIfEEE10Policy1000EN6thrust24THRUST_300001_SM_1000_NS10device_ptrIfEEPfjS9_ffNS7_10__identityEEEvT0_T1_T2_T3_T4_T6_)
        /*008c*/ 	.word	0x00000000


	//----- nvinfo : EIATTR_REGCOUNT
	.align		4
.L_66:
        /*0090*/ 	.byte	0x04, 0x2f
        /*0092*/ 	.short	(.L_68 - .L_67)
	.align		4
.L_67:
        /*0094*/ 	.word	index@(_ZN3cub18CUB_300001_SM_10006detail6reduce18DeviceReduceKernelINS2_10policy_hubIfjN4cuda3std3__44plusIfEEE10Policy1000EN6thrust24THRUST_300001_SM_1000_NS10device_ptrIfEEjS9_fNS7_10__identityEEEvT0_PT3_T1_NS0_13GridEvenShareISK_EET2_T4_)
        /*0098*/ 	.word	0x00000020


	//----- nvinfo : EIATTR_FRAME_SIZE
	.align		4
.L_68:
        /*009c*/ 	.byte	0x04, 0x11
        /*009e*/ 	.short	(.L_70 - .L_69)
	.align		4
.L_69:
        /*00a0*/ 	.word	index@(_ZN3cub18CUB_300001_SM_10006detail6reduce18DeviceReduceKernelINS2_10policy_hubIfjN4cuda3std3__44plusIfEEE10Policy1000EN6thrust24THRUST_300001_SM_1000_NS10device_ptrIfEEjS9_fNS7_10__identityEEEvT0_PT3_T1_NS0_13GridEvenShareISK_EET2_T4_)
        /*00a4*/ 	.word	0x00000000


	//----- nvinfo : EIATTR_REGCOUNT
	.align		4
.L_70:
        /*00a8*/ 	.byte	0x04, 0x2f
        /*00aa*/ 	.short	(.L_72 - .L_71)
	.align		4
.L_71:
        /*00ac*/ 	.word	index@(_ZN3cub18CUB_300001_SM_10006detail6reduce28DeviceReduceSingleTileKernelINS2_10policy_hubIfjN4cuda3std3__44plusIfEEE10Policy1000EPfSC_iS9_ffNS7_10__identityEEEvT0_T1_T2_T3_T4_T6_)
        /*00b0*/ 	.word	0x0000001e


	//----- nvinfo : EIATTR_FRAME_SIZE
	.align		4
.L_72:
        /*00b4*/ 	.byte	0x04, 0x11
        /*00b6*/ 	.short	(.L_74 - .L_73)
	.align		4
.L_73:
        /*00b8*/ 	.word	index@(_ZN3cub18CUB_300001_SM_10006detail6reduce28DeviceReduceSingleTileKernelINS2_10policy_hubIfjN4cuda3std3__44plusIfEEE10Policy1000EPfSC_iS9_ffNS7_10__identityEEEvT0_T1_T2_T3_T4_T6_)
        /*00bc*/ 	.word	0x00000000


	//----- nvinfo : EIATTR_REGCOUNT
	.align		4
.L_74:
        /*00c0*/ 	.byte	0x04, 0x2f
        /*00c2*/ 	.short	(.L_76 - .L_75)
	.align		4
.L_75:
        /*00c4*/ 	.word	index@(_ZN3cub18CUB_300001_SM_10006detail6reduce28DeviceReduceSingleTileKernelINS2_10policy_hubIfyN4cuda3std3__44plusIfEEE10Policy1000EN6thrust24THRUST_300001_SM_1000_NS10device_ptrIfEEPfyS9_ffNS7_10__identityEEEvT0_T1_T2_T3_T4_T6_)
        /*00c8*/ 	.word	0x00000020


	//----- nvinfo : EIATTR_FRAME_SIZE
	.align		4
.L_76:
        /*00cc*/ 	.byte	0x04, 0x11
        /*00ce*/ 	.short	(.L_78 - .L_77)
	.align		4
.L_77:
        /*00d0*/ 	.word	index@(_ZN3cub18CUB_300001_SM_10006detail6reduce28DeviceReduceSingleTileKernelINS2_10policy_hubIfyN4cuda3std3__44plusIfEEE10Policy1000EN6thrust24THRUST_300001_SM_1000_NS10device_ptrIfEEPfyS9_ffNS7_10__identityEEEvT0_T1_T2_T3_T4_T6_)
        /*00d4*/ 	.word	0x00000000


	//----- nvinfo : EIATTR_REGCOUNT
	.align		4
.L_78:
        /*00d8*/ 	.byte	0x04, 0x2f
        /*00da*/ 	.short	(.L_80 - .L_79)
	.align		4
.L_79:
        /*00dc*/ 	.word	index@(_ZN3cub18CUB_300001_SM_10006detail6reduce18DeviceReduceKernelINS2_10policy_hubIfyN4cuda3std3__44plusIfEEE10Policy1000EN6thrust24THRUST_300001_SM_1000_NS10device_ptrIfEEyS9_fNS7_10__identityEEEvT0_PT3_T1_NS0_13GridEvenShareISK_EET2_T4_)
        /*00e0*/ 	.word	0x0000001e


	//----- nvinfo : EIATTR_FRAME_SIZE
	.align		4
.L_80:
        /*00e4*/ 	.byte	0x04, 0x11
        /*00e6*/ 	.short	(.L_82 - .L_81)
	.align		4
.L_81:
        /*00e8*/ 	.word	index@(_ZN3cub18CUB_300001_SM_10006detail6reduce18DeviceReduceKernelINS2_10policy_hubIfyN4cuda3std3__44plusIfEEE10Policy1000EN6thrust24THRUST_300001_SM_1000_NS10device_ptrIfEEyS9_fNS7_10__identityEEEvT0_PT3_T1_NS0_13GridEvenShareISK_EET2_T4_)
        /*00ec*/ 	.word	0x00000000


	//----- nvinfo : EIATTR_REGCOUNT
	.align		4
.L_82:
        /*00f0*/ 	.byte	0x04, 0x2f
        /*00f2*/ 	.short	(.L_84 - .L_83)
	.align		4
.L_83:
        /*00f4*/ 	.word	index@(_ZN3cub18CUB_300001_SM_10006detail6reduce28DeviceReduceSingleTileKernelINS2_10policy_hubIfyN4cuda3std3__44plusIfEEE10Policy1000EPfSC_iS9_ffNS7_10__identityEEEvT0_T1_T2_T3_T4_T6_)
        /*00f8*/ 	.word	0x0000001e


	//----- nvinfo : EIATTR_FRAME_SIZE
	.align		4
.L_84:
        /*00fc*/ 	.byte	0x04, 0x11
        /*00fe*/ 	.short	(.L_86 - .L_85)
	.align		4
.L_85:
        /*0100*/ 	.word	index@(_ZN3cub18CUB_300001_SM_10006detail6reduce28DeviceReduceSingleTileKernelINS2_10policy_hubIfyN4cuda3std3__44plusIfEEE10Policy1000EPfSC_iS9_ffNS7_10__identityEEEvT0_T1_T2_T3_T4_T6_)
        /*0104*/ 	.word	0x00000000


	//----- nvinfo : EIATTR_MIN_STACK_SIZE
	.align		4
.L_86:
        /*0108*/ 	.byte	0x04, 0x12
        /*010a*/ 	.short	(.L_88 - .L_87)
	.align		4
.L_87:
        /*010c*/ 	.word	index@(_ZN3cub18CUB_300001_SM_10006detail6reduce28DeviceReduceSingleTileKernelINS2_10policy_hubIfyN4cuda3std3__44plusIfEEE10Policy1000EPfSC_iS9_ffNS7_10__identityEEEvT0_T1_T2_T3_T4_T6_)
        /*0110*/ 	.word	0x00000000


	//----- nvinfo : EIATTR_MIN_STACK_SIZE
	.align		4
.L_88:
        /*0114*/ 	.byte	0x04, 0x12
        /*0116*/ 	.short	(.L_90 - .L_89)
	.align		4
.L_89:
        /*0118*/ 	.word	index@(_ZN3cub18CUB_300001_SM_10006detail6reduce18DeviceReduceKernelINS2_10policy_hubIfyN4cuda3std3__44plusIfEEE10Policy1000EN6thrust24THRUST_300001_SM_1000_NS10device_ptrIfEEyS9_fNS7_10__identityEEEvT0_PT3_T1_NS0_13GridEvenShareISK_EET2_T4_)
        /*011c*/ 	.word	0x00000000


	//----- nvinfo : EIATTR_MIN_STACK_SIZE
	.align		4
.L_90:
        /*0120*/ 	.byte	0x04, 0x12
        /*0122*/ 	.short	(.L_92 - .L_91)
	.align		4
.L_91:
        /*0124*/ 	.word	index@(_ZN3cub18CUB_300001_SM_10006detail6reduce28DeviceReduceSingleTileKernelINS2_10policy_hubIfyN4cuda3std3__44plusIfEEE10Policy1000EN6thrust24THRUST_300001_SM_1000_NS10device_ptrIfEEPfyS9_ffNS7_10__identityEEEvT0_T1_T2_T3_T4_T6_)
        /*0128*/ 	.word	0x00000000


	//----- nvinfo : EIATTR_MIN_STACK_SIZE
	.align		4
.L_92:
        /*012c*/ 	.byte	0x04, 0x12
        /*012e*/ 	.short	(.L_94 - .L_93)
	.align		4
.L_93:
        /*0130*/ 	.word	index@(_ZN3cub18CUB_300001_SM_10006detail6reduce28DeviceReduceSingleTileKernelINS2_10policy_hubIfjN4cuda3std3__44plusIfEEE10Policy1000EPfSC_iS9_ffNS7_10__identityEEEvT0_T1_T2_T3_T4_T6_)
        /*0134*/ 	.word	0x00000000


	//----- nvinfo : EIATTR_MIN_STACK_SIZE
	.align		4
.L_94:
        /*0138*/ 	.byte	0x04, 0x12
        /*013a*/ 	.short	(.L_96 - .L_95)
	.align		4
.L_95:
        /*013c*/ 	.word	index@(_ZN3cub18CUB_300001_SM_10006detail6reduce18DeviceReduceKernelINS2_10policy_hubIfjN4cuda3std3__44plusIfEEE10Policy1000EN6thrust24THRUST_300001_SM_1000_NS10device_ptrIfEEjS9_fNS7_10__identityEEEvT0_PT3_T1_NS0_13GridEvenShareISK_EET2_T4_)
        /*0140*/ 	.word	0x00000000


	//----- nvinfo : EIATTR_MIN_STACK_SIZE
	.align		4
.L_96:
        /*0144*/ 	.byte	0x04, 0x12
        /*0146*/ 	.short	(.L_98 - .L_97)
	.align		4
.L_97:
        /*0148*/ 	.word	index@(_ZN3cub18CUB_300001_SM_10006detail6reduce28DeviceReduceSingleTileKernelINS2_10policy_hubIfjN4cuda3std3__44plusIfEEE10Policy1000EN6thrust24THRUST_300001_SM_1000_NS10device_ptrIfEEPfjS9_ffNS7_10__identityEEEvT0_T1_T2_T3_T4_T6_)
        /*014c*/ 	.word	0x00000000


	//----- nvinfo : EIATTR_MIN_STACK_SIZE
	.align		4
.L_98:
        /*0150*/ 	.byte	0x04, 0x12
        /*0152*/ 	.short	(.L_100 - .L_99)
	.align		4
.L_99:
        /*0154*/ 	.word	index@(_ZN3cub18CUB_300001_SM_10006detail6reduce28DeviceReduceSingleTileKernelINS2_10policy_hubIfjN4cuda3std3__44plusIvEEE10Policy1000EPfSC_iS9_ffNS7_10__identityEEEvT0_T1_T2_T3_T4_T6_)
        /*0158*/ 	.word	0x00000000


	//----- nvinfo : EIATTR_MIN_STACK_SIZE
	.align		4
.L_100:
        /*015c*/ 	.byte	0x04, 0x12
        /*015e*/ 	.short	(.L_102 - .L_101)
	.align		4
.L_101:
        /*0160*/ 	.word	index@(_ZN3cub18CUB_300001_SM_10006detail6reduce18DeviceReduceKernelINS2_10policy_hubIfjN4cuda3std3__44plusIvEEE10Policy1000EPfjS9_fNS7_10__identityEEEvT0_PT3_T1_NS0_13GridEvenShareISH_EET2_T4_)
        /*0164*/ 	.word	0x00000000


	//----- nvinfo : EIATTR_MIN_STACK_SIZE
	.align		4
.L_102:
        /*0168*/ 	.byte	0x04, 0x12
        /*016a*/ 	.short	(.L_104 - .L_103)
	.align		4
.L_103:
        /*016c*/ 	.word	index@(_ZN3cub18CUB_300001_SM_10006detail6reduce28DeviceReduceSingleTileKernelINS2_10policy_hubIfjN4cuda3std3__44plusIvEEE10Policy1000EPfSC_jS9_ffNS7_10__identityEEEvT0_T1_T2_T3_T4_T6_)
        /*0170*/ 	.word	0x00000000


	//----- nvinfo : EIATTR_MIN_STACK_SIZE
	.align		4
.L_104:
        /*0174*/ 	.byte	0x04, 0x12
        /*0176*/ 	.short	(.L_106 - .L_105)
	.align		4
.L_105:
        /*0178*/ 	.word	index@(_ZN3cub18CUB_300001_SM_10006detail11EmptyKernelIvEEvv)
        /*017c*/ 	.word	0x00000000


	//----- nvinfo : EIATTR_MIN_STACK_SIZE
	.align		4
.L_106:
        /*0180*/ 	.byte	0x04, 0x12
        /*0182*/ 	.short	(.L_108 - .L_107)
	.align		4
.L_107:
        /*0184*/ 	.word	index@(_Z10yourReducePfS_i)
        /*0188*/ 	.word	0x00000000
.L_108:


//--------------------- .nv.compat                --------------------------
	.section	.nv.compat,"",@"SHT_CUDA_COMPAT_INFO"
	.align	4
        /*0000*/ 	.byte	0x02, 0x09, 0x00, 0x00, 0x02, 0x02, 0x01, 0x00, 0x02, 0x05, 0x05, 0x00, 0x03, 0x07, 0x01, 0x01
        /*0010*/ 	.byte	0x02, 0x03, 0x00, 0x00, 0x02, 0x06, 0x01, 0x00, 0x04, 0x0b, 0x08, 0x00, 0x09, 0x00, 0x00, 0x00
        /*0020*/ 	.byte	0x00, 0x00, 0x00, 0x00


//--------------------- .nv.info._ZN3cub18CUB_300001_SM_10006detail6reduce28DeviceReduceSingleTileKernelINS2_10policy_hubIfyN4cuda3std3__44plusIfEEE10Policy1000EPfSC_iS9_ffNS7_10__identityEEEvT0_T1_T2_T3_T4_T6_ --------------------------
	.section	.nv.info._ZN3cub18CUB_300001_SM_10006detail6reduce28DeviceReduceSingleTileKernelINS2_10policy_hubIfyN4cuda3std3__44plusIfEEE10Policy1000EPfSC_iS9_ffNS7_10__identityEEEvT0_T1_T2_T3_T4_T6_,"",@"SHT_CUDA_INFO"
	.sectionflags	@""
	.align	4


	//----- nvinfo : EIATTR_CUDA_API_VERSION
	.align		4
        /*0000*/ 	.byte	0x04, 0x37
        /*0002*/ 	.short	(.L_110 - .L_109)
.L_109:
        /*0004*/ 	.word	0x00000082


	//----- nvinfo : EIATTR_KPARAM_INFO
	.align		4
.L_110:
        /*0008*/ 	.byte	0x04, 0x17
        /*000a*/ 	.short	(.L_112 - .L_111)
.L_111:
        /*000c*/ 	.word	0x00000000
        /*0010*/ 	.short	0x0005
        /*0012*/ 	.short	0x001c
        /*0014*/ 	.byte	0x00, 0xf0, 0x05, 0x00


	//----- nvinfo : EIATTR_KPARAM_INFO
	.align		4
.L_112:
        /*0018*/ 	.byte	0x04, 0x17
        /*001a*/ 	.short	(.L_114 - .L_113)
.L_113:
        /*001c*/ 	.word	0x00000000
        /*0020*/ 	.short	0x0004
        /*0022*/ 	.short	0x0018
        /*0024*/ 	.byte	0x00, 0xf0, 0x11, 0x00


	//----- nvinfo : EIATTR_KPARAM_INFO
	.align		4
.L_114:
        /*0028*/ 	.byte	0x04, 0x17
        /*002a*/ 	.short	(.L_116 - .L_115)
.L_115:
        /*002c*/ 	.word	0x00000000
        /*0030*/ 	.short	0x0003
        /*0032*/ 	.short	0x0014
        /*0034*/ 	.byte	0x00, 0xf0, 0x05, 0x00


	//----- nvinfo : EIATTR_KPARAM_INFO
	.align		4
.L_116:
        /*0038*/ 	.byte	0x04, 0x17
        /*003a*/ 	.short	(.L_118 - .L_117)
.L_117:
        /*003c*/ 	.word	0x00000000
        /*0040*/ 	.short	0x0002
        /*0042*/ 	.short	0x0010
        /*0044*/ 	.byte	0x00, 0xf0, 0x11, 0x00


	//----- nvinfo : EIATTR_KPARAM_INFO
	.align		4
.L_118:
        /*0048*/ 	.byte	0x04, 0x17
        /*004a*/ 	.short	(.L_120 - .L_119)
.L_119:
        /*004c*/ 	.word	0x00000000
        /*0050*/ 	.short	0x0001
        /*0052*/ 	.short	0x0008
        /*0054*/ 	.byte	0x00, 0xf5, 0x21, 0x00


	//----- nvinfo : EIATTR_KPARAM_INFO
	.align		4
.L_120:
        /*0058*/ 	.byte	0x04, 0x17
        /*005a*/ 	.short	(.L_122 - .L_121)
.L_121:
        /*005c*/ 	.word	0x00000000
        /*0060*/ 	.short	0x0000
        /*0062*/ 	.short	0x0000
        /*0064*/ 	.byte	0x00, 0xf5, 0x21, 0x00


	//----- nvinfo : EIATTR_SPARSE_MMA_MASK
	.align		4
.L_122:
        /*0068*/ 	.byte	0x03, 0x50
        /*006a*/ 	.short	0x0000


	//----- nvinfo : EIATTR_MAXREG_COUNT
	.align		4
        /*006c*/ 	.byte	0x03, 0x1b
        /*006e*/ 	.short	0x00ff


	//----- nvinfo : EIATTR_NUM_BARRIERS
	.align		4
        /*0070*/ 	.byte	0x02, 0x4c
        /*0072*/ 	.byte	0x01
	.zero		1


	//----- nvinfo : EIATTR_MERCURY_ISA_VERSION
	.align		4
        /*0074*/ 	.byte	0x03, 0x5f
        /*0076*/ 	.short	0x0101


	//----- nvinfo : EIATTR_COOP_GROUP_MASK_REGIDS
	.align		4
        /*0078*/ 	.byte	0x04, 0x29
        /*007a*/ 	.short	(.L_124 - .L_123)


	//   ....[0]....
.L_123:
        /*007c*/ 	.word	0xffffffff


	//   ....[1]....
        /*0080*/ 	.word	0xffffffff


	//   ....[2]....
        /*0084*/ 	.word	0xffffffff


	//   ....[3]....
        /*0088*/ 	.word	0xffffffff


	//   ....[4]....
        /*008c*/ 	.word	0xffffffff


	//   ....[5]....
        /*0090*/ 	.word	0xffffffff


	//   ....[6]....
        /*0094*/ 	.word	0xffffffff


	//   ....[7]....
        /*0098*/ 	.word	0xffffffff


	//   ....[8]....
        /*009c*/ 	.word	0xffffffff


	//   ....[9]....
        /*00a0*/ 	.word	0xffffffff


	//   ....[10]....
        /*00a4*/ 	.word	0xffffffff


	//   ....[11]....
        /*00a8*/ 	.word	0xffffffff


	//   ....[12]....
        /*00ac*/ 	.word	0xffffffff


	//   ....[13]....
        /*00b0*/ 	.word	0xffffffff


	//   ....[14]....
        /*00b4*/ 	.word	0xffffffff


	//   ....[15]....
        /*00b8*/ 	.word	0xffffffff


	//   ....[16]....
        /*00bc*/ 	.word	0xffffffff


	//   ....[17]....
        /*00c0*/ 	.word	0xffffffff


	//   ....[18]....
        /*00c4*/ 	.word	0xffffffff


	//   ....[19]....
        /*00c8*/ 	.word	0xffffffff


	//   ....[20]....
        /*00cc*/ 	.word	0xffffffff


	//   ....[21]....
        /*00d0*/ 	.word	0xffffffff


	//   ....[22]....
        /*00d4*/ 	.word	0xffffffff


	//   ....[23]....
        /*00d8*/ 	.word	0xffffffff


	//   ....[24]....
        /*00dc*/ 	.word	0xffffffff


	//   ....[25]....
        /*00e0*/ 	.word	0xffffffff


	//   ....[26]....
        /*00e4*/ 	.word	0xffffffff


	//   ....[27]....
        /*00e8*/ 	.word	0xffffffff


	//   ....[28]....
        /*00ec*/ 	.word	0xffffffff


	//   ....[29]....
        /*00f0*/ 	.word	0xffffffff


	//----- nvinfo : EIATTR_COOP_GROUP_INSTR_OFFSETS
	.align		4
.L_124:
        /*00f4*/ 	.byte	0x04, 0x28
        /*00f6*/ 	.short	(.L_126 - .L_125)


	//   ....[0]....
.L_125:
        /*00f8*/ 	.word	0x00000980


	//   ....[1]....
        /*00fc*/ 	.word	0x000009e0


	//   ....[2]....
        /*0100*/ 	.word	0x00000a50


	//   ....[3]....
        /*0104*/ 	.word	0x00000aa0


	//   ....[4]....
        /*0108*/ 	.word	0x00000ad0


	//   ....[5]....
        /*010c*/ 	.word	0x00000c90


	//   ....[6]....
        /*0110*/ 	.word	0x00000d20


	//   ....[7]....
        /*0114*/ 	.word	0x00000d60


	//   ....[8]....
        /*0118*/ 	.word	0x00000db0


	//   ....[9]....
        /*011c*/ 	.word	0x00000df0


	//   ....[10]....
        /*0120*/ 	.word	0x00001c00


	//   ....[11]....
        /*0124*/ 	.word	0x00001c80


	//   ....[12]....
        /*0128*/ 	.word	0x00001cd0


	//   ....[13]....
        /*012c*/ 	.word	0x00001d10


	//   ....[14]....
        /*0130*/ 	.word	0x00001d40


	//   ....[15]....
        /*0134*/ 	.word	0x00002700


	//   ....[16]....
        /*0138*/ 	.word	0x00002760


	//   ....[17]....
        /*013c*/ 	.word	0x000027d0


	//   ....[18]....
        /*0140*/ 	.word	0x00002820


	//   ....[19]....
        /*0144*/ 	.word	0x00002850


	//   ....[20]....
        /*0148*/ 	.word	0x00002a10


	//   ....[21]....
        /*014c*/ 	.word	0x00002a90


	//   ....[22]....
        /*0150*/ 	.word	0x00002ad0


	//   ....[23]....
        /*0154*/ 	.word	0x00002b10


	//   ....[24]....
        /*0158*/ 	.word	0x00002b70


	//   ....[25]....
        /*015c*/ 	.word	0x00003b00


	//   ....[26]....
        /*0160*/ 	.word	0x00003b80


	//   ....[27]....
        /*0164*/ 	.word	0x00003bd0


	//   ....[28]....
        /*0168*/ 	.word	0x00003c10


	//   ....[29]....
        /*016c*/ 	.word	0x00003c40


	//----- nvinfo : EIATTR_VRC_CTA_INIT_COUNT
	.align		4
.L_126:
        /*0170*/ 	.byte	0x02, 0x4a
	.zero		1
	.zero		1


	//----- nvinfo : EIATTR_EXIT_INSTR_OFFSETS
	.align		4
        /*0174*/ 	.byte	0x04, 0x1c
        /*0176*/ 	.short	(.L_128 - .L_127)


	//   ....[0]....
.L_127:
        /*0178*/ 	.word	0x00000080


	//   ....[1]....
        /*017c*/ 	.word	0x000000c0


	//   ....[2]....
        /*0180*/ 	.word	0x00003d90


	//   ....[3]....
        /*0184*/ 	.word	0x00003de0


	//----- nvinfo : EIATTR_MAX_THREADS
	.align		4
.L_128:
        /*0188*/ 	.byte	0x04, 0x05
        /*018a*/ 	.short	(.L_130 - .L_129)
.L_129:
        /*018c*/ 	.word	0x00000100
        /*0190*/ 	.word	0x00000001
        /*0194*/ 	.word	0x00000001


	//----- nvinfo : EIATTR_CRS_STACK_SIZE
	.align		4
.L_130:
        /*0198*/ 	.byte	0x04, 0x1e
        /*019a*/ 	.short	(.L_132 - .L_131)
.L_131:
        /*019c*/ 	.word	0x00000000


	//----- nvinfo : EIATTR_CBANK_PARAM_SIZE
	.align		4
.L_132:
        /*01a0*/ 	.byte	0x03, 0x19
        /*01a2*/ 	.short	0x001d


	//----- nvinfo : EIATTR_PARAM_CBANK
	.align		4
        /*01a4*/ 	.byte	0x04, 0x0a
        /*01a6*/ 	.short	(.L_134 - .L_133)
	.align		4
.L_133:
        /*01a8*/ 	.word	index@(.nv.constant0._ZN3cub18CUB_300001_SM_10006detail6reduce28DeviceReduceSingleTileKernelINS2_10policy_hubIfyN4cuda3std3__44plusIfEEE10Policy1000EPfSC_iS9_ffNS7_10__identityEEEvT0_T1_T2_T3_T4_T6_)
        /*01ac*/ 	.short	0x0380
        /*01ae*/ 	.short	0x001d


	//----- nvinfo : EIATTR_SW_WAR
	.align		4
.L_134:
        /*01b0*/ 	.byte	0x04, 0x36
        /*01b2*/ 	.short	(.L_136 - .L_135)
.L_135:
        /*01b4*/ 	.word	0x00000008
.L_136:


//--------------------- .nv.info._ZN3cub18CUB_300001_SM_10006detail6reduce18DeviceReduceKernelINS2_10policy_hubIfyN4cuda3std3__44plusIfEEE10Policy1000EN6thrust24THRUST_300001_SM_1000_NS10device_ptrIfEEyS9_fNS7_10__identityEEEvT0_PT3_T1_NS0_13GridEvenShareISK_EET2_T4_ --------------------------
	.section	.nv.info._ZN3cub18CUB_300001_SM_10006detail6reduce18DeviceReduceKernelINS2_10policy_hubIfyN4cuda3std3__44plusIfEEE10Policy1000EN6thrust24THRUST_300001_SM_1000_NS10device_ptrIfEEyS9_fNS7_10__identityEEEvT0_PT3_T1_NS0_13GridEvenShareISK_EET2_T4_,"",@"SHT_CUDA_INFO"
	.sectionflags	@""
	.align	4


	//----- nvinfo : EIATTR_CUDA_API_VERSION
	.align		4
        /*0000*/ 	.byte	0x04, 0x37
        /*0002*/ 	.short	(.L_138 - .L_137)
.L_137:
        /*0004*/ 	.word	0x00000082


	//----- nvinfo : EIATTR_KPARAM_INFO
	.align		4
.L_138:
        /*0008*/ 	.byte	0x04, 0x17
        /*000a*/ 	.short	(.L_140 - .L_139)
.L_139:
        /*000c*/ 	.word	0x00000000
        /*0010*/ 	.short	0x0005
        /*0012*/ 	.short	0x0061
        /*0014*/ 	.byte	0x00, 0xf0, 0x05, 0x00


	//----- nvinfo : EIATTR_KPARAM_INFO
	.align		4
.L_140:
        /*0018*/ 	.byte	0x04, 0x17
        /*001a*/ 	.short	(.L_142 - .L_141)
.L_141:
        /*001c*/ 	.word	0x00000000
        /*0020*/ 	.short	0x0004
        /*0022*/ 	.short	0x0060
        /*0024*/ 	.byte	0x00, 0xf0, 0x05, 0x00


	//----- nvinfo : EIATTR_KPARAM_INFO
	.align		4
.L_142:
        /*0028*/ 	.byte	0x04, 0x17
        /*002a*/ 	.short	(.L_144 - .L_143)
.L_143:
        /*002c*/ 	.word	0x00000000
        /*0030*/ 	.short	0x0003
        /*0032*/ 	.short	0x0018
        /*0034*/ 	.byte	0x00, 0xf0, 0x21, 0x01


	//----- nvinfo : EIATTR_KPARAM_INFO
	.align		4
.L_144:
        /*0038*/ 	.byte	0x04, 0x17
        /*003a*/ 	.short	(.L_146 - .L_145)
.L_145:
        /*003c*/ 	.word	0x00000000
        /*0040*/ 	.short	0x0002
        /*0042*/ 	.short	0x0010
        /*0044*/ 	.byte	0x00, 0xf0, 0x21, 0x00


	//----- nvinfo : EIATTR_KPARAM_INFO
	.align		4
.L_146:
        /*0048*/ 	.byte	0x04, 0x17
        /*004a*/ 	.short	(.L_148 - .L_147)
.L_147:
        /*004c*/ 	.word	0x00000000
        /*0050*/ 	.short	0x0001
        /*0052*/ 	.short	0x0008
        /*0054*/ 	.byte	0x00, 0xf5, 0x21, 0x00


	//----- nvinfo : EIATTR_KPARAM_INFO
	.align		4
.L_148:
        /*0058*/ 	.byte	0x04, 0x17
        /*005a*/ 	.short	(.L_150 - .L_149)
.L_149:
        /*005c*/ 	.word	0x00000000
        /*0060*/ 	.short	0x0000
        /*0062*/ 	.short	0x0000
        /*0064*/ 	.byte	0x00, 0xf0, 0x21, 0x00


	//----- nvinfo : EIATTR_SPARSE_MMA_MASK
	.align		4
.L_150:
        /*0068*/ 	.byte	0x03, 0x50
        /*006a*/ 	.short	0x0000


	//----- nvinfo : EIATTR_MAXREG_COUNT
	.align		4
        /*006c*/ 	.byte	0x03, 0x1b
        /*006e*/ 	.short	0x00ff


	//----- nvinfo : EIATTR_NUM_BARRIERS
	.align		4
        /*0070*/ 	.byte	0x02, 0x4c
        /*0072*/ 	.byte	0x01
	.zero		1


	//----- nvinfo : EIATTR_MERCURY_ISA_VERSION
	.align		4
        /*0074*/ 	.byte	0x03, 0x5f
        /*0076*/ 	.short	0x0101


	//----- nvinfo : EIATTR_COOP_GROUP_MASK_REGIDS
	.align		4
        /*0078*/ 	.byte	0x04, 0x29
        /*007a*/ 	.short	(.L_152 - .L_151)


	//   ....[0]....
.L_151:
        /*007c*/ 	.word	0xffffffff


	//   ....[1]....
        /*0080*/ 	.word	0xffffffff


	//   ....[2]....
        /*0084*/ 	.word	0xffffffff


	//   ....[3]....
        /*0088*/ 	.word	0xffffffff


	//   ....[4]....
        /*008c*/ 	.word	0xffffffff


	//   ....[5]....
        /*0090*/ 	.word	0xffffffff


	//   ....[6]....
        /*0094*/ 	.word	0xffffffff


	//   ....[7]....
        /*0098*/ 	.word	0xffffffff


	//   ....[8]....
        /*009c*/ 	.word	0xffffffff


	//   ....[9]....
        /*00a0*/ 	.word	0xffffffff


	//   ....[10]....
        /*00a4*/ 	.word	0xffffffff


	//   ....[11]....
        /*00a8*/ 	.word	0xffffffff


	//   ....[12]....
        /*00ac*/ 	.word	0xffffffff


	//   ....[13]....
        /*00b0*/ 	.word	0xffffffff


	//   ....[14]....
        /*00b4*/ 	.word	0xffffffff


	//----- nvinfo : EIATTR_COOP_GROUP_INSTR_OFFSETS
	.align		4
.L_152:
        /*00b8*/ 	.byte	0x04, 0x28
        /*00ba*/ 	.short	(.L_154 - .L_153)


	//   ....[0]....
.L_153:
        /*00bc*/ 	.word	0x000009c0


	//   ....[1]....
        /*00c0*/ 	.word	0x00000a20


	//   ....[2]....
        /*00c4*/ 	.word	0x00000a90


	//   ....[3]....
        /*00c8*/ 	.word	0x00000ae0


	//   ....[4]....
        /*00cc*/ 	.word	0x00000b10


	//   ....[5]....
        /*00d0*/ 	.word	0x00000cd0


	//   ....[6]....
        /*00d4*/ 	.word	0x00000d60


	//   ....[7]....
        /*00d8*/ 	.word	0x00000dd0


	//   ....[8]....
        /*00dc*/ 	.word	0x00000e20


	//   ....[9]....
        /*00e0*/ 	.word	0x00000e50


	//   ....[10]....
        /*00e4*/ 	.word	0x00002030


	//   ....[11]....
        /*00e8*/ 	.word	0x000020c0


	//   ....[12]....
        /*00ec*/ 	.word	0x00002110


	//   ....[13]....
        /*00f0*/ 	.word	0x00002150


	//   ....[14]....
        /*00f4*/ 	.word	0x00002180


	//----- nvinfo : EIATTR_VRC_CTA_INIT_COUNT
	.align		4
.L_154:
        /*00f8*/ 	.byte	0x02, 0x4a
	.zero		1
	.zero		1


	//----- nvinfo : EIATTR_EXIT_INSTR_OFFSETS
	.align		4
        /*00fc*/ 	.byte	0x04, 0x1c
        /*00fe*/ 	.short	(.L_156 - .L_155)


	//   ....[0]....
.L_155:
        /*0100*/ 	.word	0x000022d0


	//   ....[1]....
        /*0104*/ 	.word	0x00002330


	//----- nvinfo : EIATTR_MAX_THREADS
	.align		4
.L_156:
        /*0108*/ 	.byte	0x04, 0x05
        /*010a*/ 	.short	(.L_158 - .L_157)
.L_157:
        /*010c*/ 	.word	0x00000100
        /*0110*/ 	.word	0x00000001
        /*0114*/ 	.word	0x00000001


	//----- nvinfo : EIATTR_CRS_STACK_SIZE
	.align		4
.L_158:
        /*0118*/ 	.byte	0x04, 0x1e
        /*011a*/ 	.short	(.L_160 - .L_159)
.L_159:
        /*011c*/ 	.word	0x00000000


	//----- nvinfo : EIATTR_CBANK_PARAM_SIZE
	.align		4
.L_160:
        /*0120*/ 	.byte	0x03, 0x19
        /*0122*/ 	.short	0x0062


	//----- nvinfo : EIATTR_PARAM_CBANK
	.align		4
        /*0124*/ 	.byte	0x04, 0x0a
        /*0126*/ 	.short	(.L_162 - .L_161)
	.align		4
.L_161:
        /*0128*/ 	.word	index@(.nv.constant0._ZN3cub18CUB_300001_SM_10006detail6reduce18DeviceReduceKernelINS2_10policy_hubIfyN4cuda3std3__44plusIfEEE10Policy1000EN6thrust24THRUST_300001_SM_1000_NS10device_ptrIfEEyS9_fNS7_10__identityEEEvT0_PT3_T1_NS0_13GridEvenShareISK_EET2_T4_)
        /*012c*/ 	.short	0x0380
        /*012e*/ 	.short	0x0062


	//----- nvinfo : EIATTR_SW_WAR
	.align		4
.L_162:
        /*0130*/ 	.byte	0x04, 0x36
        /*0132*/ 	.short	(.L_164 - .L_163)
.L_163:
        /*0134*/ 	.word	0x00000008
.L_164:


//--------------------- .nv.info._ZN3cub18CUB_300001_SM_10006detail6reduce28DeviceReduceSingleTileKernelINS2_10policy_hubIfyN4cuda3std3__44plusIfEEE10Policy1000EN6thrust24THRUST_300001_SM_1000_NS10device_ptrIfEEPfyS9_ffNS7_10__identityEEEvT0_T1_T2_T3_T4_T6_ --------------------------
	.section	.nv.info._ZN3cub18CUB_300001_SM_10006detail6reduce28DeviceReduceSingleTileKernelINS2_10policy_hubIfyN4cuda3std3__44plusIfEEE10Policy1000EN6thrust24THRUST_300001_SM_1000_NS10device_ptrIfEEPfyS9_ffNS7_10__identityEEEvT0_T1_T2_T3_T4_T6_,"",@"SHT_CUDA_INFO"
	.sectionflags	@""
	.align	4


	//----- nvinfo : EIATTR_CUDA_API_VERSION
	.align		4
        /*0000*/ 	.byte	0x04, 0x37
        /*0002*/ 	.short	(.L_166 - .L_165)
.L_165:
        /*0004*/ 	.word	0x00000082


	//----- nvinfo : EIATTR_KPARAM_INFO
	.align		4
.L_166:
        /*0008*/ 	.byte	0x04, 0x17
        /*000a*/ 	.short	(.L_168 - .L_167)
.L_167:
        /*000c*/ 	.word	0x00000000
        /*0010*/ 	.short	0x0005
        /*0012*/ 	.short	0x0020
        /*0014*/ 	.byte	0x00, 0xf0, 0x05, 0x00


	//----- nvinfo : EIATTR_KPARAM_INFO
	.align		4
.L_168:
        /*0018*/ 	.byte	0x04, 0x17
        /*001a*/ 	.short	(.L_170 - .L_169)
.L_169:
        /*001c*/ 	.word	0x00000000
        /*0020*/ 	.short	0x0004
        /*0022*/ 	.short	0x001c
        /*0024*/ 	.byte	0x00, 0xf0, 0x11, 0x00


	//----- nvinfo : EIATTR_KPARAM_INFO
	.align		4
.L_170:
        /*0028*/ 	.byte	0x04, 0x17
        /*002a*/ 	.short	(.L_172 - .L_171)
.L_171:
        /*002c*/ 	.word	0x00000000
        /*0030*/ 	.short	0x0003
        /*0032*/ 	.short	0x0018
        /*0034*/ 	.byte	0x00, 0xf0, 0x05, 0x00


	//----- nvinfo : EIATTR_KPARAM_INFO
	.align		4
.L_172:
        /*0038*/ 	.byte	0x04, 0x17
        /*003a*/ 	.short	(.L_174 - .L_173)
.L_173:
        /*003c*/ 	.word	0x00000000
        /*0040*/ 	.short	0x0002
        /*0042*/ 	.short	0x0010
        /*0044*/ 	.byte	0x00, 0xf0, 0x21, 0x00


	//----- nvinfo : EIATTR_KPARAM_INFO
	.align		4
.L_174:
        /*0048*/ 	.byte	0x04, 0x17
        /*004a*/ 	.short	(.L_176 - .L_175)
.L_175:
        /*004c*/ 	.word	0x00000000
        /*0050*/ 	.short	0x0001
        /*0052*/ 	.short	0x0008
        /*0054*/ 	.byte	0x00, 0xf5, 0x21, 0x00


	//----- nvinfo : EIATTR_KPARAM_INFO
	.align		4
.L_176:
        /*0058*/ 	.byte	0x04, 0x17
        /*005a*/ 	.short	(.L_178 - .L_177)
.L_177:
        /*005c*/ 	.word	0x00000000
        /*0060*/ 	.short	0x0000
        /*0062*/ 	.short	0x0000
        /*0064*/ 	.byte	0x00, 0xf0, 0x21, 0x00


	//----- nvinfo : EIATTR_SPARSE_MMA_MASK
	.align		4
.L_178:
        /*0068*/ 	.byte	0x03, 0x50
        /*006a*/ 	.short	0x0000


	//----- nvinfo : EIATTR_MAXREG_COUNT
	.align		4
        /*006c*/ 	.byte	0x03, 0x1b
        /*006e*/ 	.short	0x00ff


	//----- nvinfo : EIATTR_NUM_BARRIERS
	.align		4
        /*0070*/ 	.byte	0x02, 0x4c
        /*0072*/ 	.byte	0x01
	.zero		1


	//----- nvinfo : EIATTR_MERCURY_ISA_VERSION
	.align		4
        /*0074*/ 	.byte	0x03, 0x5f
        /*0076*/ 	.short	0x0101


	//----- nvinfo : EIATTR_COOP_GROUP_MASK_REGIDS
	.align		4
        /*0078*/ 	.byte	0x04, 0x29
        /*007a*/ 	.short	(.L_180 - .L_179)


	//   ....[0]....
.L_179:
        /*007c*/ 	.word	0xffffffff


	//   ....[1]....
        /*0080*/ 	.word	0xffffffff


	//   ....[2]....
        /*0084*/ 	.word	0xffffffff


	//   ....[3]....
        /*0088*/ 	.word	0xffffffff


	//   ....[4]....
        /*008c*/ 	.word	0xffffffff


	//   ....[5]....
        /*0090*/ 	.word	0xffffffff


	//   ....[6]....
        /*0094*/ 	.word	0xffffffff


	//   ....[7]....
        /*0098*/ 	.word	0xffffffff


	//   ....[8]....
        /*009c*/ 	.word	0xffffffff


	//   ....[9]....
        /*00a0*/ 	.word	0xffffffff


	//   ....[10]....
        /*00a4*/ 	.word	0xffffffff


	//   ....[11]....
        /*00a8*/ 	.word	0xffffffff


	//   ....[12]....
        /*00ac*/ 	.word	0xffffffff


	//   ....[13]....
        /*00b0*/ 	.word	0xffffffff


	//   ....[14]....
        /*00b4*/ 	.word	0xffffffff


	//----- nvinfo : EIATTR_COOP_GROUP_INSTR_OFFSETS
	.align		4
.L_180:
        /*00b8*/ 	.byte	0x04, 0x28
        /*00ba*/ 	.short	(.L_182 - .L_181)


	//   ....[0]....
.L_181:
        /*00bc*/ 	.word	0x00000930


	//   ....[1]....
        /*00c0*/ 	.word	0x00000990


	//   ....[2]....
        /*00c4*/ 	.word	0x00000a00


	//   ....[3]....
        /*00c8*/ 	.word	0x00000a50


	//   ....[4]....
        /*00cc*/ 	.word	0x00000a80


	//   ....[5]....
        /*00d0*/ 	.word	0x00000c40


	//   ....[6]....
        /*00d4*/ 	.word	0x00000cd0


	//   ....[7]....
        /*00d8*/ 	.word	0x00000d20


	//   ....[8]....
        /*00dc*/ 	.word	0x00000d60


	//   ....[9]....
        /*00e0*/ 	.word	0x00000da0


	//   ....[10]....
        /*00e4*/ 	.word	0x00001dc0


	//   ....[11]....
        /*00e8*/ 	.word	0x00001e40


	//   ....[12]....
        /*00ec*/ 	.word	0x00001e90


	//   ....[13]....
        /*00f0*/ 	.word	0x00001ed0


	//   ....[14]....
        /*00f4*/ 	.word	0x00001f00


	//----- nvinfo : EIATTR_VRC_CTA_INIT_COUNT
	.align		4
.L_182:
        /*00f8*/ 	.byte	0x02, 0x4a
	.zero		1
	.zero		1


	//----- nvinfo : EIATTR_EXIT_INSTR_OFFSETS
	.align		4
        /*00fc*/ 	.byte	0x04, 0x1c
        /*00fe*/ 	.short	(.L_184 - .L_183)


	//   ....[0]....
.L_183:
        /*0100*/ 	.word	0x000000a0


	//   ....[1]....
        /*0104*/ 	.word	0x000000e0


	//   ....[2]....
        /*0108*/ 	.word	0x00002040


	//   ....[3]....
        /*010c*/ 	.word	0x00002090


	//----- nvinfo : EIATTR_MAX_THREADS
	.align		4
.L_184:
        /*0110*/ 	.byte	0x04, 0x05
        /*0112*/ 	.short	(.L_186 - .L_185)
.L_185:
        /*0114*/ 	.word	0x00000100
        /*0118*/ 	.word	0x00000001
        /*011c*/ 	.word	0x00000001


	//----- nvinfo : EIATTR_CRS_STACK_SIZE
	.align		4
.L_186:
        /*0120*/ 	.byte	0x04, 0x1e
        /*0122*/ 	.short	(.L_188 - .L_187)
.L_187:
        /*0124*/ 	.word	0x00000000


	//----- nvinfo : EIATTR_CBANK_PARAM_SIZE
	.align		4
.L_188:
        /*0128*/ 	.byte	0x03, 0x19
        /*012a*/ 	.short	0x0021


	//----- nvinfo : EIATTR_PARAM_CBANK
	.align		4
        /*012c*/ 	.byte	0x04, 0x0a
        /*012e*/ 	.short	(.L_190 - .L_189)
	.align		4
.L_189:
        /*0130*/ 	.word	index@(.nv.constant0._ZN3cub18CUB_300001_SM_10006detail6reduce28DeviceReduceSingleTileKernelINS2_10policy_hubIfyN4cuda3std3__44plusIfEEE10Policy1000EN6thrust24THRUST_300001_SM_1000_NS10device_ptrIfEEPfyS9_ffNS7_10__identityEEEvT0_T1_T2_T3_T4_T6_)
        /*0134*/ 	.short	0x0380
        /*0136*/ 	.short	0x0021


	//----- nvinfo : EIATTR_SW_WAR
	.align		4
.L_190:
        /*0138*/ 	.byte	0x04, 0x36
        /*013a*/ 	.short	(.L_192 - .L_191)
.L_191:
        /*013c*/ 	.word	0x00000008
.L_192:


//--------------------- .nv.info._ZN3cub18CUB_300001_SM_10006detail6reduce28DeviceReduceSingleTileKernelINS2_10policy_hubIfjN4cuda3std3__44plusIfEEE10Policy1000EPfSC_iS9_ffNS7_10__identityEEEvT0_T1_T2_T3_T4_T6_ --------------------------
	.section	.nv.info._ZN3cub18CUB_300001_SM_10006detail6reduce28DeviceReduceSingleTileKernelINS2_10policy_hubIfjN4cuda3std3__44plusIfEEE10Policy1000EPfSC_iS9_ffNS7_10__identityEEEvT0_T1_T2_T3_T4_T6_,"",@"SHT_CUDA_INFO"
	.sectionflags	@""
	.align	4


	//----- nvinfo : EIATTR_CUDA_API_VERSION
	.align		4
        /*0000*/ 	.byte	0x04, 0x37
        /*0002*/ 	.short	(.L_194 - .L_193)
.L_193:
        /*0004*/ 	.word	0x00000082


	//----- nvinfo : EIATTR_KPARAM_INFO
	.align		4
.L_194:
        /*0008*/ 	.byte	0x04, 0x17
        /*000a*/ 	.short	(.L_196 - .L_195)
.L_195:
        /*000c*/ 	.word	0x00000000
        /*0010*/ 	.short	0x0005
        /*0012*/ 	.short	0x001c
        /*0014*/ 	.byte	0x00, 0xf0, 0x05, 0x00


	//----- nvinfo : EIATTR_KPARAM_INFO
	.align		4
.L_196:
        /*0018*/ 	.byte	0x04, 0x17
        /*001a*/ 	.short	(.L_198 - .L_197)
.L_197:
        /*001c*/ 	.word	0x00000000
        /*0020*/ 	.short	0x0004
        /*0022*/ 	.short	0x0018
        /*0024*/ 	.byte	0x00, 0xf0, 0x11, 0x00


	//----- nvinfo : EIATTR_KPARAM_INFO
	.align		4
.L_198:
        /*0028*/ 	.byte	0x04, 0x17
        /*002a*/ 	.short	(.L_200 - .L_199)
.L_199:
        /*002c*/ 	.word	0x00000000
        /*0030*/ 	.short	0x0003
        /*0032*/ 	.short	0x0014
        /*0034*/ 	.byte	0x00, 0xf0, 0x05, 0x00


	//----- nvinfo : EIATTR_KPARAM_INFO
	.align		4
.L_200:
        /*0038*/ 	.byte	0x04, 0x17
        /*003a*/ 	.short	(.L_202 - .L_201)
.L_201:
        /*003c*/ 	.word	0x00000000
        /*0040*/ 	.short	0x0002
        /*0042*/ 	.short	0x0010
        /*0044*/ 	.byte	0x00, 0xf0, 0x11, 0x00


	//----- nvinfo : EIATTR_KPARAM_INFO
	.align		4
.L_202:
        /*0048*/ 	.byte	0x04, 0x17
        /*004a*/ 	.short	(.L_204 - .L_203)
.L_203:
        /*004c*/ 	.word	0x00000000
        /*0050*/ 	.short	0x0001
        /*0052*/ 	.short	0x0008
        /*0054*/ 	.byte	0x00, 0xf5, 0x21, 0x00


	//----- nvinfo : EIATTR_KPARAM_INFO
	.align		4
.L_204:
        /*0058*/ 	.byte	0x04, 0x17
        /*005a*/ 	.short	(.L_206 - .L_205)
.L_205:
        /*005c*/ 	.word	0x00000000
        /*0060*/ 	.short	0x0000
        /*0062*/ 	.short	0x0000
        /*0064*/ 	.byte	0x00, 0xf5, 0x21, 0x00


	//----- nvinfo : EIATTR_SPARSE_MMA_MASK
	.align		4
.L_206:
        /*0068*/ 	.byte	0x03, 0x50
        /*006a*/ 	.short	0x0000


	//----- nvinfo : EIATTR_MAXREG_COUNT
	.align		4
        /*006c*/ 	.byte	0x03, 0x1b
        /*006e*/ 	.short	0x0080


	//----- nvinfo : EIATTR_NUM_BARRIERS
	.align		4
        /*0070*/ 	.byte	0x02, 0x4c
        /*0072*/ 	.byte	0x01
	.zero		1


	//----- nvinfo : EIATTR_MERCURY_ISA_VERSION
	.align		4
        /*0074*/ 	.byte	0x03, 0x5f
        /*0076*/ 	.short	0x0101


	//----- nvinfo : EIATTR_UNUSED_LOAD_BYTE_OFFSET
	.align		4
        /*0078*/ 	.byte	0x04, 0x44
        /*007a*/ 	.short	(.L_208 - .L_207)


	//   ....[0]....
.L_207:
        /*007c*/ 	.word	0x00000b70
        /*0080*/ 	.word	0x0000fff0


	//   ....[1]....
        /*0084*/ 	.word	0x00000f80
        /*0088*/ 	.word	0x0000fff0


	//   ....[2]....
        /*008c*/ 	.word	0x00002010
        /*0090*/ 	.word	0x0000fff0


	//   ....[3]....
        /*0094*/ 	.word	0x00002bb0
        /*0098*/ 	.word	0x0000fff0


	//   ....[4]....
        /*009c*/ 	.word	0x00002fc0
        /*00a0*/ 	.word	0x0000fff0


	//   ....[5]....
        /*00a4*/ 	.word	0x00004140
        /*00a8*/ 	.word	0x0000fff0


	//----- nvinfo : EIATTR_COOP_GROUP_MASK_REGIDS
	.align		4
.L_208:
        /*00ac*/ 	.byte	0x04, 0x29
        /*00ae*/ 	.short	(.L_210 - .L_209)


	//   ....[0]....
.L_209:
        /*00b0*/ 	.word	0xffffffff


	//   ....[1]....
        /*00b4*/ 	.word	0xffffffff


	//   ....[2]....
        /*00b8*/ 	.word	0xffffffff


	//   ....[3]....
        /*00bc*/ 	.word	0xffffffff


	//   ....[4]....
        /*00c0*/ 	.word	0xffffffff


	//   ....[5]....
        /*00c4*/ 	.word	0xffffffff


	//   ....[6]....
        /*00c8*/ 	.word	0xffffffff


	//   ....[7]....
        /*00cc*/ 	.word	0xffffffff


	//   ....[8]....
        /*00d0*/ 	.word	0xffffffff


	//   ....[9]....
        /*00d4*/ 	.word	0xffffffff


	//   ....[10]....
        /*00d8*/ 	.word	0xffffffff


	//   ....[11]....
        /*00dc*/ 	.word	0xffffffff


	//   ....[12]....
        /*00e0*/ 	.word	0xffffffff


	//   ....[13]....
        /*00e4*/ 	.word	0xffffffff


	//   ....[14]....
        /*00e8*/ 	.word	0xffffffff


	//   ....[15]....
        /*00ec*/ 	.word	0xffffffff


	//   ....[16]....
        /*00f0*/ 	.word	0xffffffff


	//   ....[17]....
        /*00f4*/ 	.word	0xffffffff


	//   ....[18]....
        /*00f8*/ 	.word	0xffffffff


	//   ....[19]....
        /*00fc*/ 	.word	0xffffffff


	//   ....[20]....
        /*0100*/ 	.word	0xffffffff


	//   ....[21]....
        /*0104*/ 	.word	0xffffffff


	//   ....[22]....
        /*0108*/ 	.word	0xffffffff


	//   ....[23]....
        /*010c*/ 	.word	0xffffffff


	//   ....[24]....
        /*0110*/ 	.word	0xffffffff


	//   ....[25]....
        /*0114*/ 	.word	0xffffffff


	//   ....[26]....
        /*0118*/ 	.word	0xffffffff


	//   ....[27]....
        /*011c*/ 	.word	0xffffffff


	//   ....[28]....
        /*0120*/ 	.word	0xffffffff


	//   ....[29]....
        /*0124*/ 	.word	0xffffffff


	//----- nvinfo : EIATTR_COOP_GROUP_INSTR_OFFSETS
	.align		4
.L_210:
        /*0128*/ 	.byte	0x04, 0x28
        /*012a*/ 	.short	(.L_212 - .L_211)


	//   ....[0]....
.L_211:
        /*012c*/ 	.word	0x00000980


	//   ....[1]....
        /*0130*/ 	.word	0x000009e0


	//   ....[2]....
        /*0134*/ 	.word	0x00000a50


	//   ....[3]....
        /*0138*/ 	.word	0x00000aa0


	//   ....[4]....
        /*013c*/ 	.word	0x00000ad0


	//   ....[5]....
        /*0140*/ 	.word	0x00000d20


	//   ....[6]....
        /*0144*/ 	.word	0x00000db0


	//   ....[7]....
        /*0148*/ 	.word	0x00000df0


	//   ....[8]....
        /*014c*/ 	.word	0x00000e40


	//   ....[9]....
        /*0150*/ 	.word	0x00000e80


	//   ....[10]....
        /*0154*/ 	.word	0x00001e30


	//   ....[11]....
        /*0158*/ 	.word	0x00001eb0


	//   ....[12]....
        /*015c*/ 	.word	0x00001f00


	//   ....[13]....
        /*0160*/ 	.word	0x00001f40


	//   ....[14]....
        /*0164*/ 	.word	0x00001f70


	//   ....[15]....
        /*0168*/ 	.word	0x000029c0


	//   ....[16]....
        /*016c*/ 	.word	0x00002a20


	//   ....[17]....
        /*0170*/ 	.word	0x00002a90


	//   ....[18]....
        /*0174*/ 	.word	0x00002ae0


	//   ....[19]....
        /*0178*/ 	.word	0x00002b10


	//   ....[20]....
        /*017c*/ 	.word	0x00002d60


	//   ....[21]....
        /*0180*/ 	.word	0x00002de0


	//   ....[22]....
        /*0184*/ 	.word	0x00002e20


	//   ....[23]....
        /*0188*/ 	.word	0x00002e60


	//   ....[24]....
        /*018c*/ 	.word	0x00002ec0


	//   ....[25]....
        /*0190*/ 	.word	0x00003f60


	//   ....[26]....
        /*0194*/ 	.word	0x00003fe0


	//   ....[27]....
        /*0198*/ 	.word	0x00004030


	//   ....[28]....
        /*019c*/ 	.word	0x00004070


	//   ....[29]....
        /*01a0*/ 	.word	0x000040a0


	//----- nvinfo : EIATTR_VRC_CTA_INIT_COUNT
	.align		4
.L_212:
        /*01a4*/ 	.byte	0x02, 0x4a
	.zero		1
	.zero		1


	//----- nvinfo : EIATTR_EXIT_INSTR_OFFSETS
	.align		4
        /*01a8*/ 	.byte	0x04, 0x1c
        /*01aa*/ 	.short	(.L_214 - .L_213)


	//   ....[0]....
.L_213:
        /*01ac*/ 	.word	0x00000080


	//   ....[1]....
        /*01b0*/ 	.word	0x000000c0


	//   ....[2]....
        /*01b4*/ 	.word	0x00004280


	//   ....[3]....
        /*01b8*/ 	.word	0x000042d0


	//----- nvinfo : EIATTR_MAX_THREADS
	.align		4
.L_214:
        /*01bc*/ 	.byte	0x04, 0x05
        /*01be*/ 	.short	(.L_216 - .L_215)
.L_215:
        /*01c0*/ 	.word	0x00000200
        /*01c4*/ 	.word	0x00000001
        /*01c8*/ 	.word	0x00000001


	//----- nvinfo : EIATTR_CRS_STACK_SIZE
	.align		4
.L_216:
        /*01cc*/ 	.byte	0x04, 0x1e
        /*01ce*/ 	.short	(.L_218 - .L_217)
.L_217:
        /*01d0*/ 	.word	0x00000000


	//----- nvinfo : EIATTR_CBANK_PARAM_SIZE
	.align		4
.L_218:
        /*01d4*/ 	.byte	0x03, 0x19
        /*01d6*/ 	.short	0x001d


	//----- nvinfo : EIATTR_PARAM_CBANK
	.align		4
        /*01d8*/ 	.byte	0x04, 0x0a
        /*01da*/ 	.short	(.L_220 - .L_219)
	.align		4
.L_219:
        /*01dc*/ 	.word	index@(.nv.constant0._ZN3cub18CUB_300001_SM_10006detail6reduce28DeviceReduceSingleTileKernelINS2_10policy_hubIfjN4cuda3std3__44plusIfEEE10Policy1000EPfSC_iS9_ffNS7_10__identityEEEvT0_T1_T2_T3_T4_T6_)
        /*01e0*/ 	.short	0x0380
        /*01e2*/ 	.short	0x001d


	//----- nvinfo : EIATTR_SW_WAR
	.align		4
.L_220:
        /*01e4*/ 	.byte	0x04, 0x36
        /*01e6*/ 	.short	(.L_222 - .L_221)
.L_221:
        /*01e8*/ 	.word	0x00000008
.L_222:


//--------------------- .nv.info._ZN3cub18CUB_300001_SM_10006detail6reduce18DeviceReduceKernelINS2_10policy_hubIfjN4cuda3std3__44plusIfEEE10Policy1000EN6thrust24THRUST_300001_SM_1000_NS10device_ptrIfEEjS9_fNS7_10__identityEEEvT0_PT3_T1_NS0_13GridEvenShareISK_EET2_T4_ --------------------------
	.section	.nv.info._ZN3cub18CUB_300001_SM_10006detail6reduce18DeviceReduceKernelINS2_10policy_hubIfjN4cuda3std3__44plusIfEEE10Policy1000EN6thrust24THRUST_300001_SM_1000_NS10device_ptrIfEEjS9_fNS7_10__identityEEEvT0_PT3_T1_NS0_13GridEvenShareISK_EET2_T4_,"",@"SHT_CUDA_INFO"
	.sectionflags	@""
	.align	4


	//----- nvinfo : EIATTR_CUDA_API_VERSION
	.align		4
        /*0000*/ 	.byte	0x04, 0x37
        /*0002*/ 	.short	(.L_224 - .L_223)
.L_223:
        /*0004*/ 	.word	0x00000082


	//----- nvinfo : EIATTR_KPARAM_INFO
	.align		4
.L_224:
        /*0008*/ 	.byte	0x04, 0x17
        /*000a*/ 	.short	(.L_226 - .L_225)
.L_225:
        /*000c*/ 	.word	0x00000000
        /*0010*/ 	.short	0x0005
        /*0012*/ 	.short	0x003d
        /*0014*/ 	.byte	0x00, 0xf0, 0x05, 0x00


	//----- nvinfo : EIATTR_KPARAM_INFO
	.align		4
.L_226:
        /*0018*/ 	.byte	0x04, 0x17
        /*001a*/ 	.short	(.L_228 - .L_227)
.L_227:
        /*001c*/ 	.word	0x00000000
        /*0020*/ 	.short	0x0004
        /*0022*/ 	.short	0x003c
        /*0024*/ 	.byte	0x00, 0xf0, 0x05, 0x00


	//----- nvinfo : EIATTR_KPARAM_INFO
	.align		4
.L_228:
        /*0028*/ 	.byte	0x04, 0x17
        /*002a*/ 	.short	(.L_230 - .L_229)
.L_229:
        /*002c*/ 	.word	0x00000000
        /*0030*/ 	.short	0x0003
        /*0032*/ 	.short	0x0014
        /*0034*/ 	.byte	0x00, 0xf0, 0xa1, 0x00


	//----- nvinfo : EIATTR_KPARAM_INFO
	.align		4
.L_230:
        /*0038*/ 	.byte	0x04, 0x17
        /*003a*/ 	.short	(.L_232 - .L_231)
.L_231:
        /*003c*/ 	.word	0x00000000
        /*0040*/ 	.short	0x0002
        /*0042*/ 	.short	0x0010
        /*0044*/ 	.byte	0x00, 0xf0, 0x11, 0x00


	//----- nvinfo : EIATTR_KPARAM_INFO
	.align		4
.L_232:
        /*0048*/ 	.byte	0x04, 0x17
        /*004a*/ 	.short	(.L_234 - .L_233)
.L_233:
        /*004c*/ 	.word	0x00000000
        /*0050*/ 	.short	0x0001
        /*0052*/ 	.short	0x0008
        /*0054*/ 	.byte	0x00, 0xf5, 0x21, 0x00


	//----- nvinfo : EIATTR_KPARAM_INFO
	.align		4
.L_234:
        /*0058*/ 	.byte	0x04, 0x17
        /*005a*/ 	.short	(.L_236 - .L_235)
.L_235:
        /*005c*/ 	.word	0x00000000
        /*0060*/ 	.short	0x0000
        /*0062*/ 	.short	0x0000
        /*0064*/ 	.byte	0x00, 0xf0, 0x21, 0x00


	//----- nvinfo : EIATTR_SPARSE_MMA_MASK
	.align		4
.L_236:
        /*0068*/ 	.byte	0x03, 0x50
        /*006a*/ 	.short	0x0000


	//----- nvinfo : EIATTR_MAXREG_COUNT
	.align		4
        /*006c*/ 	.byte	0x03, 0x1b
        /*006e*/ 	.short	0x0080


	//----- nvinfo : EIATTR_NUM_BARRIERS
	.align		4
        /*0070*/ 	.byte	0x02, 0x4c
        /*0072*/ 	.byte	0x01
	.zero		1


	//----- nvinfo : EIATTR_MERCURY_ISA_VERSION
	.align		4
        /*0074*/ 	.byte	0x03, 0x5f
        /*0076*/ 	.short	0x0101


	//----- nvinfo : EIATTR_UNUSED_LOAD_BYTE_OFFSET
	.align		4
        /*0078*/ 	.byte	0x04, 0x44
        /*007a*/ 	.short	(.L_238 - .L_237)


	//   ....[0]....
.L_237:
        /*007c*/ 	.word	0x00000de0
        /*0080*/ 	.word	0x0000fff0


	//   ....[1]....
        /*0084*/ 	.word	0x000011f0
        /*0088*/ 	.word	0x0000fff0


	//   ....[2]....
        /*008c*/ 	.word	0x000026b0
        /*0090*/ 	.word	0x0000fff0


	//----- nvinfo : EIATTR_COOP_GROUP_MASK_REGIDS
	.align		4
.L_238:
        /*0094*/ 	.byte	0x04, 0x29
        /*0096*/ 	.short	(.L_240 - .L_239)


	//   ....[0]....
.L_239:
        /*0098*/ 	.word	0xffffffff


	//   ....[1]....
        /*009c*/ 	.word	0xffffffff


	//   ....[2]....
        /*00a0*/ 	.word	0xffffffff


	//   ....[3]....
        /*00a4*/ 	.word	0xffffffff


	//   ....[4]....
        /*00a8*/ 	.word	0xffffffff


	//   ....[5]....
        /*00ac*/ 	.word	0xffffffff


	//   ....[6]....
        /*00b0*/ 	.word	0xffffffff


	//   ....[7]....
        /*00b4*/ 	.word	0xffffffff


	//   ....[8]....
        /*00b8*/ 	.word	0xffffffff


	//   ....[9]....
        /*00bc*/ 	.word	0xffffffff


	//   ....[10]....
        /*00c0*/ 	.word	0xffffffff


	//   ....[11]....
        /*00c4*/ 	.word	0xffffffff


	//   ....[12]....
        /*00c8*/ 	.word	0xffffffff


	//   ....[13]....
        /*00cc*/ 	.word	0xffffffff


	//   ....[14]....
        /*00d0*/ 	.word	0xffffffff


	//----- nvinfo : EIATTR_COOP_GROUP_INSTR_OFFSETS
	.align		4
.L_240:
        /*00d4*/ 	.byte	0x04, 0x28
        /*00d6*/ 	.short	(.L_242 - .L_241)


	//   ....[0]....
.L_241:
        /*00d8*/ 	.word	0x00000bf0


	//   ....[1]....
        /*00dc*/ 	.word	0x00000c50


	//   ....[2]....
        /*00e0*/ 	.word	0x00000cc0


	//   ....[3]....
        /*00e4*/ 	.word	0x00000d10


	//   ....[4]....
        /*00e8*/ 	.word	0x00000d40


	//   ....[5]....
        /*00ec*/ 	.word	0x00000f90


	//   ....[6]....
        /*00f0*/ 	.word	0x00001020


	//   ....[7]....
        /*00f4*/ 	.word	0x00001070


	//   ....[8]....
        /*00f8*/ 	.word	0x000010b0


	//   ....[9]....
        /*00fc*/ 	.word	0x000010f0


	//   ....[10]....
        /*0100*/ 	.word	0x000024c0


	//   ....[11]....
        /*0104*/ 	.word	0x00002550


	//   ....[12]....
        /*0108*/ 	.word	0x000025a0


	//   ....[13]....
        /*010c*/ 	.word	0x000025e0


	//   ....[14]....
        /*0110*/ 	.word	0x00002610


	//----- nvinfo : EIATTR_VRC_CTA_INIT_COUNT
	.align		4
.L_242:
        /*0114*/ 	.byte	0x02, 0x4a
	.zero		1
	.zero		1


	//----- nvinfo : EIATTR_EXIT_INSTR_OFFSETS
	.align		4
        /*0118*/ 	.byte	0x04, 0x1c
        /*011a*/ 	.short	(.L_244 - .L_243)


	//   ....[0]....
.L_243:
        /*011c*/ 	.word	0x000027f0


	//   ....[1]....
        /*0120*/ 	.word	0x00002830


	//----- nvinfo : EIATTR_MAX_THREADS
	.align		4
.L_244:
        /*0124*/ 	.byte	0x04, 0x05
        /*0126*/ 	.short	(.L_246 - .L_245)
.L_245:
        /*0128*/ 	.word	0x00000200
        /*012c*/ 	.word	0x00000001
        /*0130*/ 	.word	0x00000001


	//----- nvinfo : EIATTR_CRS_STACK_SIZE
	.align		4
.L_246:
        /*0134*/ 	.byte	0x04, 0x1e
        /*0136*/ 	.short	(.L_248 - .L_247)
.L_247:
        /*0138*/ 	.word	0x00000000


	//----- nvinfo : EIATTR_CBANK_PARAM_SIZE
	.align		4
.L_248:
        /*013c*/ 	.byte	0x03, 0x19
        /*013e*/ 	.short	0x003e


	//----- nvinfo : EIATTR_PARAM_CBANK
	.align		4
        /*0140*/ 	.byte	0x04, 0x0a
        /*0142*/ 	.short	(.L_250 - .L_249)
	.align		4
.L_249:
        /*0144*/ 	.word	index@(.nv.constant0._ZN3cub18CUB_300001_SM_10006detail6reduce18DeviceReduceKernelINS2_10policy_hubIfjN4cuda3std3__44plusIfEEE10Policy1000EN6thrust24THRUST_300001_SM_1000_NS10device_ptrIfEEjS9_fNS7_10__identityEEEvT0_PT3_T1_NS0_13GridEvenShareISK_EET2_T4_)
        /*0148*/ 	.short	0x0380
        /*014a*/ 	.short	0x003e


	//----- nvinfo : EIATTR_SW_WAR
	.align		4
.L_250:
        /*014c*/ 	.byte	0x04, 0x36
        /*014e*/ 	.short	(.L_252 - .L_251)
.L_251:
        /*0150*/ 	.word	0x00000008
.L_252:


//--------------------- .nv.info._ZN3cub18CUB_300001_SM_10006detail6reduce28DeviceReduceSingleTileKernelINS2_10policy_hubIfjN4cuda3std3__44plusIfEEE10Policy1000EN6thrust24THRUST_300001_SM_1000_NS10device_ptrIfEEPfjS9_ffNS7_10__identityEEEvT0_T1_T2_T3_T4_T6_ --------------------------
	.section	.nv.info._ZN3cub18CUB_300001_SM_10006detail6reduce28DeviceReduceSingleTileKernelINS2_10policy_hubIfjN4cuda3std3__44plusIfEEE10Policy1000EN6thrust24THRUST_300001_SM_1000_NS10device_ptrIfEEPfjS9_ffNS7_10__identityEEEvT0_T1_T2_T3_T4_T6_,"",@"SHT_CUDA_INFO"
	.sectionflags	@""
	.align	4


	//----- nvinfo : EIATTR_CUDA_API_VERSION
	.align		4
        /*0000*/ 	.byte	0x04, 0x37
        /*0002*/ 	.short	(.L_254 - .L_253)
.L_253:
        /*0004*/ 	.word	0x00000082


	//----- nvinfo : EIATTR_KPARAM_INFO
	.align		4
.L_254:
        /*0008*/ 	.byte	0x04, 0x17
        /*000a*/ 	.short	(.L_256 - .L_255)
.L_255:
        /*000c*/ 	.word	0x00000000
        /*0010*/ 	.short	0x0005
        /*0012*/ 	.short	0x001c
        /*0014*/ 	.byte	0x00, 0xf0, 0x05, 0x00


	//----- nvinfo : EIATTR_KPARAM_INFO
	.align		4
.L_256:
        /*0018*/ 	.byte	0x04, 0x17
        /*001a*/ 	.short	(.L_258 - .L_257)
.L_257:
        /*001c*/ 	.word	0x00000000
        /*0020*/ 	.short	0x0004
        /*0022*/ 	.short	0x0018
        /*0024*/ 	.byte	0x00, 0xf0, 0x11, 0x00


	//----- nvinfo : EIATTR_KPARAM_INFO
	.align		4
.L_258:
        /*0028*/ 	.byte	0x04, 0x17
        /*002a*/ 	.short	(.L_260 - .L_259)
.L_259:
        /*002c*/ 	.word	0x00000000
        /*0030*/ 	.short	0x0003
        /*0032*/ 	.short	0x0014
        /*0034*/ 	.byte	0x00, 0xf0, 0x05, 0x00


	//----- nvinfo : EIATTR_KPARAM_INFO
	.align		4
.L_260:
        /*0038*/ 	.byte	0x04, 0x17
        /*003a*/ 	.short	(.L_262 - .L_261)
.L_261:
        /*003c*/ 	.word	0x00000000
        /*0040*/ 	.short	0x0002
        /*0042*/ 	.short	0x0010
        /*0044*/ 	.byte	0x00, 0xf0, 0x11, 0x00


	//----- nvinfo : EIATTR_KPARAM_INFO
	.align		4
.L_262:
        /*0048*/ 	.byte	0x04, 0x17
        /*004a*/ 	.short	(.L_264 - .L_263)
.L_263:
        /*004c*/ 	.word	0x00000000
        /*0050*/ 	.short	0x0001
        /*0052*/ 	.short	0x0008
        /*0054*/ 	.byte	0x00, 0xf5, 0x21, 0x00


	//----- nvinfo : EIATTR_KPARAM_INFO
	.align		4
.L_264:
        /*0058*/ 	.byte	0x04, 0x17
        /*005a*/ 	.short	(.L_266 - .L_265)
.L_265:
        /*005c*/ 	.word	0x00000000
        /*0060*/ 	.short	0x0000
        /*0062*/ 	.short	0x0000
        /*0064*/ 	.byte	0x00, 0xf0, 0x21, 0x00


	//----- nvinfo : EIATTR_SPARSE_MMA_MASK
	.align		4
.L_266:
        /*0068*/ 	.byte	0x03, 0x50
        /*006a*/ 	.short	0x0000


	//----- nvinfo : EIATTR_MAXREG_COUNT
	.align		4
        /*006c*/ 	.byte	0x03, 0x1b
        /*006e*/ 	.short	0x0080


	//----- nvinfo : EIATTR_NUM_BARRIERS
	.align		4
        /*0070*/ 	.byte	0x02, 0x4c
        /*0072*/ 	.byte	0x01
	.zero		1


	//----- nvinfo : EIATTR_MERCURY_ISA_VERSION
	.align		4
        /*0074*/ 	.byte	0x03, 0x5f
        /*0076*/ 	.short	0x0101


	//----- nvinfo : EIATTR_UNUSED_LOAD_BYTE_OFFSET
	.align		4
        /*0078*/ 	.byte	0x04, 0x44
        /*007a*/ 	.short	(.L_268 - .L_267)


	//   ....[0]....
.L_267:
        /*007c*/ 	.word	0x00000b00
        /*0080*/ 	.word	0x0000fff0


	//   ....[1]....
        /*0084*/ 	.word	0x00000f10
        /*0088*/ 	.word	0x0000fff0


	//   ....[2]....
        /*008c*/ 	.word	0x00002270
        /*0090*/ 	.word	0x0000fff0


	//----- nvinfo : EIATTR_COOP_GROUP_MASK_REGIDS
	.align		4
.L_268:
        /*0094*/ 	.byte	0x04, 0x29
        /*0096*/ 	.short	(.L_270 - .L_269)


	//   ....[0]....
.L_269:
        /*0098*/ 	.word	0xffffffff


	//   ....[1]....
        /*009c*/ 	.word	0xffffffff


	//   ....[2]....
        /*00a0*/ 	.word	0xffffffff


	//   ....[3]....
        /*00a4*/ 	.word	0xffffffff


	//   ....[4]....
        /*00a8*/ 	.word	0xffffffff


	//   ....[5]....
        /*00ac*/ 	.word	0xffffffff


	//   ....[6]....
        /*00b0*/ 	.word	0xffffffff


	//   ....[7]....
        /*00b4*/ 	.word	0xffffffff


	//   ....[8]....
        /*00b8*/ 	.word	0xffffffff


	//   ....[9]....
        /*00bc*/ 	.word	0xffffffff


	//   ....[10]....
        /*00c0*/ 	.word	0xffffffff


	//   ....[11]....
        /*00c4*/ 	.word	0xffffffff


	//   ....[12]....
        /*00c8*/ 	.word	0xffffffff


	//   ....[13]....
        /*00cc*/ 	.word	0xffffffff


	//   ....[14]....
        /*00d0*/ 	.word	0xffffffff


	//----- nvinfo : EIATTR_COOP_GROUP_INSTR_OFFSETS
	.align		4
.L_270:
        /*00d4*/ 	.byte	0x04, 0x28
        /*00d6*/ 	.short	(.L_272 - .L_271)


	//   ....[0]....
.L_271:
        /*00d8*/ 	.word	0x00000910


	//   ....[1]....
        /*00dc*/ 	.word	0x00000970


	//   ....[2]....
        /*00e0*/ 	.word	0x000009e0


	//   ....[3]....
        /*00e4*/ 	.word	0x00000a30


	//   ....[4]....
        /*00e8*/ 	.word	0x00000a60


	//   ....[5]....
        /*00ec*/ 	.word	0x00000cb0


	//   ....[6]....
        /*00f0*/ 	.word	0x00000d40


	//   ....[7]....
        /*00f4*/ 	.word	0x00000d80


	//   ....[8]....
        /*00f8*/ 	.word	0x00000dd0


	//   ....[9]....
        /*00fc*/ 	.word	0x00000e10


	//   ....[10]....
        /*0100*/ 	.word	0x00002090


	//   ....[11]....
        /*0104*/ 	.word	0x00002110


	//   ....[12]....
        /*0108*/ 	.word	0x00002160


	//   ....[13]....
        /*010c*/ 	.word	0x000021a0


	//   ....[14]....
        /*0110*/ 	.word	0x000021d0


	//----- nvinfo : EIATTR_VRC_CTA_INIT_COUNT
	.align		4
.L_272:
        /*0114*/ 	.byte	0x02, 0x4a
	.zero		1
	.zero		1


	//----- nvinfo : EIATTR_EXIT_INSTR_OFFSETS
	.align		4
        /*0118*/ 	.byte	0x04, 0x1c
        /*011a*/ 	.short	(.L_274 - .L_273)


	//   ....[0]....
.L_273:
        /*011c*/ 	.word	0x00000080


	//   ....[1]....
        /*0120*/ 	.word	0x000000c0


	//   ....[2]....
        /*0124*/ 	.word	0x000023b0


	//   ....[3]....
        /*0128*/ 	.word	0x00002400


	//----- nvinfo : EIATTR_MAX_THREADS
	.align		4
.L_274:
        /*012c*/ 	.byte	0x04, 0x05
        /*012e*/ 	.short	(.L_276 - .L_275)
.L_275:
        /*0130*/ 	.word	0x00000200
        /*0134*/ 	.word	0x00000001
        /*0138*/ 	.word	0x00000001


	//----- nvinfo : EIATTR_CRS_STACK_SIZE
	.align		4
.L_276:
        /*013c*/ 	.byte	0x04, 0x1e
        /*013e*/ 	.short	(.L_278 - .L_277)
.L_277:
        /*0140*/ 	.word	0x00000000


	//----- nvinfo : EIATTR_CBANK_PARAM_SIZE
	.align		4
.L_278:
        /*0144*/ 	.byte	0x03, 0x19
        /*0146*/ 	.short	0x001d


	//----- nvinfo : EIATTR_PARAM_CBANK
	.align		4
        /*0148*/ 	.byte	0x04, 0x0a
        /*014a*/ 	.short	(.L_280 - .L_279)
	.align		4
.L_279:
        /*014c*/ 	.word	index@(.nv.constant0._ZN3cub18CUB_300001_SM_10006detail6reduce28DeviceReduceSingleTileKernelINS2_10policy_hubIfjN4cuda3std3__44plusIfEEE10Policy1000EN6thrust24THRUST_300001_SM_1000_NS10device_ptrIfEEPfjS9_ffNS7_10__identityEEEvT0_T1_T2_T3_T4_T6_)
        /*0150*/ 	.short	0x0380
        /*0152*/ 	.short	0x001d


	//----- nvinfo : EIATTR_SW_WAR
	.align		4
.L_280:
        /*0154*/ 	.byte	0x04, 0x36
        /*0156*/ 	.short	(.L_282 - .L_281)
.L_281:
        /*0158*/ 	.word	0x00000008
.L_282:


//--------------------- .nv.info._ZN3cub18CUB_300001_SM_10006detail6reduce28DeviceReduceSingleTileKernelINS2_10policy_hubIfjN4cuda3std3__44plusIvEEE10Policy1000EPfSC_iS9_ffNS7_10__identityEEEvT0_T1_T2_T3_T4_T6_ --------------------------
	.section	.nv.info._ZN3cub18CUB_300001_SM_10006detail6reduce28DeviceReduceSingleTileKernelINS2_10policy_hubIfjN4cuda3std3__44plusIvEEE10Policy1000EPfSC_iS9_ffNS7_10__identityEEEvT0_T1_T2_T3_T4_T6_,"",@"SHT_CUDA_INFO"
	.sectionflags	@""
	.align	4


	//----- nvinfo : EIATTR_CUDA_API_VERSION
	.align		4
        /*0000*/ 	.byte	0x04, 0x37
        /*0002*/ 	.short	(.L_284 - .L_283)
.L_283:
        /*0004*/ 	.word	0x00000082


	//----- nvinfo : EIATTR_KPARAM_INFO
	.align		4
.L_284:
        /*0008*/ 	.byte	0x04, 0x17
        /*000a*/ 	.short	(.L_286 - .L_285)
.L_285:
        /*000c*/ 	.word	0x00000000
        /*0010*/ 	.short	0x0005
        /*0012*/ 	.short	0x001c
        /*0014*/ 	.byte	0x00, 0xf0, 0x05, 0x00


	//----- nvinfo : EIATTR_KPARAM_INFO
	.align		4
.L_286:
        /*0018*/ 	.byte	0x04, 0x17
        /*001a*/ 	.short	(.L_288 - .L_287)
.L_287:
        /*001c*/ 	.word	0x00000000
        /*0020*/ 	.short	0x0004
        /*0022*/ 	.short	0x0018
        /*0024*/ 	.byte	0x00, 0xf0, 0x11, 0x00


	//----- nvinfo : EIATTR_KPARAM_INFO
	.align		4
.L_288:
        /*0028*/ 	.byte	0x04, 0x17
        /*002a*/ 	.short	(.L_290 - .L_289)
.L_289:
        /*002c*/ 	.word	0x00000000
        /*0030*/ 	.short	0x0003
        /*0032*/ 	.short	0x0014
        /*0034*/ 	.byte	0x00, 0xf0, 0x05, 0x00


	//----- nvinfo : EIATTR_KPARAM_INFO
	.align		4
.L_290:
        /*0038*/ 	.byte	0x04, 0x17
        /*003a*/ 	.short	(.L_292 - .L_291)
.L_291:
        /*003c*/ 	.word	0x00000000
        /*0040*/ 	.short	0x0002
        /*0042*/ 	.short	0x0010
        /*0044*/ 	.byte	0x00, 0xf0, 0x11, 0x00


	//----- nvinfo : EIATTR_KPARAM_INFO
	.align		4
.L_292:
        /*0048*/ 	.byte	0x04, 0x17
        /*004a*/ 	.short	(.L_294 - .L_293)
.L_293:
        /*004c*/ 	.word	0x00000000
        /*0050*/ 	.short	0x0001
        /*0052*/ 	.short	0x0008
        /*0054*/ 	.byte	0x00, 0xf5, 0x21, 0x00


	//----- nvinfo : EIATTR_KPARAM_INFO
	.align		4
.L_294:
        /*0058*/ 	.byte	0x04, 0x17
        /*005a*/ 	.short	(.L_296 - .L_295)
.L_295:
        /*005c*/ 	.word	0x00000000
        /*0060*/ 	.short	0x0000
        /*0062*/ 	.short	0x0000
        /*0064*/ 	.byte	0x00, 0xf5, 0x21, 0x00


	//----- nvinfo : EIATTR_SPARSE_MMA_MASK
	.align		4
.L_296:
        /*0068*/ 	.byte	0x03, 0x50
        /*006a*/ 	.short	0x0000


	//----- nvinfo : EIATTR_MAXREG_COUNT
	.align		4
        /*006c*/ 	.byte	0x03, 0x1b
        /*006e*/ 	.short	0x0080


	//----- nvinfo : EIATTR_NUM_BARRIERS
	.align		4
        /*0070*/ 	.byte	0x02, 0x4c
        /*0072*/ 	.byte	0x01
	.zero		1


	//----- nvinfo : EIATTR_MERCURY_ISA_VERSION
	.align		4
        /*0074*/ 	.byte	0x03, 0x5f
        /*0076*/ 	.short	0x0101


	//----- nvinfo : EIATTR_UNUSED_LOAD_BYTE_OFFSET
	.align		4
        /*0078*/ 	.byte	0x04, 0x44
        /*007a*/ 	.short	(.L_298 - .L_297)


	//   ....[0]....
.L_297:
        /*007c*/ 	.word	0x00000af0
        /*0080*/ 	.word	0x0000fff0


	//   ....[1]....
        /*0084*/ 	.word	0x00000e60
        /*0088*/ 	.word	0x0000fff0


	//   ....[2]....
        /*008c*/ 	.word	0x00001e80
        /*0090*/ 	.word	0x0000fff0


	//   ....[3]....
        /*0094*/ 	.word	0x000029a0
        /*0098*/ 	.word	0x0000fff0


	//   ....[4]....
        /*009c*/ 	.word	0x00002d10
        /*00a0*/ 	.word	0x0000fff0


	//   ....[5]....
        /*00a4*/ 	.word	0x00003e20
        /*00a8*/ 	.word	0x0000fff0


	//----- nvinfo : EIATTR_COOP_GROUP_MASK_REGIDS
	.align		4
.L_298:
        /*00ac*/ 	.byte	0x04, 0x29
        /*00ae*/ 	.short	(.L_300 - .L_299)


	//   ....[0]....
.L_299:
        /*00b0*/ 	.word	0xffffffff


	//   ....[1]....
        /*00b4*/ 	.word	0xffffffff


	//   ....[2]....
        /*00b8*/ 	.word	0xffffffff


	//   ....[3]....
        /*00bc*/ 	.word	0xffffffff


	//   ....[4]....
        /*00c0*/ 	.word	0xffffffff


	//   ....[5]....
        /*00c4*/ 	.word	0xffffffff


	//   ....[6]....
        /*00c8*/ 	.word	0xffffffff


	//   ....[7]....
        /*00cc*/ 	.word	0xffffffff


	//   ....[8]....
        /*00d0*/ 	.word	0xffffffff


	//   ....[9]....
        /*00d4*/ 	.word	0xffffffff


	//   ....[10]....
        /*00d8*/ 	.word	0xffffffff


	//   ....[11]....
        /*00dc*/ 	.word	0xffffffff


	//   ....[12]....
        /*00e0*/ 	.word	0xffffffff


	//   ....[13]....
        /*00e4*/ 	.word	0xffffffff


	//   ....[14]....
        /*00e8*/ 	.word	0xffffffff


	//   ....[15]....
        /*00ec*/ 	.word	0xffffffff


	//   ....[16]....
        /*00f0*/ 	.word	0xffffffff


	//   ....[17]....
        /*00f4*/ 	.word	0xffffffff


	//   ....[18]....
        /*00f8*/ 	.word	0xffffffff


	//   ....[19]....
        /*00fc*/ 	.word	0xffffffff


	//   ....[20]....
        /*0100*/ 	.word	0xffffffff


	//   ....[21]....
        /*0104*/ 	.word	0xffffffff


	//   ....[22]....
        /*0108*/ 	.word	0xffffffff


	//   ....[23]....
        /*010c*/ 	.word	0xffffffff


	//   ....[24]....
        /*0110*/ 	.word	0xffffffff


	//   ....[25]....
        /*0114*/ 	.word	0xffffffff


	//   ....[26]....
        /*0118*/ 	.word	0xffffffff


	//   ....[27]....
        /*011c*/ 	.word	0xffffffff


	//   ....[28]....
        /*0120*/ 	.word	0xffffffff


	//   ....[29]....
        /*0124*/ 	.word	0xffffffff


	//----- nvinfo : EIATTR_COOP_GROUP_INSTR_OFFSETS
	.align		4
.L_300:
        /*0128*/ 	.byte	0x04, 0x28
        /*012a*/ 	.short	(.L_302 - .L_301)


	//   ....[0]....
.L_301:
        /*012c*/ 	.word	0x00000960


	//   ....[1]....
        /*0130*/ 	.word	0x00000990


	//   ....[2]....
        /*0134*/ 	.word	0x000009f0


	//   ....[3]....
        /*0138*/ 	.word	0x00000a40


	//   ....[4]....
        /*013c*/ 	.word	0x00000a60


	//   ....[5]....
        /*0140*/ 	.word	0x00000ca0


	//   ....[6]....
        /*0144*/ 	.word	0x00000cf0


	//   ....[7]....
        /*0148*/ 	.word	0x00000d30


	//   ....[8]....
        /*014c*/ 	.word	0x00000d70


	//   ....[9]....
        /*0150*/ 	.word	0x00000d90


	//   ....[10]....
        /*0154*/ 	.word	0x00001cf0


	//   ....[11]....
        /*0158*/ 	.word	0x00001d20


	//   ....[12]....
        /*015c*/ 	.word	0x00001d80


	//   ....[13]....
        /*0160*/ 	.word	0x00001dd0


	//   ....[14]....
        /*0164*/ 	.word	0x00001df0


	//   ....[15]....
        /*0168*/ 	.word	0x00002810


	//   ....[16]....
        /*016c*/ 	.word	0x00002840


	//   ....[17]....
        /*0170*/ 	.word	0x000028a0


	//   ....[18]....
        /*0174*/ 	.word	0x000028f0


	//   ....[19]....
        /*0178*/ 	.word	0x00002910


	//   ....[20]....
        /*017c*/ 	.word	0x00002b50


	//   ....[21]....
        /*0180*/ 	.word	0x00002ba0


	//   ....[22]....
        /*0184*/ 	.word	0x00002be0


	//   ....[23]....
        /*0188*/ 	.word	0x00002c20


	//   ....[24]....
        /*018c*/ 	.word	0x00002c40


	//   ....[25]....
        /*0190*/ 	.word	0x00003c90


	//   ....[26]....
        /*0194*/ 	.word	0x00003cc0


	//   ....[27]....
        /*0198*/ 	.word	0x00003d20


	//   ....[28]....
        /*019c*/ 	.word	0x00003d70


	//   ....[29]....
        /*01a0*/ 	.word	0x00003d90


	//----- nvinfo : EIATTR_VRC_CTA_INIT_COUNT
	.align		4
.L_302:
        /*01a4*/ 	.byte	0x02, 0x4a
	.zero		1
	.zero		1


	//----- nvinfo : EIATTR_EXIT_INSTR_OFFSETS
	.align		4
        /*01a8*/ 	.byte	0x04, 0x1c
        /*01aa*/ 	.short	(.L_304 - .L_303)


	//   ....[0]....
.L_303:
        /*01ac*/ 	.word	0x00000080


	//   ....[1]....
        /*01b0*/ 	.word	0x000000c0


	//   ....[2]....
        /*01b4*/ 	.word	0x00003f60


	//   ....[3]....
        /*01b8*/ 	.word	0x00003fb0


	//----- nvinfo : EIATTR_MAX_THREADS
	.align		4
.L_304:
        /*01bc*/ 	.byte	0x04, 0x05
        /*01be*/ 	.short	(.L_306 - .L_305)
.L_305:
        /*01c0*/ 	.word	0x00000200
        /*01c4*/ 	.word	0x00000001
        /*01c8*/ 	.word	0x00000001


	//----- nvinfo : EIATTR_CRS_STACK_SIZE
	.align		4
.L_306:
        /*01cc*/ 	.byte	0x04, 0x1e
        /*01ce*/ 	.short	(.L_308 - .L_307)
.L_307:
        /*01d0*/ 	.word	0x00000000


	//----- nvinfo : EIATTR_CBANK_PARAM_SIZE
	.align		4
.L_308:
        /*01d4*/ 	.byte	0x03, 0x19
        /*01d6*/ 	.short	0x001d


	//----- nvinfo : EIATTR_PARAM_CBANK
	.align		4
        /*01d8*/ 	.byte	0x04, 0x0a
        /*01da*/ 	.short	(.L_310 - .L_309)
	.align		4
.L_309:
        /*01dc*/ 	.word	index@(.nv.constant0._ZN3cub18CUB_300001_SM_10006detail6reduce28DeviceReduceSingleTileKernelINS2_10policy_hubIfjN4cuda3std3__44plusIvEEE10Policy1000EPfSC_iS9_ffNS7_10__identityEEEvT0_T1_T2_T3_T4_T6_)
        /*01e0*/ 	.short	0x0380
        /*01e2*/ 	.short	0x001d


	//----- nvinfo : EIATTR_SW_WAR
	.align		4
.L_310:
        /*01e4*/ 	.byte	0x04, 0x36
        /*01e6*/ 	.short	(.L_312 - .L_311)
.L_311:
        /*01e8*/ 	.word	0x00000008
.L_312:


//--------------------- .nv.info._ZN3cub18CUB_300001_SM_10006detail6reduce18DeviceReduceKernelINS2_10policy_hubIfjN4cuda3std3__44plusIvEEE10Policy1000EPfjS9_fNS7_10__identityEEEvT0_PT3_T1_NS0_13GridEvenShareISH_EET2_T4_ --------------------------
	.section	.nv.info._ZN3cub18CUB_300001_SM_10006detail6reduce18DeviceReduceKernelINS2_10policy_hubIfjN4cuda3std3__44plusIvEEE10Policy1000EPfjS9_fNS7_10__identityEEEvT0_PT3_T1_NS0_13GridEvenShareISH_EET2_T4_,"",@"SHT_CUDA_INFO"
	.sectionflags	@""
	.align	4


	//----- nvinfo : EIATTR_CUDA_API_VERSION
	.align		4
        /*0000*/ 	.byte	0x04, 0x37
        /*0002*/ 	.short	(.L_314 - .L_313)
.L_313:
        /*0004*/ 	.word	0x00000082


	//----- nvinfo : EIATTR_KPARAM_INFO
	.align		4
.L_314:
        /*0008*/ 	.byte	0x04, 0x17
        /*000a*/ 	.short	(.L_316 - .L_315)
.L_315:
        /*000c*/ 	.word	0x00000000
        /*0010*/ 	.short	0x0005
        /*0012*/ 	.short	0x003d
        /*0014*/ 	.byte	0x00, 0xf0, 0x05, 0x00


	//----- nvinfo : EIATTR_KPARAM_INFO
	.align		4
.L_316:
        /*0018*/ 	.byte	0x04, 0x17
        /*001a*/ 	.short	(.L_318 - .L_317)
.L_317:
        /*001c*/ 	.word	0x00000000
        /*0020*/ 	.short	0x0004
        /*0022*/ 	.short	0x003c
        /*0024*/ 	.byte	0x00, 0xf0, 0x05, 0x00


	//----- nvinfo : EIATTR_KPARAM_INFO
	.align		4
.L_318:
        /*0028*/ 	.byte	0x04, 0x17
        /*002a*/ 	.short	(.L_320 - .L_319)
.L_319:
        /*002c*/ 	.word	0x00000000
        /*0030*/ 	.short	0x0003
        /*0032*/ 	.short	0x0014
        /*0034*/ 	.byte	0x00, 0xf0, 0xa1, 0x00


	//----- nvinfo : EIATTR_KPARAM_INFO
	.align		4
.L_320:
        /*0038*/ 	.byte	0x04, 0x17
        /*003a*/ 	.short	(.L_322 - .L_321)
.L_321:
        /*003c*/ 	.word	0x00000000
        /*0040*/ 	.short	0x0002
        /*0042*/ 	.short	0x0010
        /*0044*/ 	.byte	0x00, 0xf0, 0x11, 0x00


	//----- nvinfo : EIATTR_KPARAM_INFO
	.align		4
.L_322:
        /*0048*/ 	.byte	0x04, 0x17
        /*004a*/ 	.short	(.L_324 - .L_323)
.L_323:
        /*004c*/ 	.word	0x00000000
        /*0050*/ 	.short	0x0001
        /*0052*/ 	.short	0x0008
        /*0054*/ 	.byte	0x00, 0xf5, 0x21, 0x00


	//----- nvinfo : EIATTR_KPARAM_INFO
	.align		4
.L_324:
        /*0058*/ 	.byte	0x04, 0x17
        /*005a*/ 	.short	(.L_326 - .L_325)
.L_325:
        /*005c*/ 	.word	0x00000000
        /*0060*/ 	.short	0x0000
        /*0062*/ 	.short	0x0000
        /*0064*/ 	.byte	0x00, 0xf5, 0x21, 0x00


	//----- nvinfo : EIATTR_SPARSE_MMA_MASK
	.align		4
.L_326:
        /*0068*/ 	.byte	0x03, 0x50
        /*006a*/ 	.short	0x0000


	//----- nvinfo : EIATTR_MAXREG_COUNT
	.align		4
        /*006c*/ 	.byte	0x03, 0x1b
        /*006e*/ 	.short	0x0080


	//----- nvinfo : EIATTR_NUM_BARRIERS
	.align		4
        /*0070*/ 	.byte	0x02, 0x4c
        /*0072*/ 	.byte	0x01
	.zero		1


	//----- nvinfo : EIATTR_MERCURY_ISA_VERSION
	.align		4
        /*0074*/ 	.byte	0x03, 0x5f
        /*0076*/ 	.short	0x0101


	//----- nvinfo : EIATTR_UNUSED_LOAD_BYTE_OFFSET
	.align		4
        /*0078*/ 	.byte	0x04, 0x44
        /*007a*/ 	.short	(.L_328 - .L_327)


	//   ....[0]....
.L_327:
        /*007c*/ 	.word	0x00000670
        /*0080*/ 	.word	0x0000fff0


	//   ....[1]....
        /*0084*/ 	.word	0x000009e0
        /*0088*/ 	.word	0x0000fff0


	//   ....[2]....
        /*008c*/ 	.word	0x00001590
        /*0090*/ 	.word	0x0000fff0


	//   ....[3]....
        /*0094*/ 	.word	0x00001ca0
        /*0098*/ 	.word	0x0000fff0


	//   ....[4]....
        /*009c*/ 	.word	0x00002010
        /*00a0*/ 	.word	0x0000fff0


	//   ....[5]....
        /*00a4*/ 	.word	0x00002d00
        /*00a8*/ 	.word	0x0000fff0


	//----- nvinfo : EIATTR_COOP_GROUP_MASK_REGIDS
	.align		4
.L_328:
        /*00ac*/ 	.byte	0x04, 0x29
        /*00ae*/ 	.short	(.L_330 - .L_329)


	//   ....[0]....
.L_329:
        /*00b0*/ 	.word	0xffffffff


	//   ....[1]....
        /*00b4*/ 	.word	0xffffffff


	//   ....[2]....
        /*00b8*/ 	.word	0xffffffff


	//   ....[3]....
        /*00bc*/ 	.word	0xffffffff


	//   ....[4]....
        /*00c0*/ 	.word	0xffffffff


	//   ....[5]....
        /*00c4*/ 	.word	0xffffffff


	//   ....[6]....
        /*00c8*/ 	.word	0xffffffff


	//   ....[7]....
        /*00cc*/ 	.word	0xffffffff


	//   ....[8]....
        /*00d0*/ 	.word	0xffffffff


	//   ....[9]....
        /*00d4*/ 	.word	0xffffffff


	//   ....[10]....
        /*00d8*/ 	.word	0xffffffff


	//   ....[11]....
        /*00dc*/ 	.word	0xffffffff


	//   ....[12]....
        /*00e0*/ 	.word	0xffffffff


	//   ....[13]....
        /*00e4*/ 	.word	0xffffffff


	//   ....[14]....
        /*00e8*/ 	.word	0xffffffff


	//   ....[15]....
        /*00ec*/ 	.word	0xffffffff


	//   ....[16]....
        /*00f0*/ 	.word	0xffffffff


	//   ....[17]....
        /*00f4*/ 	.word	0xffffffff


	//   ....[18]....
        /*00f8*/ 	.word	0xffffffff


	//   ....[19]....
        /*00fc*/ 	.word	0xffffffff


	//   ....[20]....
        /*0100*/ 	.word	0xffffffff


	//   ....[21]....
        /*0104*/ 	.word	0xffffffff


	//   ....[22]....
        /*0108*/ 	.word	0xffffffff


	//   ....[23]....
        /*010c*/ 	.word	0xffffffff


	//   ....[24]....
        /*0110*/ 	.word	0xffffffff


	//   ....[25]....
        /*0114*/ 	.word	0xffffffff


	//   ....[26]....
        /*0118*/ 	.word	0xffffffff


	//   ....[27]....
        /*011c*/ 	.word	0xffffffff


	//   ....[28]....
        /*0120*/ 	.word	0xffffffff


	//   ....[29]....
        /*0124*/ 	.word	0xffffffff


	//----- nvinfo : EIATTR_COOP_GROUP_INSTR_OFFSETS
	.align		4
.L_330:
        /*0128*/ 	.byte	0x04, 0x28
        /*012a*/ 	.short	(.L_332 - .L_331)


	//   ....[0]....
.L_331:
        /*012c*/ 	.word	0x000004e0


	//   ....[1]....
        /*0130*/ 	.word	0x00000510


	//   ....[2]....
        /*0134*/ 	.word	0x00000570


	//   ....[3]....
        /*0138*/ 	.word	0x000005c0


	//   ....[4]....
        /*013c*/ 	.word	0x000005e0


	//   ....[5]....
        /*0140*/ 	.word	0x00000820


	//   ....[6]....
        /*0144*/ 	.word	0x00000870


	//   ....[7]....
        /*0148*/ 	.word	0x000008b0


	//   ....[8]....
        /*014c*/ 	.word	0x000008f0


	//   ....[9]....
        /*0150*/ 	.word	0x00000910


	//   ....[10]....
        /*0154*/ 	.word	0x00001400


	//   ....[11]....
        /*0158*/ 	.word	0x00001430


	//   ....[12]....
        /*015c*/ 	.word	0x00001490


	//   ....[13]....
        /*0160*/ 	.word	0x000014e0


	//   ....[14]....
        /*0164*/ 	.word	0x00001500


	//   ....[15]....
        /*0168*/ 	.word	0x00001b10


	//   ....[16]....
        /*016c*/ 	.word	0x00001b40


	//   ....[17]....
        /*0170*/ 	.word	0x00001ba0


	//   ....[18]....
        /*0174*/ 	.word	0x00001bf0


	//   ....[19]....
        /*0178*/ 	.word	0x00001c10


	//   ....[20]....
        /*017c*/ 	.word	0x00001e50


	//   ....[21]....
        /*0180*/ 	.word	0x00001ea0


	//   ....[22]....
        /*0184*/ 	.word	0x00001ee0


	//   ....[23]....
        /*0188*/ 	.word	0x00001f20


	//   ....[24]....
        /*018c*/ 	.word	0x00001f40


	//   ....[25]....
        /*0190*/ 	.word	0x00002b70


	//   ....[26]....
        /*0194*/ 	.word	0x00002ba0


	//   ....[27]....
        /*0198*/ 	.word	0x00002c00


	//   ....[28]....
        /*019c*/ 	.word	0x00002c50


	//   ....[29]....
        /*01a0*/ 	.word	0x00002c70


	//----- nvinfo : EIATTR_VRC_CTA_INIT_COUNT
	.align		4
.L_332:
        /*01a4*/ 	.byte	0x02, 0x4a
	.zero		1
	.zero		1


	//----- nvinfo : EIATTR_EXIT_INSTR_OFFSETS
	.align		4
        /*01a8*/ 	.byte	0x04, 0x1c
        /*01aa*/ 	.short	(.L_334 - .L_333)


	//   ....[0]....
.L_333:
        /*01ac*/ 	.word	0x00002e40


	//   ....[1]....
        /*01b0*/ 	.word	0x00002e80


	//----- nvinfo : EIATTR_MAX_THREADS
	.align		4
.L_334:
        /*01b4*/ 	.byte	0x04, 0x05
        /*01b6*/ 	.short	(.L_336 - .L_335)
.L_335:
        /*01b8*/ 	.word	0x00000200
        /*01bc*/ 	.word	0x00000001
        /*01c0*/ 	.word	0x00000001


	//----- nvinfo : EIATTR_CRS_STACK_SIZE
	.align		4
.L_336:
        /*01c4*/ 	.byte	0x04, 0x1e
        /*01c6*/ 	.short	(.L_338 - .L_337)
.L_337:
        /*01c8*/ 	.word	0x00000000


	//----- nvinfo : EIATTR_CBANK_PARAM_SIZE
	.align		4
.L_338:
        /*01cc*/ 	.byte	0x03, 0x19
        /*01ce*/ 	.short	0x003e


	//----- nvinfo : EIATTR_PARAM_CBANK
	.align		4
        /*01d0*/ 	.byte	0x04, 0x0a
        /*01d2*/ 	.short	(.L_340 - .L_339)
	.align		4
.L_339:
        /*01d4*/ 	.word	index@(.nv.constant0._ZN3cub18CUB_300001_SM_10006detail6reduce18DeviceReduceKernelINS2_10policy_hubIfjN4cuda3std3__44plusIvEEE10Policy1000EPfjS9_fNS7_10__identityEEEvT0_PT3_T1_NS0_13GridEvenShareISH_EET2_T4_)
        /*01d8*/ 	.short	0x0380
        /*01da*/ 	.short	0x003e


	//----- nvinfo : EIATTR_SW_WAR
	.align		4
.L_340:
        /*01dc*/ 	.byte	0x04, 0x36
        /*01de*/ 	.short	(.L_342 - .L_341)
.L_341:
        /*01e0*/ 	.word	0x00000008
.L_342:


//--------------------- .nv.info._ZN3cub18CUB_300001_SM_10006detail6reduce28DeviceReduceSingleTileKernelINS2_10policy_hubIfjN4cuda3std3__44plusIvEEE10Policy1000EPfSC_jS9_ffNS7_10__identityEEEvT0_T1_T2_T3_T4_T6_ --------------------------
	.section	.nv.info._ZN3cub18CUB_300001_SM_10006detail6reduce28DeviceReduceSingleTileKernelINS2_10policy_hubIfjN4cuda3std3__44plusIvEEE10Policy1000EPfSC_jS9_ffNS7_10__identityEEEvT0_T1_T2_T3_T4_T6_,"",@"SHT_CUDA_INFO"
	.sectionflags	@""
	.align	4


	//----- nvinfo : EIATTR_CUDA_API_VERSION
	.align		4
        /*0000*/ 	.byte	0x04, 0x37
        /*0002*/ 	.short	(.L_344 - .L_343)
.L_343:
        /*0004*/ 	.word	0x00000082


	//----- nvinfo : EIATTR_KPARAM_INFO
	.align		4
.L_344:
        /*0008*/ 	.byte	0x04, 0x17
        /*000a*/ 	.short	(.L_346 - .L_345)
.L_345:
        /*000c*/ 	.word	0x00000000
        /*0010*/ 	.short	0x0005
        /*0012*/ 	.short	0x001c
        /*0014*/ 	.byte	0x00, 0xf0, 0x05, 0x00


	//----- nvinfo : EIATTR_KPARAM_INFO
	.align		4
.L_346:
        /*0018*/ 	.byte	0x04, 0x17
        /*001a*/ 	.short	(.L_348 - .L_347)
.L_347:
        /*001c*/ 	.word	0x00000000
        /*0020*/ 	.short	0x0004
        /*0022*/ 	.short	0x0018
        /*0024*/ 	.byte	0x00, 0xf0, 0x11, 0x00


	//----- nvinfo : EIATTR_KPARAM_INFO
	.align		4
.L_348:
        /*0028*/ 	.byte	0x04, 0x17
        /*002a*/ 	.short	(.L_350 - .L_349)
.L_349:
        /*002c*/ 	.word	0x00000000
        /*0030*/ 	.short	0x0003
        /*0032*/ 	.short	0x0014
        /*0034*/ 	.byte	0x00, 0xf0, 0x05, 0x00


	//----- nvinfo : EIATTR_KPARAM_INFO
	.align		4
.L_350:
        /*0038*/ 	.byte	0x04, 0x17
        /*003a*/ 	.short	(.L_352 - .L_351)
.L_351:
        /*003c*/ 	.word	0x00000000
        /*0040*/ 	.short	0x0002
        /*0042*/ 	.short	0x0010
        /*0044*/ 	.byte	0x00, 0xf0, 0x11, 0x00


	//----- nvinfo : EIATTR_KPARAM_INFO
	.align		4
.L_352:
        /*0048*/ 	.byte	0x04, 0x17
        /*004a*/ 	.short	(.L_354 - .L_353)
.L_353:
        /*004c*/ 	.word	0x00000000
        /*0050*/ 	.short	0x0001
        /*0052*/ 	.short	0x0008
        /*0054*/ 	.byte	0x00, 0xf5, 0x21, 0x00


	//----- nvinfo : EIATTR_KPARAM_INFO
	.align		4
.L_354:
        /*0058*/ 	.byte	0x04, 0x17
        /*005a*/ 	.short	(.L_356 - .L_355)
.L_355:
        /*005c*/ 	.word	0x00000000
        /*0060*/ 	.short	0x0000
        /*0062*/ 	.short	0x0000
        /*0064*/ 	.byte	0x00, 0xf5, 0x21, 0x00


	//----- nvinfo : EIATTR_SPARSE_MMA_MASK
	.align		4
.L_356:
        /*0068*/ 	.byte	0x03, 0x50
        /*006a*/ 	.short	0x0000


	//----- nvinfo : EIATTR_MAXREG_COUNT
	.align		4
        /*006c*/ 	.byte	0x03, 0x1b
        /*006e*/ 	.short	0x0080


	//----- nvinfo : EIATTR_NUM_BARRIERS
	.align		4
        /*0070*/ 	.byte	0x02, 0x4c
        /*0072*/ 	.byte	0x01
	.zero		1


	//----- nvinfo : EIATTR_MERCURY_ISA_VERSION
	.align		4
        /*0074*/ 	.byte	0x03, 0x5f
        /*0076*/ 	.short	0x0101


	//----- nvinfo : EIATTR_UNUSED_LOAD_BYTE_OFFSET
	.align		4
        /*0078*/ 	.byte	0x04, 0x44
        /*007a*/ 	.short	(.L_358 - .L_357)


	//   ....[0]....
.L_357:
        /*007c*/ 	.word	0x00000a90
        /*0080*/ 	.word	0x0000fff0


	//   ....[1]....
        /*0084*/ 	.word	0x00000e00
        /*0088*/ 	.word	0x0000fff0


	//   ....[2]....
        /*008c*/ 	.word	0x00001900
        /*0090*/ 	.word	0x0000fff0


	//   ....[3]....
        /*0094*/ 	.word	0x000023c0
        /*0098*/ 	.word	0x0000fff0


	//   ....[4]....
        /*009c*/ 	.word	0x00002730
        /*00a0*/ 	.word	0x0000fff0


	//   ....[5]....
        /*00a4*/ 	.word	0x00003340
        /*00a8*/ 	.word	0x0000fff0


	//----- nvinfo : EIATTR_COOP_GROUP_MASK_REGIDS
	.align		4
.L_358:
        /*00ac*/ 	.byte	0x04, 0x29
        /*00ae*/ 	.short	(.L_360 - .L_359)


	//   ....[0]....
.L_359:
        /*00b0*/ 	.word	0xffffffff


	//   ....[1]....
        /*00b4*/ 	.word	0xffffffff


	//   ....[2]....
        /*00b8*/ 	.word	0xffffffff


	//   ....[3]....
        /*00bc*/ 	.word	0xffffffff


	//   ....[4]....
        /*00c0*/ 	.word	0xffffffff


	//   ....[5]....
        /*00c4*/ 	.word	0xffffffff


	//   ....[6]....
        /*00c8*/ 	.word	0xffffffff


	//   ....[7]....
        /*00cc*/ 	.word	0xffffffff


	//   ....[8]....
        /*00d0*/ 	.word	0xffffffff


	//   ....[9]....
        /*00d4*/ 	.word	0xffffffff


	//   ....[10]....
        /*00d8*/ 	.word	0xffffffff


	//   ....[11]....
        /*00dc*/ 	.word	0xffffffff


	//   ....[12]....
        /*00e0*/ 	.word	0xffffffff


	//   ....[13]....
        /*00e4*/ 	.word	0xffffffff


	//   ....[14]....
        /*00e8*/ 	.word	0xffffffff


	//   ....[15]....
        /*00ec*/ 	.word	0xffffffff


	//   ....[16]....
        /*00f0*/ 	.word	0xffffffff


	//   ....[17]....
        /*00f4*/ 	.word	0xffffffff


	//   ....[18]....
        /*00f8*/ 	.word	0xffffffff


	//   ....[19]....
        /*00fc*/ 	.word	0xffffffff


	//   ....[20]....
        /*0100*/ 	.word	0xffffffff


	//   ....[21]....
        /*0104*/ 	.word	0xffffffff


	//   ....[22]....
        /*0108*/ 	.word	0xffffffff


	//   ....[23]....
        /*010c*/ 	.word	0xffffffff


	//   ....[24]....
        /*0110*/ 	.word	0xffffffff


	//   ....[25]....
        /*0114*/ 	.word	0xffffffff


	//   ....[26]....
        /*0118*/ 	.word	0xffffffff


	//   ....[27]....
        /*011c*/ 	.word	0xffffffff


	//   ....[28]....
        /*0120*/ 	.word	0xffffffff


	//   ....[29]....
        /*0124*/ 	.word	0xffffffff


	//----- nvinfo : EIATTR_COOP_GROUP_INSTR_OFFSETS
	.align		4
.L_360:
        /*0128*/ 	.byte	0x04, 0x28
        /*012a*/ 	.short	(.L_362 - .L_361)


	//   ....[0]....
.L_361:
        /*012c*/ 	.word	0x00000900


	//   ....[1]....
        /*0130*/ 	.word	0x00000930


	//   ....[2]....
        /*0134*/ 	.word	0x00000990


	//   ....[3]....
        /*0138*/ 	.word	0x000009e0


	//   ....[4]....
        /*013c*/ 	.word	0x00000a00


	//   ....[5]....
        /*0140*/ 	.word	0x00000c40


	//   ....[6]....
        /*0144*/ 	.word	0x00000c70


	//   ....[7]....
        /*0148*/ 	.word	0x00000cc0


	//   ....[8]....
        /*014c*/ 	.word	0x00000d10


	//   ....[9]....
        /*0150*/ 	.word	0x00000d30


	//   ....[10]....
        /*0154*/ 	.word	0x00001770


	//   ....[11]....
        /*0158*/ 	.word	0x000017a0


	//   ....[12]....
        /*015c*/ 	.word	0x00001800


	//   ....[13]....
        /*0160*/ 	.word	0x00001850


	//   ....[14]....
        /*0164*/ 	.word	0x00001870


	//   ....[15]....
        /*0168*/ 	.word	0x00002230


	//   ....[16]....
        /*016c*/ 	.word	0x00002260


	//   ....[17]....
        /*0170*/ 	.word	0x000022c0


	//   ....[18]....
        /*0174*/ 	.word	0x00002310


	//   ....[19]....
        /*0178*/ 	.word	0x00002330


	//   ....[20]....
        /*017c*/ 	.word	0x00002570


	//   ....[21]....
        /*0180*/ 	.word	0x000025a0


	//   ....[22]....
        /*0184*/ 	.word	0x000025f0


	//   ....[23]....
        /*0188*/ 	.word	0x00002640


	//   ....[24]....
        /*018c*/ 	.word	0x00002660


	//   ....[25]....
        /*0190*/ 	.word	0x000031b0


	//   ....[26]....
        /*0194*/ 	.word	0x000031e0


	//   ....[27]....
        /*0198*/ 	.word	0x00003240


	//   ....[28]....
        /*019c*/ 	.word	0x00003290


	//   ....[29]....
        /*01a0*/ 	.word	0x000032b0


	//----- nvinfo : EIATTR_VRC_CTA_INIT_COUNT
	.align		4
.L_362:
        /*01a4*/ 	.byte	0x02, 0x4a
	.zero		1
	.zero		1


	//----- nvinfo : EIATTR_EXIT_INSTR_OFFSETS
	.align		4
        /*01a8*/ 	.byte	0x04, 0x1c
        /*01aa*/ 	.short	(.L_364 - .L_363)


	//   ....[0]....
.L_363:
        /*01ac*/ 	.word	0x00000080


	//   ....[1]....
        /*01b0*/ 	.word	0x000000c0


	//   ....[2]....
        /*01b4*/ 	.word	0x00003480


	//   ....[3]....
        /*01b8*/ 	.word	0x000034d0


	//----- nvinfo : EIATTR_MAX_THREADS
	.align		4
.L_364:
        /*01bc*/ 	.byte	0x04, 0x05
        /*01be*/ 	.short	(.L_366 - .L_365)
.L_365:
        /*01c0*/ 	.word	0x00000200
        /*01c4*/ 	.word	0x00000001
        /*01c8*/ 	.word	0x00000001


	//----- nvinfo : EIATTR_CRS_STACK_SIZE
	.align		4
.L_366:
        /*01cc*/ 	.byte	0x04, 0x1e
        /*01ce*/ 	.short	(.L_368 - .L_367)
.L_367:
        /*01d0*/ 	.word	0x00000000


	//----- nvinfo : EIATTR_CBANK_PARAM_SIZE
	.align		4
.L_368:
        /*01d4*/ 	.byte	0x03, 0x19
        /*01d6*/ 	.short	0x001d


	//----- nvinfo : EIATTR_PARAM_CBANK
	.align		4
        /*01d8*/ 	.byte	0x04, 0x0a
        /*01da*/ 	.short	(.L_370 - .L_369)
	.align		4
.L_369:
        /*01dc*/ 	.word	index@(.nv.constant0._ZN3cub18CUB_300001_SM_10006detail6reduce28DeviceReduceSingleTileKernelINS2_10policy_hubIfjN4cuda3std3__44plusIvEEE10Policy1000EPfSC_jS9_ffNS7_10__identityEEEvT0_T1_T2_T3_T4_T6_)
        /*01e0*/ 	.short	0x0380
        /*01e2*/ 	.short	0x001d


	//----- nvinfo : EIATTR_SW_WAR
	.align		4
.L_370:
        /*01e4*/ 	.byte	0x04, 0x36
        /*01e6*/ 	.short	(.L_372 - .L_371)
.L_371:
        /*01e8*/ 	.word	0x00000008
.L_372:


//--------------------- .nv.info._ZN3cub18CUB_300001_SM_10006detail11EmptyKernelIvEEvv --------------------------
	.section	.nv.info._ZN3cub18CUB_300001_SM_10006detail11EmptyKernelIvEEvv,"",@"SHT_CUDA_INFO"
	.sectionflags	@""
	.align	4


	//----- nvinfo : EIATTR_CUDA_API_VERSION
	.align		4
        /*0000*/ 	.byte	0x04, 0x37
        /*0002*/ 	.short	(.L_374 - .L_373)
.L_373:
        /*0004*/ 	.word	0x00000082


	//----- nvinfo : EIATTR_SPARSE_MMA_MASK
	.align		4
.L_374:
        /*0008*/ 	.byte	0x03, 0x50
        /*000a*/ 	.short	0x0000


	//----- nvinfo : EIATTR_MAXREG_COUNT
	.align		4
        /*000c*/ 	.byte	0x03, 0x1b
        /*000e*/ 	.short	0x00ff


	//----- nvinfo : EIATTR_MERCURY_ISA_VERSION
	.align		4
        /*0010*/ 	.byte	0x03, 0x5f
        /*0012*/ 	.short	0x0101


	//----- nvinfo : EIATTR_VRC_CTA_INIT_COUNT
	.align		4
        /*0014*/ 	.byte	0x02, 0x4a
	.zero		1
	.zero		1


	//----- nvinfo : EIATTR_EXIT_INSTR_OFFSETS
	.align		4
        /*0018*/ 	.byte	0x04, 0x1c
        /*001a*/ 	.short	(.L_376 - .L_375)


	//   ....[0]....
.L_375:
        /*001c*/ 	.word	0x00000010


	//----- nvinfo : EIATTR_SW_WAR
	.align		4
.L_376:
        /*0020*/ 	.byte	0x04, 0x36
        /*0022*/ 	.short	(.L_378 - .L_377)
.L_377:
        /*0024*/ 	.word	0x00000008
.L_378:


//--------------------- .nv.info._Z10yourReducePfS_i --------------------------
	.section	.nv.info._Z10yourReducePfS_i,"",@"SHT_CUDA_INFO"
	.sectionflags	@""
	.align	4


	//----- nvinfo : EIATTR_CUDA_API_VERSION
	.align		4
        /*0000*/ 	.byte	0x04, 0x37
        /*0002*/ 	.short	(.L_380 - .L_379)
.L_379:
        /*0004*/ 	.word	0x00000082


	//----- nvinfo : EIATTR_KPARAM_INFO
	.align		4
.L_380:
        /*0008*/ 	.byte	0x04, 0x17
        /*000a*/ 	.short	(.L_382 - .L_381)
.L_381:
        /*000c*/ 	.word	0x00000000
        /*0010*/ 	.short	0x0002
        /*0012*/ 	.short	0x0010
        /*0014*/ 	.byte	0x00, 0xf0, 0x11, 0x00


	//----- nvinfo : EIATTR_KPARAM_INFO
	.align		4
.L_382:
        /*0018*/ 	.byte	0x04, 0x17
        /*001a*/ 	.short	(.L_384 - .L_383)
.L_383:
        /*001c*/ 	.word	0x00000000
        /*0020*/ 	.short	0x0001
        /*0022*/ 	.short	0x0008
        /*0024*/ 	.byte	0x00, 0xf5, 0x21, 0x00


	//----- nvinfo : EIATTR_KPARAM_INFO
	.align		4
.L_384:
        /*0028*/ 	.byte	0x04, 0x17
        /*002a*/ 	.short	(.L_386 - .L_385)
.L_385:
        /*002c*/ 	.word	0x00000000
        /*0030*/ 	.short	0x0000
        /*0032*/ 	.short	0x0000
        /*0034*/ 	.byte	0x00, 0xf5, 0x21, 0x00


	//----- nvinfo : EIATTR_SPARSE_MMA_MASK
	.align		4
.L_386:
        /*0038*/ 	.byte	0x03, 0x50
        /*003a*/ 	.short	0x0000


	//----- nvinfo : EIATTR_MAXREG_COUNT
	.align		4
        /*003c*/ 	.byte	0x03, 0x1b
        /*003e*/ 	.short	0x00ff


	//----- nvinfo : EIATTR_NUM_BARRIERS
	.align		4
        /*0040*/ 	.byte	0x02, 0x4c
        /*0042*/ 	.byte	0x01
	.zero		1


	//----- nvinfo : EIATTR_MERCURY_ISA_VERSION
	.align		4
        /*0044*/ 	.byte	0x03, 0x5f
        /*0046*/ 	.short	0x0101


	//----- nvinfo : EIATTR_COOP_GROUP_MASK_REGIDS
	.align		4
        /*0048*/ 	.byte	0x04, 0x29
        /*004a*/ 	.short	(.L_388 - .L_387)


	//   ....[0]....
.L_387:
        /*004c*/ 	.word	0xffffffff


	//   ....[1]....
        /*0050*/ 	.word	0xffffffff


	//   ....[2]....
        /*0054*/ 	.word	0xffffffff


	//   ....[3]....
        /*0058*/ 	.word	0xffffffff


	//   ....[4]....
        /*005c*/ 	.word	0xffffffff


	//----- nvinfo : EIATTR_COOP_GROUP_INSTR_OFFSETS
	.align		4
.L_388:
        /*0060*/ 	.byte	0x04, 0x28
        /*0062*/ 	.short	(.L_390 - .L_389)


	//   ....[0]....
.L_389:
        /*0064*/ 	.word	0x00000850


	//   ....[1]....
        /*0068*/ 	.word	0x00000890


	//   ....[2]....
        /*006c*/ 	.word	0x000008d0


	//   ....[3]....
        /*0070*/ 	.word	0x000008f0


	//   ....[4]....
        /*0074*/ 	.word	0x00000910


	//----- nvinfo : EIATTR_VRC_CTA_INIT_COUNT
	.align		4
.L_390:
        /*0078*/ 	.byte	0x02, 0x4a
	.zero		1
	.zero		1


	//----- nvinfo : EIATTR_EXIT_INSTR_OFFSETS
	.align		4
        /*007c*/ 	.byte	0x04, 0x1c
        /*007e*/ 	.short	(.L_392 - .L_391)


	//   ....[0]....
.L_391:
        /*0080*/ 	.word	0x00000950


	//   ....[1]....
        /*0084*/ 	.word	0x00000f30


	//----- nvinfo : EIATTR_CRS_STACK_SIZE
	.align		4
.L_392:
        /*0088*/ 	.byte	0x04, 0x1e
        /*008a*/ 	.short	(.L_394 - .L_393)
.L_393:
        /*008c*/ 	.word	0x00000000


	//----- nvinfo : EIATTR_CBANK_PARAM_SIZE
	.align		4
.L_394:
        /*0090*/ 	.byte	0x03, 0x19
        /*0092*/ 	.short	0x0014


	//----- nvinfo : EIATTR_PARAM_CBANK
	.align		4
        /*0094*/ 	.byte	0x04, 0x0a
        /*0096*/ 	.short	(.L_396 - .L_395)
	.align		4
.L_395:
        /*0098*/ 	.word	index@(.nv.constant0._Z10yourReducePfS_i)
        /*009c*/ 	.short	0x0380
        /*009e*/ 	.short	0x0014


	//----- nvinfo : EIATTR_SW_WAR
	.align		4
.L_396:
        /*00a0*/ 	.byte	0x04, 0x36
        /*00a2*/ 	.short	(.L_398 - .L_397)
.L_397:
        /*00a4*/ 	.word	0x00000008
.L_398:


//--------------------- .nv.callgraph             --------------------------
	.section	.nv.callgraph,"",@"SHT_CUDA_CALLGRAPH"
	.align	4
	.sectionentsize	8
	.align		4
        /*0000*/ 	.word	0x00000000
	.align		4
        /*0004*/ 	.word	0xffffffff
	.align		4
        /*0008*/ 	.word	0x00000000
	.align		4
        /*000c*/ 	.word	0xfffffffe
	.align		4
        /*0010*/ 	.word	0x00000000
	.align		4
        /*0014*/ 	.word	0xfffffffd
	.align		4
        /*0018*/ 	.word	0x00000000
	.align		4
        /*001c*/ 	.word	0xfffffffc


//--------------------- .nv.constant4             --------------------------
	.section	.nv.constant4,"a",@progbits
	.align	8
	.align		8
.nv.constant4:
        /*0000*/ 	.dword	_ZN34_INTERNAL_d2c49609_4_k_cu_3ee193924cuda3std3__45__cpo5beginE
	.align		8
        /*0008*/ 	.dword	_ZN34_INTERNAL_d2c49609_4_k_cu_3ee193924cuda3std3__45__cpo3endE
	.align		8
        /*0010*/ 	.dword	_ZN34_INTERNAL_d2c49609_4_k_cu_3ee193924cuda3std3__45__cpo6cbeginE
	.align		8
        /*0018*/ 	.dword	_ZN34_INTERNAL_d2c49609_4_k_cu_3ee193924cuda3std3__45__cpo4cendE
	.align		8
        /*0020*/ 	.dword	_ZN34_INTERNAL_d2c49609_4_k_cu_3ee193924cuda3std3__45__cpo6rbeginE
	.align		8
        /*0028*/ 	.dword	_ZN34_INTERNAL_d2c49609_4_k_cu_3ee193924cuda3std3__45__cpo4rendE
	.align		8
        /*0030*/ 	.dword	_ZN34_INTERNAL_d2c49609_4_k_cu_3ee193924cuda3std3__45__cpo7crbeginE
	.align		8
        /*0038*/ 	.dword	_ZN34_INTERNAL_d2c49609_4_k_cu_3ee193924cuda3std3__45__cpo5crendE
	.align		8
        /*0040*/ 	.dword	_ZN34_INTERNAL_d2c49609_4_k_cu_3ee193924cuda3std3__436_GLOBAL__N__d2c49609_4_k_cu_3ee193926ignoreE
	.align		8
        /*0048*/ 	.dword	_ZN34_INTERNAL_d2c49609_4_k_cu_3ee193924cuda3std3__419piecewise_constructE
	.align		8
        /*0050*/ 	.dword	_ZN34_INTERNAL_d2c49609_4_k_cu_3ee193924cuda3std3__48in_placeE
	.align		8
        /*0058*/ 	.dword	_ZN34_INTERNAL_d2c49609_4_k_cu_3ee193924cuda3std3__420unreachable_sentinelE
	.align		8
        /*0060*/ 	.dword	_ZN34_INTERNAL_d2c49609_4_k_cu_3ee193924cuda3std3__47nulloptE
	.align		8
        /*0068*/ 	.dword	_ZN34_INTERNAL_d2c49609_4_k_cu_3ee193924cuda3std3__48unexpectE
	.align		8
        /*0070*/ 	.dword	_ZN34_INTERNAL_d2c49609_4_k_cu_3ee193924cuda3std6ranges3__45__cpo4swapE
	.align		8
        /*0078*/ 	.dword	_ZN34_INTERNAL_d2c49609_4_k_cu_3ee193924cuda3std6ranges3__45__cpo9iter_moveE
	.align		8
        /*0080*/ 	.dword	_ZN34_INTERNAL_d2c49609_4_k_cu_3ee193924cuda3std6ranges3__45__cpo5beginE
	.align		8
        /*0088*/ 	.dword	_ZN34_INTERNAL_d2c49609_4_k_cu_3ee193924cuda3std6ranges3__45__cpo3endE
	.align		8
        /*0090*/ 	.dword	_ZN34_INTERNAL_d2c49609_4_k_cu_3ee193924cuda3std6ranges3__45__cpo6cbeginE
	.align		8
        /*0098*/ 	.dword	_ZN34_INTERNAL_d2c49609_4_k_cu_3ee193924cuda3std6ranges3__45__cpo4cendE
	.align		8
        /*00a0*/ 	.dword	_ZN34_INTERNAL_d2c49609_4_k_cu_3ee193924cuda3std6ranges3__45__cpo7advanceE
	.align		8
        /*00a8*/ 	.dword	_ZN34_INTERNAL_d2c49609_4_k_cu_3ee193924cuda3std6ranges3__45__cpo9iter_swapE
	.align		8
        /*00b0*/ 	.dword	_ZN34_INTERNAL_d2c49609_4_k_cu_3ee193924cuda3std6ranges3__45__cpo4nextE
	.align		8
        /*00b8*/ 	.dword	_ZN34_INTERNAL_d2c49609_4_k_cu_3ee193924cuda3std6ranges3__45__cpo4prevE
	.align		8
        /*00c0*/ 	.dword	_ZN34_INTERNAL_d2c49609_4_k_cu_3ee193924cuda3std6ranges3__45__cpo4dataE
	.align		8
        /*00c8*/ 	.dword	_ZN34_INTERNAL_d2c49609_4_k_cu_3ee193924cuda3std6ranges3__45__cpo5cdataE
	.align		8
        /*00d0*/ 	.dword	_ZN34_INTERNAL_d2c49609_4_k_cu_3ee193924cuda3std6ranges3__45__cpo4sizeE
	.align		8
        /*00d8*/ 	.dword	_ZN34_INTERNAL_d2c49609_4_k_cu_3ee193924cuda3std6ranges3__45__cpo5ssizeE
	.align		8
        /*00e0*/ 	.dword	_ZN34_INTERNAL_d2c49609_4_k_cu_3ee193924cuda3std6ranges3__45__cpo8distanceE
	.align		8
        /*00e8*/ 	.dword	_ZN34_INTERNAL_d2c49609_4_k_cu_3ee193926thrust24THRUST_300001_SM_1000_NS8cuda_cub3parE
	.align		8
        /*00f0*/ 	.dword	_ZN34_INTERNAL_d2c49609_4_k_cu_3ee193926thrust24THRUST_300001_SM_1000_NS8cuda_cub10par_nosyncE
	.align		8
        /*00f8*/ 	.dword	_ZN34_INTERNAL_d2c49609_4_k_cu_3ee193926thrust24THRUST_300001_SM_1000_NS6system6detail10sequential3seqE
	.align		8
        /*0100*/ 	.dword	_ZN34_INTERNAL_d2c49609_4_k_cu_3ee193926thrust24THRUST_300001_SM_1000_NS12placeholders2_1E
	.align		8
        /*0108*/ 	.dword	_ZN34_INTERNAL_d2c49609_4_k_cu_3ee193926thrust24THRUST_300001_SM_1000_NS12placeholders2_2E
	.align		8
        /*0110*/ 	.dword	_ZN34_INTERNAL_d2c49609_4_k_cu_3ee193926thrust24THRUST_300001_SM_1000_NS12placeholders2_3E
	.align		8
        /*0118*/ 	.dword	_ZN34_INTERNAL_d2c49609_4_k_cu_3ee193926thrust24THRUST_300001_SM_1000_NS12placeholders2_4E
	.align		8
        /*0120*/ 	.dword	_ZN34_INTERNAL_d2c49609_4_k_cu_3ee193926thrust24THRUST_300001_SM_1000_NS12placeholders2_5E
	.align		8
        /*0128*/ 	.dword	_ZN34_INTERNAL_d2c49609_4_k_cu_3ee193926thrust24THRUST_300001_SM_1000_NS12placeholders2_6E
	.align		8
        /*0130*/ 	.dword	_ZN34_INTERNAL_d2c49609_4_k_cu_3ee193926thrust24THRUST_300001_SM_1000_NS12placeholders2_7E
	.align		8
        /*0138*/ 	.dword	_ZN34_INTERNAL_d2c49609_4_k_cu_3ee193926thrust24THRUST_300001_SM_1000_NS12placeholders2_8E
	.align		8
        /*0140*/ 	.dword	_ZN34_INTERNAL_d2c49609_4_k_cu_3ee193926thrust24THRUST_300001_SM_1000_NS12placeholders2_9E
	.align		8
        /*0148*/ 	.dword	_ZN34_INTERNAL_d2c49609_4_k_cu_3ee193926thrust24THRUST_300001_SM_1000_NS12placeholders3_10E
	.align		8
        /*0150*/ 	.dword	_ZN34_INTERNAL_d2c49609_4_k_cu_3ee193926thrust24THRUST_300001_SM_1000_NS3seqE


//--------------------- .text._ZN3cub18CUB_300001_SM_10006detail6reduce28DeviceReduceSingleTileKernelINS2_10policy_hubIfyN4cuda3std3__44plusIfEEE10Policy1000EPfSC_iS9_ffNS7_10__identityEEEvT0_T1_T2_T3_T4_T6_ --------------------------
	.section	.text._ZN3cub18CUB_300001_SM_10006detail6reduce28DeviceReduceSingleTileKernelINS2_10policy_hubIfyN4cuda3std3__44plusIfEEE10Policy1000EPfSC_iS9_ffNS7_10__identityEEEvT0_T1_T2_T3_T4_T6_,"ax",@progbits
	.align	128
        .global         _ZN3cub18CUB_300001_SM_10006detail6reduce28DeviceReduceSingleTileKernelINS2_10policy_hubIfyN4cuda3std3__44plusIfEEE10Policy1000EPfSC_iS9_ffNS7_10__identityEEEvT0_T1_T2_T3_T4_T6_
        .type           _ZN3cub18CUB_300001_SM_10006detail6reduce28DeviceReduceSingleTileKernelINS2_10policy_hubIfyN4cuda3std3__44plusIfEEE10Policy1000EPfSC_iS9_ffNS7_10__identityEEEvT0_T1_T2_T3_T4_T6_,@function
        .size           _ZN3cub18CUB_300001_SM_10006detail6reduce28DeviceReduceSingleTileKernelINS2_10policy_hubIfyN4cuda3std3__44plusIfEEE10Policy1000EPfSC_iS9_ffNS7_10__identityEEEvT0_T1_T2_T3_T4_T6_,(.L_x_398 - _ZN3cub18CUB_300001_SM_10006detail6reduce28DeviceReduceSingleTileKernelINS2_10policy_hubIfyN4cuda3std3__44plusIfEEE10Policy1000EPfSC_iS9_ffNS7_10__identityEEEvT0_T1_T2_T3_T4_T6_)
        .other          _ZN3cub18CUB_300001_SM_10006detail6reduce28DeviceReduceSingleTileKernelINS2_10policy_hubIfyN4cuda3std3__44plusIfEEE10Policy1000EPfSC_iS9_ffNS7_10__identityEEEvT0_T1_T2_T3_T4_T6_,@"STO_CUDA_ENTRY STV_DEFAULT"
_ZN3cub18CUB_300001_SM_10006detail6reduce28DeviceReduceSingleTileKernelINS2_10policy_hubIfyN4cuda3std3__44plusIfEEE10Policy1000EPfSC_iS9_ffNS7_10__identityEEEvT0_T1_T2_T3_T4_T6_:
.text._ZN3cub18CUB_300001_SM_10006detail6reduce28DeviceReduceSingleTileKernelINS2_10policy_hubIfyN4cuda3std3__44plusIfEEE10Policy1000EPfSC_iS9_ffNS7_10__identityEEEvT0_T1_T2_T3_T4_T6_:
[----:B------:R-:W-:Y:S01]  /*0000*/  LDC R1, c[0x0][0x37c] ;  /* 0x0000df00ff017b82 */ /* 0x000fe20000000800 */
[----:B------:R-:W0:Y:S01]  /*0010*/  LDCU UR4, c[0x0][0x390] ;  /* 0x00007200ff0477ac */ /* 0x000e220008000800 */
[----:B------:R-:W1:Y:S01]  /*0020*/  LDCU.64 UR6, c[0x0][0x358] ;  /* 0x00006b00ff0677ac */ /* 0x000e620008000a00 */
[----:B0-----:R-:W-:-:S04]  /*0030*/  MOV R20, UR4 ;  /* 0x0000000400147c02 */ /* 0x001fc80008000f00 */
[----:B------:R-:W-:-:S13]  /*0040*/  ISETP.NE.AND P0, PT, R20, RZ, PT ;  /* 0x000000ff1400720c */ /* 0x000fda0003f05270 */
[----:B-1----:R-:W-:Y:S05]  /*0050*/  @P0 BRA `(.L_x_0) ;  /* 0x00000000001c0947 */ /* 0x002fea0003800000 */
[----:B------:R-:W0:Y:S02]  /*0060*/  S2R R0, SR_TID.X ;  /* 0x0000000000007919 */ /* 0x000e240000002100 */
[----:B0-----:R-:W-:-:S13]  /*0070*/  ISETP.NE.AND P0, PT, R0, RZ, PT ;  /* 0x000000ff0000720c */ /* 0x001fda0003f05270 */
[----:B------:R-:W-:Y:S05]  /*0080*/  @P0 EXIT ;  /* 0x000000000000094d */ /* 0x000fea0003800000 */
[----:B------:R-:W0:Y:S08]  /*0090*/  LDC R5, c[0x0][0x398] ;  /* 0x0000e600ff057b82 */ /* 0x000e300000000800 */
[----:B------:R-:W0:Y:S02]  /*00a0*/  LDC.64 R2, c[0x0][0x388] ;  /* 0x0000e200ff027b82 */ /* 0x000e240000000a00 */
[----:B0-----:R-:W-:Y:S01]  /*00b0*/  STG.E desc[UR6][R2.64], R5 ;  /* 0x0000000502007986 */ /* 0x001fe2000c101906 */
[----:B------:R-:W-:Y:S05]  /*00c0*/  EXIT ;  /* 0x000000000000794d */ /* 0x000fea0003800000 */
.L_x_0:
[----:B------:R-:W0:Y:S01]  /*00d0*/  LDCU UR4, c[0x0][0x380] ;  /* 0x00007000ff0477ac */ /* 0x000e220008000800 */
[----:B------:R-:W-:Y:S01]  /*00e0*/  BSSY.RECONVERGENT B0, `(.L_x_1) ;  /* 0x00003ca000007945 */ /* 0x000fe20003800200 */
[----:B0-----:R-:W-:-:S09]  /*00f0*/  ULOP3.LUT UP0, URZ, UR4, 0xf, URZ, 0xc0, !UPT ;  /* 0x0000000f04ff7892 */ /* 0x001fd2000f80c0ff */
[----:B------:R-:W-:Y:S05]  /*0100*/  BRA.U UP0, `(.L_x_2) ;  /* 0x0000001d00607547 */ /* 0x000fea000b800000 */
[----:B------:R-:W-:-:S13]  /*0110*/  ISETP.GT.AND P0, PT, R20, 0xfff, PT ;  /* 0x00000fff1400780c */ /* 0x000fda0003f04270 */
[----:B------:R-:W-:Y:S05]  /*0120*/  @P0 BRA `(.L_x_3) ;  /* 0x0000000c00a80947 */ /* 0x000fea0003800000 */
[----:B------:R-:W0:Y:S01]  /*0130*/  S2R R9, SR_TID.X ;  /* 0x0000000000097919 */ /* 0x000e220000002100 */
[----:B------:R-:W-:Y:S01]  /*0140*/  BSSY.RECONVERGENT B1, `(.L_x_4) ;  /* 0x0000009000017945 */ /* 0x000fe20003800200 */
[----:B------:R-:W-:Y:S01]  /*0150*/  HFMA2 R0, -RZ, RZ, 0, 0 ;  /* 0x00000000ff007431 */ /* 0x000fe200000001ff */
[----:B0-----:R-:W-:Y:S02]  /*0160*/  ISETP.GE.AND P0, PT, R9, R20, PT ;  /* 0x000000140900720c */ /* 0x001fe40003f06270 */
[----:B------:R-:W-:-:S11]  /*0170*/  MOV R11, R9 ;  /* 0x00000009000b7202 */ /* 0x000fd60000000f00 */
[----:B------:R-:W-:Y:S05]  /*0180*/  @P0 BRA `(.L_x_5) ;  /* 0x0000000000100947 */ /* 0x000fea0003800000 */
[----:B------:R-:W0:Y:S02]  /*0190*/  LDC.64 R2, c[0x0][0x380] ;  /* 0x0000e000ff027b82 */ /* 0x000e240000000a00 */
[----:B0-----:R-:W-:-:S05]  /*01a0*/  IMAD.WIDE.U32 R2, R9, 0x4, R2 ;  /* 0x0000000409027825 */ /* 0x001fca00078e0002 */
[----:B------:R0:W5:Y:S01]  /*01b0*/  LDG.E.CONSTANT R0, desc[UR6][R2.64] ;  /* 0x0000000602007981 */ /* 0x000162000c1e9900 */
[----:B------:R-:W-:-:S07]  /*01c0*/  IADD3 R11, PT, PT, R9, 0x100, RZ ;  /* 0x00000100090b7810 */ /* 0x000fce0007ffe0ff */
.L_x_5:
[----:B------:R-:W-:Y:S05]  /*01d0*/  BSYNC.RECONVERGENT B1 ;  /* 0x0000000000017941 */ /* 0x000fea0003800200 */
.L_x_4:
[----:B------:R-:W-:Y:S01]  /*01e0*/  ISETP.GE.AND P0, PT, R11, R20, PT ;  /* 0x000000140b00720c */ /* 0x000fe20003f06270 */
[----:B------:R-:W-:-:S12]  /*01f0*/  BSSY.RECONVERGENT B1, `(.L_x_6) ;  /* 0x0000074000017945 */ /* 0x000fd80003800200 */
[----:B------:R-:W-:Y:S05]  /*0200*/  @P0 BRA `(.L_x_7) ;  /* 0x0000000400c80947 */ /* 0x000fea0003800000 */
[----:B0-----:R-:W-:Y:S01]  /*0210*/  LOP3.LUT R3, RZ, R11, RZ, 0x33, !PT ;  /* 0x0000000bff037212 */ /* 0x001fe200078e33ff */
[----:B------:R-:W-:Y:S03]  /*0220*/  BSSY.RECONVERGENT B2, `(.L_x_8) ;  /* 0x0000015000027945 */ /* 0x000fe60003800200 */
[----:B------:R-:W-:-:S04]  /*0230*/  IADD3 R4, PT, PT, R3, R20, RZ ;  /* 0x0000001403047210 */ /* 0x000fc80007ffe0ff */
[C---:B------:R-:W-:Y:S02]  /*0240*/  LOP3.LUT R2, R4.reuse, 0x300, RZ, 0xc0, !PT ;  /* 0x0000030004027812 */ /* 0x040fe400078ec0ff */
[----:B------:R-:W-:Y:S02]  /*0250*/  ISETP.GE.U32.AND P1, PT, R4, 0x300, PT ;  /* 0x000003000400780c */ /* 0x000fe40003f26070 */
[----:B------:R-:W-:-:S13]  /*0260*/  ISETP.NE.AND P0, PT, R2, 0x300, PT ;  /* 0x000003000200780c */ /* 0x000fda0003f05270 */
[----:B------:R-:W-:Y:S05]  /*0270*/  @!P0 BRA `(.L_x_9) ;  /* 0x00000000003c8947 */ /* 0x000fea0003800000 */
[----:B------:R-:W0:Y:S01]  /*0280*/  LDC.64 R2, c[0x0][0x380] ;  /* 0x0000e000ff027b82 */ /* 0x000e220000000a00 */
[----:B------:R-:W-:-:S04]  /*0290*/  LEA.HI R4, R4, 0x1, RZ, 0x18 ;  /* 0x0000000104047811 */ /* 0x000fc800078fc0ff */
[----:B------:R-:W-:-:S04]  /*02a0*/  LOP3.LUT R4, R4, 0x3, RZ, 0xc0, !PT ;  /* 0x0000000304047812 */ /* 0x000fc800078ec0ff */
[----:B------:R-:W-:Y:S01]  /*02b0*/  IADD3 R4, PT, PT, -R4, RZ, RZ ;  /* 0x000000ff04047210 */ /* 0x000fe20007ffe1ff */
[----:B0-----:R-:W-:-:S05]  /*02c0*/  IMAD.WIDE.U32 R2, R11, 0x4, R2 ;  /* 0x000000040b027825 */ /* 0x001fca00078e0002 */
[----:B------:R-:W-:-:S07]  /*02d0*/  MOV R5, R3 ;  /* 0x0000000300057202 */ /* 0x000fce0000000f00 */
.L_x_10:
[----:B------:R-:W-:-:S06]  /*02e0*/  MOV R3, R5 ;  /* 0x0000000500037202 */ /* 0x000fcc0000000f00 */
[----:B------:R0:W2:Y:S01]  /*02f0*/  LDG.E.CONSTANT R3, desc[UR6][R2.64] ;  /* 0x0000000602037981 */ /* 0x0000a2000c1e9900 */
[----:B------:R-:W-:Y:S01]  /*0300*/  IADD3 R4, PT, PT, R4, 0x1, RZ ;  /* 0x0000000104047810 */ /* 0x000fe20007ffe0ff */
[----:B------:R-:W-:-:S03]  /*0310*/  VIADD R11, R11, 0x100 ;  /* 0x000001000b0b7836 */ /* 0x000fc60000000000 */
[----:B------:R-:W-:Y:S02]  /*0320*/  ISETP.NE.AND P0, PT, R4, RZ, PT ;  /* 0x000000ff0400720c */ /* 0x000fe40003f05270 */
[----:B0-----:R-:W-:-:S04]  /*0330*/  IADD3 R2, P2, PT, R2, 0x400, RZ ;  /* 0x0000040002027810 */ /* 0x001fc80007f5e0ff */
[----:B------:R-:W-:Y:S01]  /*0340*/  IADD3.X R5, PT, PT, RZ, R5, RZ, P2, !PT ;  /* 0x00000005ff057210 */ /* 0x000fe200017fe4ff */
[----:B--2--5:R-:W-:-:S06]  /*0350*/  FADD R0, R3, R0 ;  /* 0x0000000003007221 */ /* 0x024fcc0000000000 */
[----:B------:R-:W-:Y:S05]  /*0360*/  @P0 BRA `(.L_x_10) ;  /* 0xfffffffc00dc0947 */ /* 0x000fea000383ffff */
.L_x_9:
[----:B------:R-:W-:Y:S05]  /*0370*/  BSYNC.RECONVERGENT B2 ;  /* 0x0000000000027941 */ /* 0x000fea0003800200 */
.L_x_8:
[----:B------:R-:W-:Y:S05]  /*0380*/  @!P1 BRA `(.L_x_7) ;  /* 0x0000000400689947 */ /* 0x000fea0003800000 */
[----:B------:R-:W-:Y:S01]  /*0390*/  IADD3 R2, PT, PT, -R11, R20, RZ ;  /* 0x000000140b027210 */ /* 0x000fe20007ffe1ff */
[----:B------:R-:W-:Y:S01]  /*03a0*/  BSSY.RECONVERGENT B2, `(.L_x_11) ;  /* 0x0000031000027945 */ /* 0x000fe20003800200 */
[----:B------:R-:W-:Y:S02]  /*03b0*/  PLOP3.LUT P0, PT, PT, PT, PT, 0x80, 0x8 ;  /* 0x000000000008781c */ /* 0x000fe40003f0f070 */
[----:B------:R-:W-:-:S13]  /*03c0*/  ISETP.GT.AND P1, PT, R2, 0xc00, PT ;  /* 0x00000c000200780c */ /* 0x000fda0003f24270 */
[----:B------:R-:W-:Y:S05]  /*03d0*/  @!P1 BRA `(.L_x_12) ;  /* 0x0000000000b49947 */ /* 0x000fea0003800000 */
[----:B------:R-:W-:Y:S02]  /*03e0*/  PLOP3.LUT P0, PT, PT, PT, PT, 0x8, 0x80 ;  /* 0x000000000080781c */ /* 0x000fe40003f0e170 */
[----:B------:R-:W-:-:S11]  /*03f0*/  IADD3 R8, PT, PT, R20, -0xc00, RZ ;  /* 0xfffff40014087810 */ /* 0x000fd60007ffe0ff */
.L_x_13:
[----:B------:R-:W0:Y:S01]  /*0400*/  LDC.64 R6, c[0x0][0x380] ;  /* 0x0000e000ff067b82 */ /* 0x000e220000000a00 */
[C---:B------:R-:W-:Y:S01]  /*0410*/  IADD3 R5, PT, PT, R11.reuse, 0x400, RZ ;  /* 0x000004000b057810 */ /* 0x040fe20007ffe0ff */
[----:B0-----:R-:W-:-:S05]  /*0420*/  IMAD.WIDE R24, R11, 0x4, R6 ;  /* 0x000000040b187825 */ /* 0x001fca00078e0206 */
[----:B------:R-:W2:Y:S04]  /*0430*/  LDG.E.CONSTANT R13, desc[UR6][R24.64] ;  /* 0x00000006180d7981 */ /* 0x000ea8000c1e9900 */
[----:B------:R-:W3:Y:S01]  /*0440*/  LDG.E.CONSTANT R10, desc[UR6][R24.64+0x400] ;  /* 0x00040006180a7981 */ /* 0x000ee2000c1e9900 */
[----:B------:R-:W-:-:S03]  /*0450*/  IMAD.WIDE R4, R5, 0x4, R6 ;  /* 0x0000000405047825 */ /* 0x000fc600078e0206 */
[----:B------:R-:W4:Y:S04]  /*0460*/  LDG.E.CONSTANT R12, desc[UR6][R24.64+0x800] ;  /* 0x00080006180c7981 */ /* 0x000f28000c1e9900 */
[----:B------:R-:W4:Y:S04]  /*0470*/  LDG.E.CONSTANT R17, desc[UR6][R24.64+0xc00] ;  /* 0x000c000618117981 */ /* 0x000f28000c1e9900 */
[----:B------:R-:W4:Y:S01]  /*0480*/  LDG.E.CONSTANT R16, desc[UR6][R4.64] ;  /* 0x0000000604107981 */ /* 0x000f22000c1e9900 */
[----:B------:R-:W-:-:S03]  /*0490*/  IADD3 R3, PT, PT, R11, 0x800, RZ ;  /* 0x000008000b037810 */ /* 0x000fc60007ffe0ff */
[----:B------:R-:W4:Y:S04]  /*04a0*/  LDG.E.CONSTANT R15, desc[UR6][R4.64+0x400] ;  /* 0x00040006040f7981 */ /* 0x000f28000c1e9900 */
[----:B------:R-:W4:Y:S01]  /*04b0*/  LDG.E.CONSTANT R14, desc[UR6][R4.64+0x800] ;  /* 0x00080006040e7981 */ /* 0x000f22000c1e9900 */
[----:B------:R-:W-:-:S03]  /*04c0*/  IMAD.WIDE R2, R3, 0x4, R6 ;  /* 0x0000000403027825 */ /* 0x000fc600078e0206 */
[----:B------:R-:W4:Y:S04]  /*04d0*/  LDG.E.CONSTANT R22, desc[UR6][R4.64+0xc00] ;  /* 0x000c000604167981 */ /* 0x000f28000c1e9900 */
[----:B------:R-:W4:Y:S01]  /*04e0*/  LDG.E.CONSTANT R21, desc[UR6][R2.64] ;  /* 0x0000000602157981 */ /* 0x000f22000c1e9900 */
[----:B------:R-:W-:-:S03]  /*04f0*/  IADD3 R23, PT, PT, R11, 0xc00, RZ ;  /* 0x00000c000b177810 */ /* 0x000fc60007ffe0ff */
[----:B------:R-:W4:Y:S04]  /*0500*/  LDG.E.CONSTANT R19, desc[UR6][R2.64+0x400] ;  /* 0x0004000602137981 */ /* 0x000f28000c1e9900 */
[----:B------:R-:W4:Y:S01]  /*0510*/  LDG.E.CONSTANT R18, desc[UR6][R2.64+0x800] ;  /* 0x0008000602127981 */ /* 0x000f22000c1e9900 */
[----:B------:R-:W-:-:S03]  /*0520*/  IMAD.WIDE R6, R23, 0x4, R6 ;  /* 0x0000000417067825 */ /* 0x000fc600078e0206 */
[----:B------:R-:W4:Y:S04]  /*0530*/  LDG.E.CONSTANT R26, desc[UR6][R2.64+0xc00] ;  /* 0x000c0006021a7981 */ /* 0x000f28000c1e9900 */
[----:B------:R-:W4:Y:S04]  /*0540*/  LDG.E.CONSTANT R25, desc[UR6][R6.64] ;  /* 0x0000000606197981 */ /* 0x000f28000c1e9900 */
[----:B------:R-:W4:Y:S04]  /*0550*/  LDG.E.CONSTANT R23, desc[UR6][R6.64+0x400] ;  /* 0x0004000606177981 */ /* 0x000f28000c1e9900 */
[----:B------:R-:W4:Y:S04]  /*0560*/  LDG.E.CONSTANT R24, desc[UR6][R6.64+0x800] ;  /* 0x0008000606187981 */ /* 0x000f28000c1e9900 */
[----:B------:R-:W4:Y:S01]  /*0570*/  LDG.E.CONSTANT R27, desc[UR6][R6.64+0xc00] ;  /* 0x000c0006061b7981 */ /* 0x000f22000c1e9900 */
[----:B------:R-:W-:-:S04]  /*0580*/  IADD3 R11, PT, PT, R11, 0x1000, RZ ;  /* 0x000010000b0b7810 */ /* 0x000fc80007ffe0ff */
[----:B------:R-:W-:Y:S01]  /*0590*/  ISETP.GE.AND P1, PT, R11, R8, PT ;  /* 0x000000080b00720c */ /* 0x000fe20003f26270 */
[----:B--2--5:R-:W-:-:S04]  /*05a0*/  FADD R13, R13, R0 ;  /* 0x000000000d0d7221 */ /* 0x024fc80000000000 */
[----:B---3--:R-:W-:-:S04]  /*05b0*/  FADD R13, R13, R10 ;  /* 0x0000000a0d0d7221 */ /* 0x008fc80000000000 */
[----:B----4-:R-:W-:-:S04]  /*05c0*/  FADD R12, R13, R12 ;  /* 0x0000000c0d0c7221 */ /* 0x010fc80000000000 */
[----:B------:R-:W-:-:S04]  /*05d0*/  FADD R17, R12, R17 ;  /* 0x000000110c117221 */ /* 0x000fc80000000000 */
        /* <DEDUP_REMOVED lines=11> */
[----:B------:R-:W-:Y:S01]  /*0690*/  FADD R0, R24, R27 ;  /* 0x0000001b18007221 */ /* 0x000fe20000000000 */
[----:B------:R-:W-:Y:S06]  /*06a0*/  @!P1 BRA `(.L_x_13) ;  /* 0xfffffffc00549947 */ /* 0x000fec000383ffff */
.L_x_12:
[----:B------:R-:W-:Y:S05]  /*06b0*/  BSYNC.RECONVERGENT B2 ;  /* 0x0000000000027941 */ /* 0x000fea0003800200 */
.L_x_11:
[----:B------:R-:W-:Y:S01]  /*06c0*/  IADD3 R2, PT, PT, -R11, R20, RZ ;  /* 0x000000140b027210 */ /* 0x000fe20007ffe1ff */
[----:B------:R-:W-:Y:S03]  /*06d0*/  BSSY.RECONVERGENT B2, `(.L_x_14) ;  /* 0x0000019000027945 */ /* 0x000fe60003800200 */
[----:B------:R-:W-:-:S13]  /*06e0*/  ISETP.GT.AND P1, PT, R2, 0x400, PT ;  /* 0x000004000200780c */ /* 0x000fda0003f24270 */
[----:B------:R-:W-:Y:S05]  /*06f0*/  @!P1 BRA `(.L_x_15) ;  /* 0x0000000000589947 */ /* 0x000fea0003800000 */
[----:B------:R-:W0:Y:S01]  /*0700*/  LDC.64 R4, c[0x0][0x380] ;  /* 0x0000e000ff047b82 */ /* 0x000e220000000a00 */
[C---:B------:R-:W-:Y:S02]  /*0710*/  VIADD R15, R11.reuse, 0x400 ;  /* 0x000004000b0f7836 */ /* 0x040fe40000000000 */
[----:B0-----:R-:W-:-:S05]  /*0720*/  IMAD.WIDE R2, R11, 0x4, R4 ;  /* 0x000000040b027825 */ /* 0x001fca00078e0204 */
[----:B------:R-:W2:Y:S04]  /*0730*/  LDG.E.CONSTANT R7, desc[UR6][R2.64] ;  /* 0x0000000602077981 */ /* 0x000ea8000c1e9900 */
[----:B------:R-:W3:Y:S01]  /*0740*/  LDG.E.CONSTANT R6, desc[UR6][R2.64+0x400] ;  /* 0x0004000602067981 */ /* 0x000ee2000c1e9900 */
[----:B------:R-:W-:-:S03]  /*0750*/  IMAD.WIDE R4, R15, 0x4, R4 ;  /* 0x000000040f047825 */ /* 0x000fc600078e0204 */
[----:B------:R-:W4:Y:S04]  /*0760*/  LDG.E.CONSTANT R13, desc[UR6][R2.64+0x800] ;  /* 0x00080006020d7981 */ /* 0x000f28000c1e9900 */
[----:B------:R-:W4:Y:S04]  /*0770*/  LDG.E.CONSTANT R15, desc[UR6][R2.64+0xc00] ;  /* 0x000c0006020f7981 */ /* 0x000f28000c1e9900 */
[----:B------:R-:W4:Y:S04]  /*0780*/  LDG.E.CONSTANT R17, desc[UR6][R4.64] ;  /* 0x0000000604117981 */ /* 0x000f28000c1e9900 */
[----:B------:R-:W4:Y:S04]  /*0790*/  LDG.E.CONSTANT R19, desc[UR6][R4.64+0x400] ;  /* 0x0004000604137981 */ /* 0x000f28000c1e9900 */
[----:B------:R-:W4:Y:S04]  /*07a0*/  LDG.E.CONSTANT R21, desc[UR6][R4.64+0x800] ;  /* 0x0008000604157981 */ /* 0x000f28000c1e9900 */
[----:B------:R-:W4:Y:S01]  /*07b0*/  LDG.E.CONSTANT R23, desc[UR6][R4.64+0xc00] ;  /* 0x000c000604177981 */ /* 0x000f22000c1e9900 */
[----:B------:R-:W-:-:S02]  /*07c0*/  PLOP3.LUT P0, PT, PT, PT, PT, 0x8, 0x80 ;  /* 0x000000000080781c */ /* 0x000fc40003f0e170 */
[----:B------:R-:W-:Y:S01]  /*07d0*/  IADD3 R11, PT, PT, R11, 0x800, RZ ;  /* 0x000008000b0b7810 */ /* 0x000fe20007ffe0ff */
[----:B--2--5:R-:W-:-:S04]  /*07e0*/  FADD R7, R0, R7 ;  /* 0x0000000700077221 */ /* 0x024fc80000000000 */
[----:B---3--:R-:W-:-:S04]  /*07f0*/  FADD R6, R7, R6 ;  /* 0x0000000607067221 */ /* 0x008fc80000000000 */
[----:B----4-:R-:W-:-:S04]  /*0800*/  FADD R6, R6, R13 ;  /* 0x0000000d06067221 */ /* 0x010fc80000000000 */
[----:B------:R-:W-:-:S04]  /*0810*/  FADD R6, R6, R15 ;  /* 0x0000000f06067221 */ /* 0x000fc80000000000 */
[----:B------:R-:W-:-:S04]  /*0820*/  FADD R6, R6, R17 ;  /* 0x0000001106067221 */ /* 0x000fc80000000000 */
[----:B------:R-:W-:-:S04]  /*0830*/  FADD R6, R6, R19 ;  /* 0x0000001306067221 */ /* 0x000fc80000000000 */
[----:B------:R-:W-:-:S04]  /*0840*/  FADD R6, R6, R21 ;  /* 0x0000001506067221 */ /* 0x000fc80000000000 */
[----:B------:R-:W-:-:S07]  /*0850*/  FADD R0, R6, R23 ;  /* 0x0000001706007221 */ /* 0x000fce0000000000 */
.L_x_15:
[----:B------:R-:W-:Y:S05]  /*0860*/  BSYNC.RECONVERGENT B2 ;  /* 0x0000000000027941 */ /* 0x000fea0003800200 */
.L_x_14:
[----:B------:R-:W-:-:S13]  /*0870*/  ISETP.LT.OR P0, PT, R11, R20, P0 ;  /* 0x000000140b00720c */ /* 0x000fda0000701670 */
[----:B------:R-:W-:Y:S05]  /*0880*/  @!P0 BRA `(.L_x_7) ;  /* 0x0000000000288947 */ /* 0x000fea0003800000 */
[----:B------:R-:W0:Y:S02]  /*0890*/  LDC.64 R2, c[0x0][0x380] ;  /* 0x0000e000ff027b82 */ /* 0x000e240000000a00 */
[----:B0-----:R-:W-:-:S05]  /*08a0*/  IMAD.WIDE R2, R11, 0x4, R2 ;  /* 0x000000040b027825 */ /* 0x001fca00078e0202 */
[----:B------:R-:W2:Y:S04]  /*08b0*/  LDG.E.CONSTANT R5, desc[UR6][R2.64] ;  /* 0x0000000602057981 */ /* 0x000ea8000c1e9900 */
[----:B------:R-:W3:Y:S04]  /*08c0*/  LDG.E.CONSTANT R4, desc[UR6][R2.64+0x400] ;  /* 0x0004000602047981 */ /* 0x000ee8000c1e9900 */
[----:B------:R-:W4:Y:S04]  /*08d0*/  LDG.E.CONSTANT R7, desc[UR6][R2.64+0x800] ;  /* 0x0008000602077981 */ /* 0x000f28000c1e9900 */
[----:B------:R-:W4:Y:S01]  /*08e0*/  LDG.E.CONSTANT R11, desc[UR6][R2.64+0xc00] ;  /* 0x000c0006020b7981 */ /* 0x000f22000c1e9900 */
[----:B--2--5:R-:W-:-:S04]  /*08f0*/  FADD R5, R0, R5 ;  /* 0x0000000500057221 */ /* 0x024fc80000000000 */
[----:B---3--:R-:W-:-:S04]  /*0900*/  FADD R4, R5, R4 ;  /* 0x0000000405047221 */ /* 0x008fc80000000000 */
[----:B----4-:R-:W-:-:S04]  /*0910*/  FADD R4, R4, R7 ;  /* 0x0000000704047221 */ /* 0x010fc80000000000 */
[----:B------:R-:W-:-:S07]  /*0920*/  FADD R0, R4, R11 ;  /* 0x0000000b04007221 */ /* 0x000fce0000000000 */
.L_x_7:
[----:B------:R-:W-:Y:S05]  /*0930*/  BSYNC.RECONVERGENT B1 ;  /* 0x0000000000017941 */ /* 0x000fea0003800200 */
.L_x_6:
[----:B------:R-:W-:Y:S02]  /*0940*/  ISETP.GE.AND P0, PT, R20, 0x100, PT ;  /* 0x000001001400780c */ /* 0x000fe40003f06270 */
[----:B-----5:R-:W-:-:S11]  /*0950*/  MOV R7, R0 ;  /* 0x0000000000077202 */ /* 0x020fd60000000f00 */
[----:B------:R-:W-:Y:S05]  /*0960*/  @!P0 BRA `(.L_x_16) ;  /* 0x0000000000ac8947 */ /* 0x000fea0003800000 */
[----:B------:R-:W1:Y:S01]  /*0970*/  S2R R6, SR_LANEID ;  /* 0x0000000000067919 */ /* 0x000e620000000000 */
[----:B------:R-:W2:Y:S02]  /*0980*/  SHFL.DOWN PT, R0, R7, 0x1, 0x1f ;  /* 0x08201f0007007f89 */ /* 0x000ea400000e0000 */
[----:B--2---:R-:W-:Y:S01]  /*0990*/  FADD R0, R0, R7 ;  /* 0x0000000700007221 */ /* 0x004fe20000000000 */
[C---:B-1----:R-:W-:Y:S02]  /*09a0*/  ISETP.GT.AND P0, PT, R6.reuse, 0x1e, PT ;  /* 0x0000001e0600780c */ /* 0x042fe40003f04270 */
[C---:B------:R-:W-:Y:S02]  /*09b0*/  ISETP.NE.AND P1, PT, R6.reuse, RZ, PT ;  /* 0x000000ff0600720c */ /* 0x040fe40003f25270 */
[----:B------:R-:W-:Y:S02]  /*09c0*/  FSEL R0, R7, R0, P0 ;  /* 0x0000000007007208 */ /* 0x000fe40000000000 */
[----:B------:R-:W-:-:S03]  /*09d0*/  ISETP.GT.AND P0, PT, R6, 0x1d, PT ;  /* 0x0000001d0600780c */ /* 0x000fc60003f04270 */
[----:B0-----:R-:W0:Y:S06]  /*09e0*/  SHFL.DOWN PT, R3, R0, 0x2, 0x1f ;  /* 0x08401f0000037f89 */ /* 0x001e2c00000e0000 */
[----:B------:R-:W1:Y:S01]  /*09f0*/  @!P1 S2R R5, SR_CgaCtaId ;  /* 0x0000000000059919 */ /* 0x000e620000008800 */
[----:B------:R-:W-:Y:S02]  /*0a00*/  @!P1 MOV R4, 0x400 ;  /* 0x0000040000049802 */ /* 0x000fe40000000f00 */
[----:B------:R-:W-:-:S04]  /*0a10*/  @!P1 SHF.R.U32.HI R2, RZ, 0x3, R9 ;  /* 0x00000003ff029819 */ /* 0x000fc80000011609 */
[----:B------:R-:W-:Y:S01]  /*0a20*/  @!P1 LOP3.LUT R2, R2, 0x7c, RZ, 0xc0, !PT ;  /* 0x0000007c02029812 */ /* 0x000fe200078ec0ff */
[----:B0-----:R-:W-:Y:S01]  /*0a30*/  @!P0 FADD R0, R0, R3 ;  /* 0x0000000300008221 */ /* 0x001fe20000000000 */
[----:B------:R-:W-:-:S04]  /*0a40*/  ISETP.GT.AND P0, PT, R6, 0x1b, PT ;  /* 0x0000001b0600780c */ /* 0x000fc80003f04270 */
[----:B------:R-:W0:Y:S01]  /*0a50*/  SHFL.DOWN PT, R3, R0, 0x4, 0x1f ;  /* 0x08801f0000037f89 */ /* 0x000e2200000e0000 */
[----:B-1----:R-:W-:-:S04]  /*0a60*/  @!P1 LEA R5, R5, R4, 0x18 ;  /* 0x0000000405059211 */ /* 0x002fc800078ec0ff */
[----:B------:R-:W-:-:S04]  /*0a70*/  @!P1 IADD3 R2, PT, PT, R2, R5, RZ ;  /* 0x0000000502029210 */ /* 0x000fc80007ffe0ff */
[----:B0-----:R-:W-:Y:S01]  /*0a80*/  @!P0 FADD R0, R0, R3 ;  /* 0x0000000300008221 */ /* 0x001fe20000000000 */
[----:B------:R-:W-:-:S04]  /*0a90*/  ISETP.GT.AND P0, PT, R6, 0x17, PT ;  /* 0x000000170600780c */ /* 0x000fc80003f04270 */
[----:B------:R-:W0:Y:S09]  /*0aa0*/  SHFL.DOWN PT, R3, R0, 0x8, 0x1f ;  /* 0x09001f0000037f89 */ /* 0x000e3200000e0000 */
[----:B0-----:R-:W-:Y:S01]  /*0ab0*/  @!P0 FADD R0, R0, R3 ;  /* 0x0000000300008221 */ /* 0x001fe20000000000 */
[----:B------:R-:W-:-:S04]  /*0ac0*/  ISETP.NE.AND P0, PT, R9, RZ, PT ;  /* 0x000000ff0900720c */ /* 0x000fc80003f05270 */
[----:B------:R-:W0:Y:S02]  /*0ad0*/  SHFL.DOWN PT, R3, R0, 0x10, 0x1f ;  /* 0x0a001f0000037f89 */ /* 0x000e2400000e0000 */
[----:B0-----:R-:W-:-:S05]  /*0ae0*/  FADD R3, R0, R3 ;  /* 0x0000000300037221 */ /* 0x001fca0000000000 */
[----:B------:R0:W-:Y:S01]  /*0af0*/  @!P1 STS [R2+0x8], R3 ;  /* 0x0000080302009388 */ /* 0x0001e20000000800 */
[----:B------:R-:W-:Y:S01]  /*0b00*/  BAR.SYNC.DEFER_BLOCKING 0x0 ;  /* 0x0000000000007b1d */ /* 0x000fe20000010000 */
[----:B------:R-:W-:-:S04]  /*0b10*/  ISETP.GT.AND P1, PT, R6, 0xf, PT ;  /* 0x0000000f0600780c */ /* 0x000fc80003f24270 */
[----:B------:R-:W-:Y:S01]  /*0b20*/  FSEL R0, R0, R3, P1 ;  /* 0x0000000300007208 */ /* 0x000fe20000800000 */
[----:B------:R-:W-:Y:S08]  /*0b30*/  @P0 BRA `(.L_x_17) ;  /* 0x0000003000900947 */ /* 0x000ff00003800000 */
[----:B------:R-:W1:Y:S01]  /*0b40*/  S2UR UR5, SR_CgaCtaId ;  /* 0x00000000000579c3 */ /* 0x000e620000008800 */
[----:B------:R-:W-:Y:S02]  /*0b50*/  UMOV UR4, 0x400 ;  /* 0x0000040000047882 */ /* 0x000fe40000000000 */
[----:B-1----:R-:W-:-:S09]  /*0b60*/  ULEA UR4, UR5, UR4, 0x18 ;  /* 0x0000000405047291 */ /* 0x002fd2000f8ec0ff */
[----:B0-----:R-:W0:Y:S04]  /*0b70*/  LDS R3, [UR4+0xc] ;  /* 0x00000c04ff037984 */ /* 0x001e280008000800 */
[----:B------:R-:W1:Y:S04]  /*0b80*/  LDS.128 R4, [UR4+0x10] ;  /* 0x00001004ff047984 */ /* 0x000e680008000c00 */
[----:B------:R-:W2:Y:S01]  /*0b90*/  LDS.64 R8, [UR4+0x20] ;  /* 0x00002004ff087984 */ /* 0x000ea20008000a00 */
[----:B0-----:R-:W-:-:S04]  /*0ba0*/  FADD R3, R0, R3 ;  /* 0x0000000300037221 */ /* 0x001fc80000000000 */
[----:B-1----:R-:W-:-:S04]  /*0bb0*/  FADD R4, R3, R4 ;  /* 0x0000000403047221 */ /* 0x002fc80000000000 */
[----:B------:R-:W-:-:S04]  /*0bc0*/  FADD R5, R4, R5 ;  /* 0x0000000504057221 */ /* 0x000fc80000000000 */
[----:B------:R-:W-:-:S04]  /*0bd0*/  FADD R6, R5, R6 ;  /* 0x0000000605067221 */ /* 0x000fc80000000000 */
[----:B------:R-:W-:-:S04]  /*0be0*/  FADD R7, R6, R7 ;  /* 0x0000000706077221 */ /* 0x000fc80000000000 */
[----:B--2---:R-:W-:-:S04]  /*0bf0*/  FADD R8, R7, R8 ;  /* 0x0000000807087221 */ /* 0x004fc80000000000 */
[----:B------:R-:W-:Y:S01]  /*0c00*/  FADD R0, R8, R9 ;  /* 0x0000000908007221 */ /* 0x000fe20000000000 */
[----:B------:R-:W-:Y:S06]  /*0c10*/  BRA `(.L_x_17) ;  /* 0x0000003000587947 */ /* 0x000fec0003800000 */
.L_x_16:
[----:B------:R-:W1:Y:S01]  /*0c20*/  S2R R4, SR_LANEID ;  /* 0x0000000000047919 */ /* 0x000e620000000000 */
[----:B------:R-:W-:-:S04]  /*0c30*/  LOP3.LUT R0, R9, 0x3e0, RZ, 0xc0, !PT ;  /* 0x000003e009007812 */ /* 0x000fc800078ec0ff */
[----:B0-----:R-:W-:Y:S02]  /*0c40*/  IADD3 R3, PT, PT, R0, 0x20, RZ ;  /* 0x0000002000037810 */ /* 0x001fe40007ffe0ff */
[----:B------:R-:W-:Y:S02]  /*0c50*/  LOP3.LUT R5, RZ, R0, RZ, 0x33, !PT ;  /* 0x00000000ff057212 */ /* 0x000fe400078e33ff */
[-C--:B------:R-:W-:Y:S02]  /*0c60*/  ISETP.GT.AND P0, PT, R3, R20.reuse, PT ;  /* 0x000000140300720c */ /* 0x080fe40003f04270 */
[----:B------:R-:W-:-:S04]  /*0c70*/  IADD3 R5, PT, PT, R5, R20, RZ ;  /* 0x0000001405057210 */ /* 0x000fc80007ffe0ff */
[----:B------:R-:W-:-:S05]  /*0c80*/  SEL R5, R5, 0x1f, P0 ;  /* 0x0000001f05057807 */ /* 0x000fca0000000000 */
[----:B------:R-:W0:Y:S01]  /*0c90*/  SHFL.DOWN PT, R0, R7, 0x1, R5 ;  /* 0x0820000007007989 */ /* 0x000e2200000e0005 */
[C---:B-1----:R-:W-:Y:S02]  /*0ca0*/  ISETP.GE.AND P0, PT, R4.reuse, R5, PT ;  /* 0x000000050400720c */ /* 0x042fe40003f06270 */
[C---:B------:R-:W-:Y:S02]  /*0cb0*/  IADD3 R2, PT, PT, R4.reuse, 0x2, RZ ;  /* 0x0000000204027810 */ /* 0x040fe40007ffe0ff */
[----:B------:R-:W-:-:S09]  /*0cc0*/  ISETP.NE.AND P1, PT, R4, RZ, PT ;  /* 0x000000ff0400720c */ /* 0x000fd20003f25270 */
[----:B0-----:R-:W-:Y:S01]  /*0cd0*/  @!P0 FADD R7, R0, R7 ;  /* 0x0000000700078221 */ /* 0x001fe20000000000 */
[-C--:B------:R-:W-:Y:S02]  /*0ce0*/  ISETP.GT.AND P0, PT, R2, R5.reuse, PT ;  /* 0x000000050200720c */ /* 0x080fe40003f04270 */
[----:B------:R-:W-:Y:S01]  /*0cf0*/  IADD3 R2, PT, PT, R4, 0x4, RZ ;  /* 0x0000000404027810 */ /* 0x000fe20007ffe0ff */
[----:B------:R-:W0:Y:S01]  /*0d00*/  @!P1 S2R R6, SR_CgaCtaId ;  /* 0x0000000000069919 */ /* 0x000e220000008800 */
[----:B------:R-:W-:Y:S01]  /*0d10*/  @!P1 MOV R3, 0x400 ;  /* 0x0000040000039802 */ /* 0x000fe20000000f00 */
[----:B------:R-:W1:Y:S08]  /*0d20*/  SHFL.DOWN PT, R0, R7, 0x2, R5 ;  /* 0x0840000007007989 */ /* 0x000e7000000e0005 */
[----:B-1----:R-:W-:Y:S01]  /*0d30*/  @!P0 FADD R7, R7, R0 ;  /* 0x0000000007078221 */ /* 0x002fe20000000000 */
[----:B------:R-:W-:-:S02]  /*0d40*/  ISETP.GT.AND P0, PT, R2, R5, PT ;  /* 0x000000050200720c */ /* 0x000fc40003f04270 */
[----:B------:R-:W-:Y:S02]  /*0d50*/  IADD3 R2, PT, PT, R4, 0x8, RZ ;  /* 0x0000000804027810 */ /* 0x000fe40007ffe0ff */
[----:B------:R-:W1:Y:S01]  /*0d60*/  SHFL.DOWN PT, R0, R7, 0x4, R5 ;  /* 0x0880000007007989 */ /* 0x000e6200000e0005 */
[----:B0-----:R-:W-:-:S08]  /*0d70*/  @!P1 LEA R3, R6, R3, 0x18 ;  /* 0x0000000306039211 */ /* 0x001fd000078ec0ff */
[----:B-1----:R-:W-:Y:S01]  /*0d80*/  @!P0 FADD R7, R7, R0 ;  /* 0x0000000007078221 */ /* 0x002fe20000000000 */
[----:B------:R-:W-:Y:S01]  /*0d90*/  ISETP.GT.AND P0, PT, R2, R5, PT ;  /* 0x000000050200720c */ /* 0x000fe20003f04270 */
[----:B------:R-:W-:-:S03]  /*0da0*/  VIADD R2, R4, 0x10 ;  /* 0x0000001004027836 */ /* 0x000fc60000000000 */
[----:B------:R-:W0:Y:S09]  /*0db0*/  SHFL.DOWN PT, R0, R7, 0x8, R5 ;  /* 0x0900000007007989 */ /* 0x000e3200000e0005 */
[----:B0-----:R-:W-:Y:S01]  /*0dc0*/  @!P0 FADD R7, R7, R0 ;  /* 0x0000000007078221 */ /* 0x001fe20000000000 */
[----:B------:R-:W-:-:S02]  /*0dd0*/  ISETP.GT.AND P0, PT, R2, R5, PT ;  /* 0x000000050200720c */ /* 0x000fc40003f04270 */
[----:B------:R-:W-:Y:S02]  /*0de0*/  @!P1 SHF.R.U32.HI R2, RZ, 0x3, R9 ;  /* 0x00000003ff029819 */ /* 0x000fe40000011609 */
[----:B------:R-:W0:Y:S02]  /*0df0*/  SHFL.DOWN PT, R0, R7, 0x10, R5 ;  /* 0x0a00000007007989 */ /* 0x000e2400000e0005 */
[----:B------:R-:W-:-:S04]  /*0e00*/  @!P1 LOP3.LUT R2, R2, 0x7c, RZ, 0xc0, !PT ;  /* 0x0000007c02029812 */ /* 0x000fc800078ec0ff */
[----:B------:R-:W-:-:S03]  /*0e10*/  @!P1 IADD3 R3, PT, PT, R2, R3, RZ ;  /* 0x0000000302039210 */ /* 0x000fc60007ffe0ff */
[----:B0-----:R-:W-:Y:S01]  /*0e20*/  @!P0 FADD R7, R7, R0 ;  /* 0x0000000007078221 */ /* 0x001fe20000000000 */
[----:B------:R-:W-:-:S04]  /*0e30*/  ISETP.NE.AND P0, PT, R9, RZ, PT ;  /* 0x000000ff0900720c */ /* 0x000fc80003f05270 */
[----:B------:R-:W-:-:S05]  /*0e40*/  MOV R0, R7 ;  /* 0x0000000700007202 */ /* 0x000fca0000000f00 */
[----:B------:R4:W-:Y:S01]  /*0e50*/  @!P1 STS [R3+0x8], R0 ;  /* 0x0000080003009388 */ /* 0x0009e20000000800 */
[----:B------:R-:W-:Y:S06]  /*0e60*/  BAR.SYNC.DEFER_BLOCKING 0x0 ;  /* 0x0000000000007b1d */ /* 0x000fec0000010000 */
[----:B------:R-:W-:Y:S05]  /*0e70*/  @P0 BRA `(.L_x_17) ;  /* 0x0000002c00c00947 */ /* 0x000fea0003800000 */
[----:B------:R-:W0:Y:S01]  /*0e80*/  S2UR UR5, SR_CgaCtaId ;  /* 0x00000000000579c3 */ /* 0x000e220000008800 */
[----:B------:R-:W-:Y:S01]  /*0e90*/  UMOV UR4, 0x400 ;  /* 0x0000040000047882 */ /* 0x000fe20000000000 */
[C---:B------:R-:W-:Y:S02]  /*0ea0*/  ISETP.GT.AND P2, PT, R20.reuse, 0x20, PT ;  /* 0x000000201400780c */ /* 0x040fe40003f44270 */
[C---:B------:R-:W-:Y:S02]  /*0eb0*/  ISETP.GT.AND P4, PT, R20.reuse, 0x40, PT ;  /* 0x000000401400780c */ /* 0x040fe40003f84270 */
[C---:B------:R-:W-:Y:S02]  /*0ec0*/  ISETP.GT.AND P3, PT, R20.reuse, 0x60, PT ;  /* 0x000000601400780c */ /* 0x040fe40003f64270 */
[----:B------:R-:W-:Y:S01]  /*0ed0*/  ISETP.GT.AND P1, PT, R20, 0x80, PT ;  /* 0x000000801400780c */ /* 0x000fe20003f24270 */
[----:B0-----:R-:W-:-:S09]  /*0ee0*/  ULEA UR4, UR5, UR4, 0x18 ;  /* 0x0000000405047291 */ /* 0x001fd2000f8ec0ff */
[----:B----4-:R-:W0:Y:S04]  /*0ef0*/  LDS R3, [UR4+0xc] ;  /* 0x00000c04ff037984 */ /* 0x010e280008000800 */
[----:B------:R-:W1:Y:S04]  /*0f00*/  LDS.128 R4, [UR4+0x10] ;  /* 0x00001004ff047984 */ /* 0x000e680008000c00 */
[----:B------:R-:W2:Y:S01]  /*0f10*/  LDS.64 R8, [UR4+0x20] ;  /* 0x00002004ff087984 */ /* 0x000ea20008000a00 */
[----:B0-----:R-:W-:Y:S01]  /*0f20*/  @P2 FADD R0, R0, R3 ;  /* 0x0000000300002221 */ /* 0x001fe20000000000 */
[----:B------:R-:W-:-:S03]  /*0f30*/  ISETP.GT.AND P2, PT, R20, 0xa0, PT ;  /* 0x000000a01400780c */ /* 0x000fc60003f44270 */
[----:B-1----:R-:W-:Y:S01]  /*0f40*/  @P4 FADD R0, R0, R4 ;  /* 0x0000000400004221 */ /* 0x002fe20000000000 */
[----:B------:R-:W-:-:S03]  /*0f50*/  ISETP.GT.AND P4, PT, R20, 0xc0, PT ;  /* 0x000000c01400780c */ /* 0x000fc60003f84270 */
[----:B------:R-:W-:Y:S01]  /*0f60*/  @P3 FADD R0, R0, R5 ;  /* 0x0000000500003221 */ /* 0x000fe20000000000 */
[----:B------:R-:W-:-:S03]  /*0f70*/  ISETP.GT.AND P3, PT, R20, 0xe0, PT ;  /* 0x000000e01400780c */ /* 0x000fc60003f64270 */
[----:B------:R-:W-:-:S04]  /*0f80*/  @P1 FADD R0, R0, R6 ;  /* 0x0000000600001221 */ /* 0x000fc80000000000 */
[----:B------:R-:W-:-:S04]  /*0f90*/  @P2 FADD R0, R0, R7 ;  /* 0x0000000700002221 */ /* 0x000fc80000000000 */
[----:B--2---:R-:W-:-:S04]  /*0fa0*/  @P4 FADD R0, R0, R8 ;  /* 0x0000000800004221 */ /* 0x004fc80000000000 */
[----:B------:R-:W-:Y:S01]  /*0fb0*/  @P3 FADD R0, R0, R9 ;  /* 0x0000000900003221 */ /* 0x000fe20000000000 */
[----:B------:R-:W-:Y:S06]  /*0fc0*/  BRA `(.L_x_17) ;  /* 0x0000002c006c7947 */ /* 0x000fec0003800000 */
.L_x_3:
[----:B------:R-:W0:Y:S01]  /*0fd0*/  S2R R0, SR_TID.X ;  /* 0x0000000000007919 */ /* 0x000e220000002100 */
[----:B------:R-:W1:Y:S01]  /*0fe0*/  LDC.64 R2, c[0x0][0x380] ;  /* 0x0000e000ff027b82 */ /* 0x000e620000000a00 */
[----:B0-----:R-:W-:-:S05]  /*0ff0*/  SHF.L.U32 R5, R0, 0x2, RZ ;  /* 0x0000000200057819 */ /* 0x001fca00000006ff */
[----:B-1----:R-:W-:-:S05]  /*1000*/  IMAD.WIDE.U32 R2, R5, 0x4, R2 ;  /* 0x0000000405027825 */ /* 0x002fca00078e0002 */
[----:B------:R-:W2:Y:S04]  /*1010*/  LDG.E.128.CONSTANT R4, desc[UR6][R2.64] ;  /* 0x0000000602047981 */ /* 0x000ea8000c1e9d00 */
[----:B------:R-:W3:Y:S04]  /*1020*/  LDG.E.128.CONSTANT R8, desc[UR6][R2.64+0x1000] ;  /* 0x0010000602087981 */ /* 0x000ee8000c1e9d00 */
[----:B------:R-:W4:Y:S04]  /*1030*/  LDG.E.128.CONSTANT R12, desc[UR6][R2.64+0x2000] ;  /* 0x00200006020c7981 */ /* 0x000f28000c1e9d00 */
[----:B------:R-:W5:Y:S01]  /*1040*/  LDG.E.128.CONSTANT R16, desc[UR6][R2.64+0x3000] ;  /* 0x0030000602107981 */ /* 0x000f62000c1e9d00 */
[----:B------:R-:W-:Y:S01]  /*1050*/  ISETP.GE.U32.AND P0, PT, R20, 0x2000, PT ;  /* 0x000020001400780c */ /* 0x000fe20003f06070 */
[----:B------:R-:W-:-:S02]  /*1060*/  HFMA2 R23, -RZ, RZ, 0, 0.00048828125 ;  /* 0x00001000ff177431 */ /* 0x000fc400000001ff */
[----:B--2---:R-:W-:Y:S01]  /*1070*/  FADD R4, R4, R5 ;  /* 0x0000000504047221 */ /* 0x004fe20000000000 */
[----:B------:R-:W-:Y:S01]  /*1080*/  FADD R7, R6, R7 ;  /* 0x0000000706077221 */ /* 0x000fe20000000000 */
[----:B---3--:R-:W-:Y:S01]  /*1090*/  FADD R8, R8, R9 ;  /* 0x0000000908087221 */ /* 0x008fe20000000000 */
[----:B------:R-:W-:Y:S02]  /*10a0*/  FADD R11, R10, R11 ;  /* 0x0000000b0a0b7221 */ /* 0x000fe40000000000 */
[----:B------:R-:W-:Y:S01]  /*10b0*/  FADD R4, R4, R7 ;  /* 0x0000000704047221 */ /* 0x000fe20000000000 */
[----:B----4-:R-:W-:Y:S01]  /*10c0*/  FADD R12, R12, R13 ;  /* 0x0000000d0c0c7221 */ /* 0x010fe20000000000 */
[----:B------:R-:W-:Y:S01]  /*10d0*/  FADD R15, R14, R15 ;  /* 0x0000000f0e0f7221 */ /* 0x000fe20000000000 */
[----:B------:R-:W-:Y:S01]  /*10e0*/  FADD R11, R8, R11 ;  /* 0x0000000b080b7221 */ /* 0x000fe20000000000 */
[----:B-----5:R-:W-:Y:S01]  /*10f0*/  FADD R16, R16, R17 ;  /* 0x0000001110107221 */ /* 0x020fe20000000000 */
[----:B------:R-:W-:Y:S01]  /*1100*/  FADD R19, R18, R19 ;  /* 0x0000001312137221 */ /* 0x000fe20000000000 */
[----:B------:R-:W-:Y:S01]  /*1110*/  FADD R12, R12, R15 ;  /* 0x0000000f0c0c7221 */ /* 0x000fe20000000000 */
[----:B------:R-:W-:-:S02]  /*1120*/  FADD R4, R4, R11 ;  /* 0x0000000b04047221 */ /* 0x000fc40000000000 */
[----:B------:R-:W-:-:S04]  /*1130*/  FADD R19, R16, R19 ;  /* 0x0000001310137221 */ /* 0x000fc80000000000 */
[----:B------:R-:W-:-:S04]  /*1140*/  FADD R19, R12, R19 ;  /* 0x000000130c137221 */ /* 0x000fc80000000000 */
[----:B------:R-:W-:Y:S01]  /*1150*/  FADD R21, R4, R19 ;  /* 0x0000001304157221 */ /* 0x000fe20000000000 */
[----:B------:R-:W-:Y:S06]  /*1160*/  @!P0 BRA `(.L_x_18) ;  /* 0x00000000007c8947 */ /* 0x000fec0003800000 */
[----:B------:R-:W0:Y:S01]  /*1170*/  LDC R24, c[0x0][0x390] ;  /* 0x0000e400ff187b82 */ /* 0x000e220000000800 */
[----:B------:R-:W-:Y:S02]  /*1180*/  IADD3 R22, PT, PT, R20, -0x1000, RZ ;  /* 0xfffff00014167810 */ /* 0x000fe40007ffe0ff */
[----:B------:R-:W-:-:S07]  /*1190*/  MOV R23, 0x1000 ;  /* 0x0000100000177802 */ /* 0x000fce0000000f00 */
.L_x_20:
[----:B------:R-:W-:-:S05]  /*11a0*/  IMAD.WIDE R26, R23, 0x4, R2 ;  /* 0x00000004171a7825 */ /* 0x000fca00078e0202 */
[----:B------:R-:W2:Y:S04]  /*11b0*/  LDG.E.128.CONSTANT R16, desc[UR6][R26.64+0x2000] ;  /* 0x002000061a107981 */ /* 0x000ea8000c1e9d00 */
[----:B------:R-:W3:Y:S04]  /*11c0*/  LDG.E.128.CONSTANT R4, desc[UR6][R26.64+0x3000] ;  /* 0x003000061a047981 */ /* 0x000ee8000c1e9d00 */
[----:B------:R-:W4:Y:S04]  /*11d0*/  LDG.E.128.CONSTANT R8, desc[UR6][R26.64] ;  /* 0x000000061a087981 */ /* 0x000f28000c1e9d00 */
[----:B------:R-:W5:Y:S01]  /*11e0*/  LDG.E.128.CONSTANT R12, desc[UR6][R26.64+0x1000] ;  /* 0x001000061a0c7981 */ /* 0x000f62000c1e9d00 */
[----:B0-----:R-:W-:Y:S01]  /*11f0*/  MOV R20, R24 ;  /* 0x0000001800147202 */ /* 0x001fe20000000f00 */
[----:B--2---:R-:W-:Y:S01]  /*1200*/  FADD R17, R17, R18 ;  /* 0x0000001211117221 */ /* 0x004fe20000000000 */
[----:B---3--:R-:W-:-:S02]  /*1210*/  FADD R18, R19, R4 ;  /* 0x0000000413127221 */ /* 0x008fc40000000000 */
[----:B------:R-:W-:Y:S01]  /*1220*/  IADD3 R4, PT, PT, -R23, R20, RZ ;  /* 0x0000001417047210 */ /* 0x000fe20007ffe1ff */
[----:B------:R-:W-:Y:S01]  /*1230*/  FADD R5, R5, R6 ;  /* 0x0000000605057221 */ /* 0x000fe20000000000 */
[----:B----4-:R-:W-:Y:S01]  /*1240*/  FADD R9, R9, R10 ;  /* 0x0000000a09097221 */ /* 0x010fe20000000000 */
[----:B------:R-:W-:Y:S01]  /*1250*/  FADD R8, R8, R21 ;  /* 0x0000001508087221 */ /* 0x000fe20000000000 */
[----:B------:R-:W-:Y:S01]  /*1260*/  ISETP.GE.AND P0, PT, R4, 0x1000, PT ;  /* 0x000010000400780c */ /* 0x000fe20003f06270 */
[----:B-----5:R-:W-:Y:S01]  /*1270*/  FADD R13, R13, R14 ;  /* 0x0000000e0d0d7221 */ /* 0x020fe20000000000 */
[----:B------:R-:W-:Y:S01]  /*1280*/  FADD R10, R11, R12 ;  /* 0x0000000c0b0a7221 */ /* 0x000fe20000000000 */
[----:B------:R-:W-:Y:S01]  /*1290*/  FADD R14, R15, R16 ;  /* 0x000000100f0e7221 */ /* 0x000fe20000000000 */
[----:B------:R-:W-:Y:S01]  /*12a0*/  FADD R8, R8, R9 ;  /* 0x0000000908087221 */ /* 0x000fe20000000000 */
[----:B------:R-:W-:Y:S01]  /*12b0*/  FADD R5, R18, R5 ;  /* 0x0000000512057221 */ /* 0x000fe20000000000 */
[----:B------:R-:W-:Y:S01]  /*12c0*/  FADD R13, R10, R13 ;  /* 0x0000000d0a0d7221 */ /* 0x000fe20000000000 */
[----:B------:R-:W-:-:S03]  /*12d0*/  FADD R14, R14, R17 ;  /* 0x000000110e0e7221 */ /* 0x000fc60000000000 */
[----:B------:R-:W-:Y:S01]  /*12e0*/  FADD R8, R8, R13 ;  /* 0x0000000d08087221 */ /* 0x000fe20000000000 */
[----:B------:R-:W-:-:S04]  /*12f0*/  FADD R5, R14, R5 ;  /* 0x000000050e057221 */ /* 0x000fc80000000000 */
[----:B------:R-:W-:-:S04]  /*1300*/  FADD R5, R8, R5 ;  /* 0x0000000508057221 */ /* 0x000fc80000000000 */
[----:B------:R-:W-:Y:S01]  /*1310*/  FADD R21, R7, R5 ;  /* 0x0000000507157221 */ /* 0x000fe20000000000 */
[----:B------:R-:W-:Y:S06]  /*1320*/  @!P0 BRA `(.L_x_19) ;  /* 0x0000000800308947 */ /* 0x000fec0003800000 */
[----:B------:R-:W-:-:S04]  /*1330*/  IADD3 R23, PT, PT, R23, 0x1000, RZ ;  /* 0x0000100017177810 */ /* 0x000fc80007ffe0ff */
[----:B------:R-:W-:-:S13]  /*1340*/  ISETP.GT.AND P0, PT, R23, R22, PT ;  /* 0x000000161700720c */ /* 0x000fda0003f04270 */
[----:B------:R-:W-:Y:S05]  /*1350*/  @!P0 BRA `(.L_x_20) ;  /* 0xfffffffc00908947 */ /* 0x000fea000383ffff */
.L_x_18:
[----:B------:R-:W-:-:S13]  /*1360*/  ISETP.GE.AND P0, PT, R23, R20, PT ;  /* 0x000000141700720c */ /* 0x000fda0003f06270 */
[----:B------:R-:W-:Y:S05]  /*1370*/  @P0 BRA `(.L_x_19) ;  /* 0x00000008001c0947 */ /* 0x000fea0003800000 */
[----:B------:R-:W-:Y:S01]  /*1380*/  IMAD.IADD R9, R20, 0x1, -R23 ;  /* 0x0000000114097824 */ /* 0x000fe200078e0a17 */
[----:B------:R-:W-:Y:S04]  /*1390*/  BSSY.RECONVERGENT B1, `(.L_x_19) ;  /* 0x0000085000017945 */ /* 0x000fe80003800200 */
[----:B------:R-:W-:-:S13]  /*13a0*/  ISETP.GE.AND P0, PT, R0, R9, PT ;  /* 0x000000090000720c */ /* 0x000fda0003f06270 */
[----:B------:R-:W-:Y:S05]  /*13b0*/  @P0 BRA `(.L_x_21) ;  /* 0x0000000800080947 */ /* 0x000fea0003800000 */
[-C--:B------:R-:W-:Y:S01]  /*13c0*/  LOP3.LUT R2, RZ, R0.reuse, RZ, 0x33, !PT ;  /* 0x00000000ff027212 */ /* 0x080fe200078e33ff */
[----:B------:R-:W-:Y:S01]  /*13d0*/  BSSY.RECONVERGENT B2, `(.L_x_22) ;  /* 0x0000015000027945 */ /* 0x000fe20003800200 */
[----:B------:R-:W-:Y:S02]  /*13e0*/  MOV R8, R0 ;  /* 0x0000000000087202 */ /* 0x000fe40000000f00 */
[----:B------:R-:W-:-:S04]  /*13f0*/  IADD3 R2, PT, PT, -R23, R20, R2 ;  /* 0x0000001417027210 */ /* 0x000fc80007ffe102 */
[C---:B------:R-:W-:Y:S02]  /*1400*/  LOP3.LUT R3, R2.reuse, 0x300, RZ, 0xc0, !PT ;  /* 0x0000030002037812 */ /* 0x040fe400078ec0ff */
[----:B------:R-:W-:Y:S02]  /*1410*/  ISETP.GE.U32.AND P1, PT, R2, 0x300, PT ;  /* 0x000003000200780c */ /* 0x000fe40003f26070 */
[----:B------:R-:W-:-:S13]  /*1420*/  ISETP.NE.AND P0, PT, R3, 0x300, PT ;  /* 0x000003000300780c */ /* 0x000fda0003f05270 */
[----:B------:R-:W-:Y:S05]  /*1430*/  @!P0 BRA `(.L_x_23) ;  /* 0x0000000000388947 */ /* 0x000fea0003800000 */
[----:B------:R-:W0:Y:S01]  /*1440*/  LDC.64 R4, c[0x0][0x380] ;  /* 0x0000e000ff047b82 */ /* 0x000e220000000a00 */
[----:B------:R-:W-:Y:S02]  /*1450*/  LEA.HI R2, R2, 0x1, RZ, 0x18 ;  /* 0x0000000102027811 */ /* 0x000fe400078fc0ff */
[----:B------:R-:W-:Y:S02]  /*1460*/  IADD3 R7, PT, PT, R0, R23, RZ ;  /* 0x0000001700077210 */ /* 0x000fe40007ffe0ff */
[----:B------:R-:W-:Y:S02]  /*1470*/  LOP3.LUT R2, R2, 0x3, RZ, 0xc0, !PT ;  /* 0x0000000302027812 */ /* 0x000fe400078ec0ff */
[----:B------:R-:W-:Y:S02]  /*1480*/  MOV R8, R0 ;  /* 0x0000000000087202 */ /* 0x000fe40000000f00 */
[----:B------:R-:W-:-:S07]  /*1490*/  IADD3 R6, PT, PT, -R2, RZ, RZ ;  /* 0x000000ff02067210 */ /* 0x000fce0007ffe1ff */
.L_x_24:
[----:B0-----:R-:W-:-:S06]  /*14a0*/  IMAD.WIDE.U32 R2, R7, 0x4, R4 ;  /* 0x0000000407027825 */ /* 0x001fcc00078e0004 */
[----:B------:R-:W2:Y:S01]  /*14b0*/  LDG.E.CONSTANT R2, desc[UR6][R2.64] ;  /* 0x0000000602027981 */ /* 0x000ea2000c1e9900 */
[----:B------:R-:W-:Y:S02]  /*14c0*/  IADD3 R6, PT, PT, R6, 0x1, RZ ;  /* 0x0000000106067810 */ /* 0x000fe40007ffe0ff */
[----:B------:R-:W-:Y:S02]  /*14d0*/  IADD3 R8, PT, PT, R8, 0x100, RZ ;  /* 0x0000010008087810 */ /* 0x000fe40007ffe0ff */
[----:B------:R-:W-:Y:S02]  /*14e0*/  ISETP.NE.AND P0, PT, R6, RZ, PT ;  /* 0x000000ff0600720c */ /* 0x000fe40003f05270 */
[----:B------:R-:W-:Y:S01]  /*14f0*/  IADD3 R7, PT, PT, R7, 0x100, RZ ;  /* 0x0000010007077810 */ /* 0x000fe20007ffe0ff */
[----:B--2---:R-:W-:-:S10]  /*1500*/  FADD R21, R2, R21 ;  /* 0x0000001502157221 */ /* 0x004fd40000000000 */
[----:B------:R-:W-:Y:S05]  /*1510*/  @P0 BRA `(.L_x_24) ;  /* 0xfffffffc00e00947 */ /* 0x000fea000383ffff */
.L_x_23:
[----:B------:R-:W-:Y:S05]  /*1520*/  BSYNC.RECONVERGENT B2 ;  /* 0x0000000000027941 */ /* 0x000fea0003800200 */
.L_x_22:
[----:B------:R-:W-:Y:S05]  /*1530*/  @!P1 BRA `(.L_x_21) ;  /* 0x0000000400a89947 */ /* 0x000fea0003800000 */
[----:B------:R-:W0:Y:S01]  /*1540*/  LDCU.64 UR4, c[0x0][0x380] ;  /* 0x00007000ff0477ac */ /* 0x000e220008000a00 */
[----:B------:R-:W-:Y:S01]  /*1550*/  IADD3 R5, PT, PT, R9, -R8, RZ ;  /* 0x8000000809057210 */ /* 0x000fe20007ffe0ff */
[----:B------:R-:W-:Y:S01]  /*1560*/  BSSY.RECONVERGENT B2, `(.L_x_25) ;  /* 0x000003b000027945 */ /* 0x000fe20003800200 */
[CC--:B------:R-:W-:Y:S02]  /*1570*/  IADD3 R3, P0, PT, R8.reuse, R23.reuse, RZ ;  /* 0x0000001708037210 */ /* 0x0c0fe40007f1e0ff */
[----:B------:R-:W-:Y:S02]  /*1580*/  ISETP.GT.AND P1, PT, R5, 0xc00, PT ;  /* 0x00000c000500780c */ /* 0x000fe40003f24270 */
[----:B------:R-:W-:Y:S02]  /*1590*/  IADD3.X R4, PT, PT, RZ, RZ, RZ, P0, !PT ;  /* 0x000000ffff047210 */ /* 0x000fe400007fe4ff */
[----:B------:R-:W-:Y:S02]  /*15a0*/  IADD3 R11, PT, PT, R8, R23, RZ ;  /* 0x00000017080b7210 */ /* 0x000fe40007ffe0ff */
[----:B0-----:R-:W-:-:S04]  /*15b0*/  LEA R2, P0, R3, UR4, 0x2 ;  /* 0x0000000403027c11 */ /* 0x001fc8000f8010ff */
[----:B------:R-:W-:Y:S02]  /*15c0*/  LEA.HI.X R3, R3, UR5, R4, 0x2, P0 ;  /* 0x0000000503037c11 */ /* 0x000fe400080f1404 */
[----:B------:R-:W-:-:S05]  /*15d0*/  IADD3 R2, P0, PT, R2, 0x800, RZ ;  /* 0x0000080002027810 */ /* 0x000fca0007f1e0ff */
[----:B------:R-:W-:Y:S01]  /*15e0*/  IMAD.X R3, RZ, RZ, R3, P0 ;  /* 0x000000ffff037224 */ /* 0x000fe200000e0603 */
[----:B------:R-:W-:Y:S01]  /*15f0*/  PLOP3.LUT P0, PT, PT, PT, PT, 0x80, 0x8 ;  /* 0x000000000008781c */ /* 0x000fe20003f0f070 */
[----:B------:R-:W-:-:S12]  /*1600*/  @!P1 BRA `(.L_x_26) ;  /* 0x0000000000c09947 */ /* 0x000fd80003800000 */
[----:B------:R-:W-:Y:S02]  /*1610*/  PLOP3.LUT P0, PT, PT, PT, PT, 0x8, 0x80 ;  /* 0x000000000080781c */ /* 0x000fe40003f0e170 */
[----:B------:R-:W-:-:S11]  /*1620*/  IADD3 R13, PT, PT, R9, -0xc00, RZ ;  /* 0xfffff400090d7810 */ /* 0x000fd60007ffe0ff */
.L_x_27:
[----:B------:R-:W0:Y:S01]  /*1630*/  LDC.64 R4, c[0x0][0x380] ;  /* 0x0000e000ff047b82 */ /* 0x000e220000000a00 */
[----:B------:R-:W2:Y:S01]  /*1640*/  LDG.E.CONSTANT R10, desc[UR6][R2.64+-0x400] ;  /* 0xfffc0006020a7981 */ /* 0x000ea2000c1e9900 */
[----:B------:R-:W-:-:S03]  /*1650*/  IADD3 R25, PT, PT, R11, 0x400, RZ ;  /* 0x000004000b197810 */ /* 0x000fc60007ffe0ff */
[----:B------:R-:W3:Y:S04]  /*1660*/  LDG.E.CONSTANT R19, desc[UR6][R2.64] ;  /* 0x0000000602137981 */ /* 0x000ee8000c1e9900 */
[----:B------:R-:W4:Y:S01]  /*1670*/  LDG.E.CONSTANT R18, desc[UR6][R2.64+0x400] ;  /* 0x0004000602127981 */ /* 0x000f22000c1e9900 */
[----:B------:R-:W-:-:S03]  /*1680*/  IADD3 R7, PT, PT, R11, 0x800, RZ ;  /* 0x000008000b077810 */ /* 0x000fc60007ffe0ff */
[----:B------:R-:W5:Y:S04]  /*1690*/  LDG.E.CONSTANT R16, desc[UR6][R2.64+0xc00] ;  /* 0x000c000602107981 */ /* 0x000f68000c1e9900 */
[----:B------:R-:W5:Y:S04]  /*16a0*/  LDG.E.CONSTANT R15, desc[UR6][R2.64+0x1000] ;  /* 0x00100006020f7981 */ /* 0x000f68000c1e9900 */
[----:B------:R-:W5:Y:S01]  /*16b0*/  LDG.E.CONSTANT R14, desc[UR6][R2.64+0x1400] ;  /* 0x00140006020e7981 */ /* 0x000f62000c1e9900 */
[----:B0-----:R-:W-:-:S03]  /*16c0*/  IMAD.WIDE.U32 R22, R11, 0x4, R4 ;  /* 0x000000040b167825 */ /* 0x001fc600078e0004 */
[----:B------:R-:W5:Y:S04]  /*16d0*/  LDG.E.CONSTANT R20, desc[UR6][R2.64+0x2000] ;  /* 0x0020000602147981 */ /* 0x000f68000c1e9900 */
[----:B------:R0:W2:Y:S01]  /*16e0*/  LDG.E.CONSTANT R12, desc[UR6][R22.64] ;  /* 0x00000006160c7981 */ /* 0x0000a2000c1e9900 */
[----:B------:R-:W-:-:S03]  /*16f0*/  IMAD.WIDE.U32 R24, R25, 0x4, R4 ;  /* 0x0000000419187825 */ /* 0x000fc600078e0004 */
[----:B------:R-:W5:Y:S04]  /*1700*/  LDG.E.CONSTANT R26, desc[UR6][R2.64+0x3000] ;  /* 0x00300006021a7981 */ /* 0x000f68000c1e9900 */
[----:B------:R-:W5:Y:S01]  /*1710*/  LDG.E.CONSTANT R17, desc[UR6][R24.64] ;  /* 0x0000000618117981 */ /* 0x000f62000c1e9900 */
[--C-:B------:R-:W-:Y:S01]  /*1720*/  IMAD.WIDE.U32 R6, R7, 0x4, R4.reuse ;  /* 0x0000000407067825 */ /* 0x100fe200078e0004 */
[----:B0-----:R-:W-:Y:S02]  /*1730*/  IADD3 R23, PT, PT, R11, 0xc00, RZ ;  /* 0x00000c000b177810 */ /* 0x001fe40007ffe0ff */
[----:B------:R-:W5:Y:S04]  /*1740*/  LDG.E.CONSTANT R22, desc[UR6][R2.64+0x1c00] ;  /* 0x001c000602167981 */ /* 0x000f68000c1e9900 */
[----:B------:R-:W5:Y:S01]  /*1750*/  LDG.E.CONSTANT R6, desc[UR6][R6.64] ;  /* 0x0000000606067981 */ /* 0x000f62000c1e9900 */
[----:B------:R-:W-:-:S03]  /*1760*/  IMAD.WIDE.U32 R4, R23, 0x4, R4 ;  /* 0x0000000417047825 */ /* 0x000fc600078e0004 */
[----:B------:R-:W5:Y:S04]  /*1770*/  LDG.E.CONSTANT R23, desc[UR6][R2.64+0x2400] ;  /* 0x0024000602177981 */ /* 0x000f68000c1e9900 */
[----:B------:R-:W5:Y:S04]  /*1780*/  LDG.E.CONSTANT R4, desc[UR6][R4.64] ;  /* 0x0000000604047981 */ /* 0x000f68000c1e9900 */
[----:B------:R-:W5:Y:S04]  /*1790*/  LDG.E.CONSTANT R24, desc[UR6][R2.64+0x2c00] ;  /* 0x002c000602187981 */ /* 0x000f68000c1e9900 */
[----:B------:R0:W5:Y:S01]  /*17a0*/  LDG.E.CONSTANT R25, desc[UR6][R2.64+0x3400] ;  /* 0x0034000602197981 */ /* 0x000162000c1e9900 */
[----:B------:R-:W-:-:S04]  /*17b0*/  IADD3 R8, PT, PT, R8, 0x1000, RZ ;  /* 0x0000100008087810 */ /* 0x000fc80007ffe0ff */
[----:B------:R-:W-:Y:S02]  /*17c0*/  ISETP.GE.AND P1, PT, R8, R13, PT ;  /* 0x0000000d0800720c */ /* 0x000fe40003f26270 */
[----:B0-----:R-:W-:Y:S02]  /*17d0*/  IADD3 R2, P2, PT, R2, 0x4000, RZ ;  /* 0x0000400002027810 */ /* 0x001fe40007f5e0ff */
[----:B------:R-:W-:Y:S02]  /*17e0*/  IADD3 R11, PT, PT, R11, 0x1000, RZ ;  /* 0x000010000b0b7810 */ /* 0x000fe40007ffe0ff */
[----:B------:R-:W-:Y:S01]  /*17f0*/  IADD3.X R3, PT, PT, RZ, R3, RZ, P2, !PT ;  /* 0x00000003ff037210 */ /* 0x000fe200017fe4ff */
[----:B--2---:R-:W-:-:S04]  /*1800*/  FADD R21, R12, R21 ;  /* 0x000000150c157221 */ /* 0x004fc80000000000 */
[----:B------:R-:W-:-:S04]  /*1810*/  FADD R10, R21, R10 ;  /* 0x0000000a150a7221 */ /* 0x000fc80000000000 */
[----:B---3--:R-:W-:-:S04]  /*1820*/  FADD R19, R10, R19 ;  /* 0x000000130a137221 */ /* 0x008fc80000000000 */
[----:B----4-:R-:W-:-:S04]  /*1830*/  FADD R18, R19, R18 ;  /* 0x0000001213127221 */ /* 0x010fc80000000000 */
[----:B-----5:R-:W-:-:S04]  /*1840*/  FADD R17, R18, R17 ;  /* 0x0000001112117221 */ /* 0x020fc80000000000 */
        /* <DEDUP_REMOVED lines=12> */
.L_x_26:
[----:B------:R-:W-:Y:S05]  /*1910*/  BSYNC.RECONVERGENT B2 ;  /* 0x0000000000027941 */ /* 0x000fea0003800200 */
.L_x_25:
[----:B------:R-:W-:Y:S01]  /*1920*/  IADD3 R4, PT, PT, R9, -R8, RZ ;  /* 0x8000000809047210 */ /* 0x000fe20007ffe0ff */
[----:B------:R-:W-:Y:S03]  /*1930*/  BSSY.RECONVERGENT B2, `(.L_x_28) ;  /* 0x000001e000027945 */ /* 0x000fe60003800200 */
[----:B------:R-:W-:-:S13]  /*1940*/  ISETP.GT.AND P1, PT, R4, 0x400, PT ;  /* 0x000004000400780c */ /* 0x000fda0003f24270 */
[----:B------:R-:W-:Y:S05]  /*1950*/  @!P1 BRA `(.L_x_29) ;  /* 0x00000000006c9947 */ /* 0x000fea0003800000 */
[----:B------:R-:W0:Y:S01]  /*1960*/  LDC.64 R6, c[0x0][0x380] ;  /* 0x0000e000ff067b82 */ /* 0x000e220000000a00 */
[----:B------:R-:W2:Y:S01]  /*1970*/  LDG.E.CONSTANT R10, desc[UR6][R2.64+-0x400] ;  /* 0xfffc0006020a7981 */ /* 0x000ea2000c1e9900 */
[----:B------:R-:W-:-:S03]  /*1980*/  VIADD R15, R11, 0x400 ;  /* 0x000004000b0f7836 */ /* 0x000fc60000000000 */
[----:B------:R-:W3:Y:S04]  /*1990*/  LDG.E.CONSTANT R13, desc[UR6][R2.64] ;  /* 0x00000006020d7981 */ /* 0x000ee8000c1e9900 */
[----:B------:R-:W4:Y:S04]  /*19a0*/  LDG.E.CONSTANT R17, desc[UR6][R2.64+0xc00] ;  /* 0x000c000602117981 */ /* 0x000f28000c1e9900 */
[----:B------:R-:W5:Y:S04]  /*19b0*/  LDG.E.CONSTANT R19, desc[UR6][R2.64+0x1000] ;  /* 0x0010000602137981 */ /* 0x000f68000c1e9900 */
[----:B------:R1:W5:Y:S01]  /*19c0*/  LDG.E.CONSTANT R23, desc[UR6][R2.64+0x1400] ;  /* 0x0014000602177981 */ /* 0x000362000c1e9900 */
[----:B0-----:R-:W-:-:S06]  /*19d0*/  IMAD.WIDE.U32 R4, R11, 0x4, R6 ;  /* 0x000000040b047825 */ /* 0x001fcc00078e0006 */
[----:B------:R-:W2:Y:S01]  /*19e0*/  LDG.E.CONSTANT R4, desc[UR6][R4.64] ;  /* 0x0000000604047981 */ /* 0x000ea2000c1e9900 */
[----:B------:R-:W-:-:S03]  /*19f0*/  IMAD.WIDE.U32 R6, R15, 0x4, R6 ;  /* 0x000000040f067825 */ /* 0x000fc600078e0006 */
[----:B------:R-:W4:Y:S04]  /*1a00*/  LDG.E.CONSTANT R15, desc[UR6][R2.64+0x400] ;  /* 0x00040006020f7981 */ /* 0x000f28000c1e9900 */
[----:B------:R-:W5:Y:S01]  /*1a10*/  LDG.E.CONSTANT R7, desc[UR6][R6.64] ;  /* 0x0000000606077981 */ /* 0x000f62000c1e9900 */
[----:B------:R-:W-:Y:S02]  /*1a20*/  PLOP3.LUT P0, PT, PT, PT, PT, 0x8, 0x80 ;  /* 0x000000000080781c */ /* 0x000fe40003f0e170 */
[----:B------:R-:W-:Y:S02]  /*1a30*/  IADD3 R8, PT, PT, R8, 0x800, RZ ;  /* 0x0000080008087810 */ /* 0x000fe40007ffe0ff */
[----:B------:R-:W-:Y:S01]  /*1a40*/  IADD3 R11, PT, PT, R11, 0x800, RZ ;  /* 0x000008000b0b7810 */ /* 0x000fe20007ffe0ff */
[----:B--2---:R-:W-:-:S04]  /*1a50*/  FADD R21, R21, R4 ;  /* 0x0000000415157221 */ /* 0x004fc80000000000 */
[----:B------:R-:W-:-:S04]  /*1a60*/  FADD R10, R21, R10 ;  /* 0x0000000a150a7221 */ /* 0x000fc80000000000 */
[----:B---3--:R-:W-:-:S04]  /*1a70*/  FADD R10, R10, R13 ;  /* 0x0000000d0a0a7221 */ /* 0x008fc80000000000 */
[----:B----4-:R-:W-:-:S04]  /*1a80*/  FADD R10, R10, R15 ;  /* 0x0000000f0a0a7221 */ /* 0x010fc80000000000 */
[----:B-----5:R-:W-:Y:S01]  /*1a90*/  FADD R10, R10, R7 ;  /* 0x000000070a0a7221 */ /* 0x020fe20000000000 */
[----:B------:R-:W-:-:S03]  /*1aa0*/  IADD3 R4, P1, PT, R2, 0x2000, RZ ;  /* 0x0000200002047810 */ /* 0x000fc60007f3e0ff */
[----:B------:R-:W-:Y:S01]  /*1ab0*/  FADD R10, R10, R17 ;  /* 0x000000110a0a7221 */ /* 0x000fe20000000000 */
[----:B------:R-:W-:-:S03]  /*1ac0*/  IADD3.X R5, PT, PT, RZ, R3, RZ, P1, !PT ;  /* 0x00000003ff057210 */ /* 0x000fc60000ffe4ff */
[----:B------:R-:W-:Y:S01]  /*1ad0*/  FADD R10, R10, R19 ;  /* 0x000000130a0a7221 */ /* 0x000fe20000000000 */
[----:B-1----:R-:W-:Y:S02]  /*1ae0*/  MOV R2, R4 ;  /* 0x0000000400027202 */ /* 0x002fe40000000f00 */
[----:B------:R-:W-:Y:S01]  /*1af0*/  MOV R3, R5 ;  /* 0x0000000500037202 */ /* 0x000fe20000000f00 */
[----:B------:R-:W-:-:S07]  /*1b00*/  FADD R21, R10, R23 ;  /* 0x000000170a157221 */ /* 0x000fce0000000000 */
.L_x_29:
[----:B------:R-:W-:Y:S05]  /*1b10*/  BSYNC.RECONVERGENT B2 ;  /* 0x0000000000027941 */ /* 0x000fea0003800200 */
.L_x_28:
[----:B------:R-:W-:-:S13]  /*1b20*/  ISETP.LT.OR P0, PT, R8, R9, P0 ;  /* 0x000000090800720c */ /* 0x000fda0000701670 */
[----:B------:R-:W-:Y:S05]  /*1b30*/  @!P0 BRA `(.L_x_21) ;  /* 0x0000000000288947 */ /* 0x000fea0003800000 */
[----:B------:R-:W0:Y:S01]  /*1b40*/  LDC.64 R4, c[0x0][0x380] ;  /* 0x0000e000ff047b82 */ /* 0x000e220000000a00 */
[----:B------:R-:W2:Y:S04]  /*1b50*/  LDG.E.CONSTANT R6, desc[UR6][R2.64+-0x400] ;  /* 0xfffc000602067981 */ /* 0x000ea8000c1e9900 */
[----:B------:R-:W3:Y:S04]  /*1b60*/  LDG.E.CONSTANT R7, desc[UR6][R2.64] ;  /* 0x0000000602077981 */ /* 0x000ee8000c1e9900 */
[----:B------:R-:W4:Y:S01]  /*1b70*/  LDG.E.CONSTANT R9, desc[UR6][R2.64+0x400] ;  /* 0x0004000602097981 */ /* 0x000f22000c1e9900 */
[----:B0-----:R-:W-:-:S06]  /*1b80*/  IMAD.WIDE.U32 R4, R11, 0x4, R4 ;  /* 0x000000040b047825 */ /* 0x001fcc00078e0004 */
[----:B------:R-:W5:Y:S02]  /*1b90*/  LDG.E.CONSTANT R4, desc[UR6][R4.64] ;  /* 0x0000000604047981 */ /* 0x000f64000c1e9900 */
[----:B-----5:R-:W-:-:S04]  /*1ba0*/  FADD R21, R21, R4 ;  /* 0x0000000415157221 */ /* 0x020fc80000000000 */
[----:B--2---:R-:W-:-:S04]  /*1bb0*/  FADD R6, R21, R6 ;  /* 0x0000000615067221 */ /* 0x004fc80000000000 */
[----:B---3--:R-:W-:-:S04]  /*1bc0*/  FADD R6, R6, R7 ;  /* 0x0000000706067221 */ /* 0x008fc80000000000 */
[----:B----4-:R-:W-:-:S07]  /*1bd0*/  FADD R21, R6, R9 ;  /* 0x0000000906157221 */ /* 0x010fce0000000000 */
.L_x_21:
[----:B------:R-:W-:Y:S05]  /*1be0*/  BSYNC.RECONVERGENT B1 ;  /* 0x0000000000017941 */ /* 0x000fea0003800200 */
.L_x_19:
[----:B------:R-:W0:Y:S01]  /*1bf0*/  S2R R6, SR_LANEID ;  /* 0x0000000000067919 */ /* 0x000e220000000000 */
[----:B------:R-:W1:Y:S01]  /*1c00*/  SHFL.DOWN PT, R2, R21, 0x1, 0x1f ;  /* 0x08201f0015027f89 */ /* 0x000e6200000e0000 */
[C---:B0-----:R-:W-:Y:S02]  /*1c10*/  ISETP.GT.AND P0, PT, R6.reuse, 0x1e, PT ;  /* 0x0000001e0600780c */ /* 0x041fe40003f04270 */
[----:B------:R-:W-:-:S11]  /*1c20*/  ISETP.NE.AND P1, PT, R6, RZ, PT ;  /* 0x000000ff0600720c */ /* 0x000fd60003f25270 */
[----:B-1----:R-:W-:Y:S01]  /*1c30*/  @!P0 FADD R21, R2, R21 ;  /* 0x0000001502158221 */ /* 0x002fe20000000000 */
[----:B------:R-:W-:Y:S01]  /*1c40*/  ISETP.GT.AND P0, PT, R6, 0x1d, PT ;  /* 0x0000001d0600780c */ /* 0x000fe20003f04270 */
[----:B------:R-:W0:Y:S01]  /*1c50*/  @!P1 S2R R5, SR_CgaCtaId ;  /* 0x0000000000059919 */ /* 0x000e220000008800 */
[----:B------:R-:W-:Y:S02]  /*1c60*/  @!P1 MOV R4, 0x400 ;  /* 0x0000040000049802 */ /* 0x000fe40000000f00 */
[----:B------:R-:W-:Y:S01]  /*1c70*/  @!P1 SHF.R.U32.HI R3, RZ, 0x3, R0 ;  /* 0x00000003ff039819 */ /* 0x000fe20000011600 */
[----:B------:R-:W1:Y:S03]  /*1c80*/  SHFL.DOWN PT, R2, R21, 0x2, 0x1f ;  /* 0x08401f0015027f89 */ /* 0x000e6600000e0000 */
[----:B------:R-:W-:-:S05]  /*1c90*/  @!P1 LOP3.LUT R3, R3, 0x7c, RZ, 0xc0, !PT ;  /* 0x0000007c03039812 */ /* 0x000fca00078ec0ff */
[----:B-1----:R-:W-:Y:S01]  /*1ca0*/  @!P0 FADD R21, R21, R2 ;  /* 0x0000000215158221 */ /* 0x002fe20000000000 */
[----:B------:R-:W-:Y:S02]  /*1cb0*/  ISETP.GT.AND P0, PT, R6, 0x1b, PT ;  /* 0x0000001b0600780c */ /* 0x000fe40003f04270 */
[----:B0-----:R-:W-:Y:S02]  /*1cc0*/  @!P1 LEA R4, R5, R4, 0x18 ;  /* 0x0000000405049211 */ /* 0x001fe400078ec0ff */
[----:B------:R-:W0:Y:S02]  /*1cd0*/  SHFL.DOWN PT, R2, R21, 0x4, 0x1f ;  /* 0x08801f0015027f89 */ /* 0x000e2400000e0000 */
[----:B------:R-:W-:-:S07]  /*1ce0*/  @!P1 IADD3 R3, PT, PT, R3, R4, RZ ;  /* 0x0000000403039210 */ /* 0x000fce0007ffe0ff */
        /* <DEDUP_REMOVED lines=12> */
[----:B------:R-:W0:Y:S01]  /*1db0*/  S2UR UR5, SR_CgaCtaId ;  /* 0x00000000000579c3 */ /* 0x000e220000008800 */
[----:B------:R-:W-:Y:S02]  /*1dc0*/  UMOV UR4, 0x400 ;  /* 0x0000040000047882 */ /* 0x000fe40000000000 */
[----:B0-----:R-:W-:-:S09]  /*1dd0*/  ULEA UR4, UR5, UR4, 0x18 ;  /* 0x0000000405047291 */ /* 0x001fd2000f8ec0ff */
[----:B---3--:R-:W0:Y:S04]  /*1de0*/  LDS R3, [UR4+0xc] ;  /* 0x00000c04ff037984 */ /* 0x008e280008000800 */
        /* <DEDUP_REMOVED lines=10> */
.L_x_2:
        /* <DEDUP_REMOVED lines=12> */
.L_x_32:
[----:B------:R-:W-:Y:S05]  /*1f50*/  BSYNC.RECONVERGENT B1 ;  /* 0x0000000000017941 */ /* 0x000fea0003800200 */
.L_x_31:
[----:B------:R-:W-:Y:S01]  /*1f60*/  ISETP.GE.AND P0, PT, R11, R20, PT ;  /* 0x000000140b00720c */ /* 0x000fe20003f06270 */
[----:B------:R-:W-:-:S12]  /*1f70*/  BSSY.RECONVERGENT B1, `(.L_x_33) ;  /* 0x0000074000017945 */ /* 0x000fd80003800200 */
[----:B------:R-:W-:Y:S05]  /*1f80*/  @P0 BRA `(.L_x_34) ;  /* 0x0000000400c80947 */ /* 0x000fea0003800000 */
[----:B0-----:R-:W-:Y:S01]  /*1f90*/  LOP3.LUT R3, RZ, R11, RZ, 0x33, !PT ;  /* 0x0000000bff037212 */ /* 0x001fe200078e33ff */
[----:B------:R-:W-:Y:S04]  /*1fa0*/  BSSY.RECONVERGENT B2, `(.L_x_35) ;  /* 0x0000015000027945 */ /* 0x000fe80003800200 */
[----:B------:R-:W-:-:S05]  /*1fb0*/  IMAD.IADD R4, R3, 0x1, R20 ;  /* 0x0000000103047824 */ /* 0x000fca00078e0214 */
        /* <DEDUP_REMOVED lines=10> */
.L_x_37:
[----:B------:R-:W-:-:S06]  /*2060*/  MOV R3, R5 ;  /* 0x0000000500037202 */ /* 0x000fcc0000000f00 */
[----:B------:R0:W2:Y:S01]  /*2070*/  LDG.E.CONSTANT R3, desc[UR6][R2.64] ;  /* 0x0000000602037981 */ /* 0x0000a2000c1e9900 */
[----:B------:R-:W-:Y:S02]  /*2080*/  IADD3 R4, PT, PT, R4, 0x1, RZ ;  /* 0x0000000104047810 */ /* 0x000fe40007ffe0ff */
[----:B------:R-:W-:Y:S02]  /*2090*/  IADD3 R11, PT, PT, R11, 0x100, RZ ;  /* 0x000001000b0b7810 */ /* 0x000fe40007ffe0ff */
[----:B------:R-:W-:Y:S02]  /*20a0*/  ISETP.NE.AND P0, PT, R4, RZ, PT ;  /* 0x000000ff0400720c */ /* 0x000fe40003f05270 */
[----:B0-----:R-:W-:-:S04]  /*20b0*/  IADD3 R2, P2, PT, R2, 0x400, RZ ;  /* 0x0000040002027810 */ /* 0x001fc80007f5e0ff */
[----:B------:R-:W-:Y:S01]  /*20c0*/  IADD3.X R5, PT, PT, RZ, R5, RZ, P2, !PT ;  /* 0x00000005ff057210 */ /* 0x000fe200017fe4ff */
[----:B--2--5:R-:W-:-:S06]  /*20d0*/  FADD R0, R3, R0 ;  /* 0x0000000003007221 */ /* 0x024fcc0000000000 */
[----:B------:R-:W-:Y:S05]  /*20e0*/  @P0 BRA `(.L_x_37) ;  /* 0xfffffffc00dc0947 */ /* 0x000fea000383ffff */
.L_x_36:
[----:B------:R-:W-:Y:S05]  /*20f0*/  BSYNC.RECONVERGENT B2 ;  /* 0x0000000000027941 */ /* 0x000fea0003800200 */
.L_x_35:
        /* <DEDUP_REMOVED lines=8> */
.L_x_40:
        /* <DEDUP_REMOVED lines=9> */
[----:B------:R-:W-:-:S03]  /*2210*/  VIADD R3, R11, 0x800 ;  /* 0x000008000b037836 */ /* 0x000fc60000000000 */
[----:B------:R-:W4:Y:S01]  /*2220*/  LDG.E.CONSTANT R15, desc[UR6][R4.64+0x400] ;  /* 0x00040006040f7981 */ /* 0x000f22000c1e9900 */
        /* <DEDUP_REMOVED lines=32> */
.L_x_39:
[----:B------:R-:W-:Y:S05]  /*2430*/  BSYNC.RECONVERGENT B2 ;  /* 0x0000000000027941 */ /* 0x000fea0003800200 */
.L_x_38:
[----:B------:R-:W-:Y:S01]  /*2440*/  IADD3 R2, PT, PT, -R11, R20, RZ ;  /* 0x000000140b027210 */ /* 0x000fe20007ffe1ff */
[----:B------:R-:W-:Y:S03]  /*2450*/  BSSY.RECONVERGENT B2, `(.L_x_41) ;  /* 0x0000019000027945 */ /* 0x000fe60003800200 */
[----:B------:R-:W-:-:S13]  /*2460*/  ISETP.GT.AND P1, PT, R2, 0x400, PT ;  /* 0x000004000200780c */ /* 0x000fda0003f24270 */
[----:B------:R-:W-:Y:S05]  /*2470*/  @!P1 BRA `(.L_x_42) ;  /* 0x0000000000589947 */ /* 0x000fea0003800000 */
        /* <DEDUP_REMOVED lines=22> */
.L_x_42:
[----:B------:R-:W-:Y:S05]  /*25e0*/  BSYNC.RECONVERGENT B2 ;  /* 0x0000000000027941 */ /* 0x000fea0003800200 */
.L_x_41:
        /* <DEDUP_REMOVED lines=12> */
.L_x_34:
[----:B------:R-:W-:Y:S05]  /*26b0*/  BSYNC.RECONVERGENT B1 ;  /* 0x0000000000017941 */ /* 0x000fea0003800200 */
.L_x_33:
        /* <DEDUP_REMOVED lines=35> */
[----:B--2---:R-:W0:Y:S04]  /*28f0*/  LDS R3, [UR4+0xc] ;  /* 0x00000c04ff037984 */ /* 0x004e280008000800 */
        /* <DEDUP_REMOVED lines=10> */
.L_x_43:
[----:B0-----:R-:W0:Y:S01]  /*29a0*/  S2R R2, SR_LANEID ;  /* 0x0000000000027919 */ /* 0x001e220000000000 */
[----:B------:R-:W-:-:S04]  /*29b0*/  LOP3.LUT R0, R9, 0x3e0, RZ, 0xc0, !PT ;  /* 0x000003e009007812 */ /* 0x000fc800078ec0ff */
[----:B------:R-:W-:Y:S02]  /*29c0*/  IADD3 R3, PT, PT, R0, 0x20, RZ ;  /* 0x0000002000037810 */ /* 0x000fe40007ffe0ff */
[----:B------:R-:W-:Y:S02]  /*29d0*/  LOP3.LUT R7, RZ, R0, RZ, 0x33, !PT ;  /* 0x00000000ff077212 */ /* 0x000fe400078e33ff */
[-C--:B------:R-:W-:Y:S02]  /*29e0*/  ISETP.GT.AND P0, PT, R3, R20.reuse, PT ;  /* 0x000000140300720c */ /* 0x080fe40003f04270 */
[----:B------:R-:W-:-:S04]  /*29f0*/  IADD3 R7, PT, PT, R7, R20, RZ ;  /* 0x0000001407077210 */ /* 0x000fc80007ffe0ff */
[----:B------:R-:W-:-:S05]  /*2a00*/  SEL R4, R7, 0x1f, P0 ;  /* 0x0000001f07047807 */ /* 0x000fca0000000000 */
[----:B------:R-:W1:Y:S01]  /*2a10*/  SHFL.DOWN PT, R0, R5, 0x1, R4 ;  /* 0x0820000005007989 */ /* 0x000e6200000e0004 */
[C---:B0-----:R-:W-:Y:S01]  /*2a20*/  ISETP.GE.AND P0, PT, R2.reuse, R4, PT ;  /* 0x000000040200720c */ /* 0x041fe20003f06270 */
[C---:B------:R-:W-:Y:S01]  /*2a30*/  VIADD R3, R2.reuse, 0x2 ;  /* 0x0000000202037836 */ /* 0x040fe20000000000 */
[----:B------:R-:W-:-:S11]  /*2a40*/  ISETP.NE.AND P1, PT, R2, RZ, PT ;  /* 0x000000ff0200720c */ /* 0x000fd60003f25270 */
[----:B-1----:R-:W-:Y:S01]  /*2a50*/  @!P0 FADD R5, R0, R5 ;  /* 0x0000000500058221 */ /* 0x002fe20000000000 */
[-C--:B------:R-:W-:Y:S01]  /*2a60*/  ISETP.GT.AND P0, PT, R3, R4.reuse, PT ;  /* 0x000000040300720c */ /* 0x080fe20003f04270 */
[----:B------:R-:W0:Y:S01]  /*2a70*/  @!P1 S2R R6, SR_CgaCtaId ;  /* 0x0000000000069919 */ /* 0x000e220000008800 */
[----:B------:R-:W-:Y:S02]  /*2a80*/  IADD3 R3, PT, PT, R2, 0x4, RZ ;  /* 0x0000000402037810 */ /* 0x000fe40007ffe0ff */
[----:B------:R-:W1:Y:S09]  /*2a90*/  SHFL.DOWN PT, R0, R5, 0x2, R4 ;  /* 0x0840000005007989 */ /* 0x000e7200000e0004 */
[----:B-1----:R-:W-:Y:S01]  /*2aa0*/  @!P0 FADD R5, R5, R0 ;  /* 0x0000000005058221 */ /* 0x002fe20000000000 */
[----:B------:R-:W-:-:S02]  /*2ab0*/  ISETP.GT.AND P0, PT, R3, R4, PT ;  /* 0x000000040300720c */ /* 0x000fc40003f04270 */
[----:B------:R-:W-:Y:S02]  /*2ac0*/  IADD3 R3, PT, PT, R2, 0x8, RZ ;  /* 0x0000000802037810 */ /* 0x000fe40007ffe0ff */
[----:B------:R-:W1:Y:S09]  /*2ad0*/  SHFL.DOWN PT, R0, R5, 0x4, R4 ;  /* 0x0880000005007989 */ /* 0x000e7200000e0004 */
[----:B-1----:R-:W-:Y:S01]  /*2ae0*/  @!P0 FADD R5, R5, R0 ;  /* 0x0000000005058221 */ /* 0x002fe20000000000 */
[----:B------:R-:W-:-:S02]  /*2af0*/  ISETP.GT.AND P0, PT, R3, R4, PT ;  /* 0x000000040300720c */ /* 0x000fc40003f04270 */
[----:B------:R-:W-:Y:S02]  /*2b00*/  IADD3 R3, PT, PT, R2, 0x10, RZ ;  /* 0x0000001002037810 */ /* 0x000fe40007ffe0ff */
[----:B------:R-:W1:Y:S01]  /*2b10*/  SHFL.DOWN PT, R0, R5, 0x8, R4 ;  /* 0x0900000005007989 */ /* 0x000e6200000e0004 */
[----:B------:R-:W-:-:S04]  /*2b20*/  @!P1 SHF.R.U32.HI R2, RZ, 0x3, R9 ;  /* 0x00000003ff029819 */ /* 0x000fc80000011609 */
[----:B------:R-:W-:-:S04]  /*2b30*/  @!P1 LOP3.LUT R2, R2, 0x7c, RZ, 0xc0, !PT ;  /* 0x0000007c02029812 */ /* 0x000fc800078ec0ff */
[----:B-1----:R-:W-:Y:S01]  /*2b40*/  @!P0 FADD R5, R5, R0 ;  /* 0x0000000005058221 */ /* 0x002fe20000000000 */
[----:B------:R-:W-:Y:S02]  /*2b50*/  ISETP.GT.AND P0, PT, R3, R4, PT ;  /* 0x000000040300720c */ /* 0x000fe40003f04270 */
[----:B------:R-:W-:Y:S02]  /*2b60*/  @!P1 MOV R3, 0x400 ;  /* 0x0000040000039802 */ /* 0x000fe40000000f00 */
[----:B------:R-:W1:Y:S02]  /*2b70*/  SHFL.DOWN PT, R0, R5, 0x10, R4 ;  /* 0x0a00000005007989 */ /* 0x000e6400000e0004 */
[----:B0-----:R-:W-:-:S04]  /*2b80*/  @!P1 LEA R3, R6, R3, 0x18 ;  /* 0x0000000306039211 */ /* 0x001fc800078ec0ff */
[----:B------:R-:W-:-:S03]  /*2b90*/  @!P1 IADD3 R3, PT, PT, R2, R3, RZ ;  /* 0x0000000302039210 */ /* 0x000fc60007ffe0ff */
[----:B-1----:R-:W-:Y:S01]  /*2ba0*/  @!P0 FADD R5, R5, R0 ;  /* 0x0000000005058221 */ /* 0x002fe20000000000 */
        /* <DEDUP_REMOVED lines=12> */
[----:B-1----:R-:W0:Y:S04]  /*2c70*/  LDS R3, [UR4+0xc] ;  /* 0x00000c04ff037984 */ /* 0x002e280008000800 */
        /* <DEDUP_REMOVED lines=13> */
.L_x_30:
[----:B------:R-:W0:Y:S01]  /*2d50*/  S2R R8, SR_TID.X ;  /* 0x0000000000087919 */ /* 0x000e220000002100 */
[----:B------:R-:W0:Y:S02]  /*2d60*/  LDC.64 R2, c[0x0][0x380] ;  /* 0x0000e000ff027b82 */ /* 0x000e240000000a00 */
[----:B0-----:R-:W-:-:S05]  /*2d70*/  IMAD.WIDE.U32 R2, R8, 0x4, R2 ;  /* 0x0000000408027825 */ /* 0x001fca00078e0002 */
[----:B------:R-:W2:Y:S04]  /*2d80*/  LDG.E.CONSTANT R19, desc[UR6][R2.64] ;  /* 0x0000000602137981 */ /* 0x000ea8000c1e9900 */
[----:B------:R-:W2:Y:S04]  /*2d90*/  LDG.E.CONSTANT R0, desc[UR6][R2.64+0x400] ;  /* 0x0004000602007981 */ /* 0x000ea8000c1e9900 */
[----:B------:R-:W3:Y:S04]  /*2da0*/  LDG.E.CONSTANT R4, desc[UR6][R2.64+0x800] ;  /* 0x0008000602047981 */ /* 0x000ee8000c1e9900 */
[----:B------:R-:W3:Y:S04]  /*2db0*/  LDG.E.CONSTANT R5, desc[UR6][R2.64+0xc00] ;  /* 0x000c000602057981 */ /* 0x000ee8000c1e9900 */
[----:B------:R-:W4:Y:S04]  /*2dc0*/  LDG.E.CONSTANT R6, desc[UR6][R2.64+0x1000] ;  /* 0x0010000602067981 */ /* 0x000f28000c1e9900 */
[----:B------:R-:W4:Y:S04]  /*2dd0*/  LDG.E.CONSTANT R7, desc[UR6][R2.64+0x1400] ;  /* 0x0014000602077981 */ /* 0x000f28000c1e9900 */
[----:B------:R-:W5:Y:S04]  /*2de0*/  LDG.E.CONSTANT R9, desc[UR6][R2.64+0x1800] ;  /* 0x0018000602097981 */ /* 0x000f68000c1e9900 */
        /* <DEDUP_REMOVED lines=8> */
[----:B------:R-:W5:Y:S01]  /*2e70*/  LDG.E.CONSTANT R18, desc[UR6][R2.64+0x3c00] ;  /* 0x003c000602127981 */ /* 0x000f62000c1e9900 */
[----:B------:R-:W-:Y:S01]  /*2e80*/  ISETP.GE.U32.AND P0, PT, R20, 0x2000, PT ;  /* 0x000020001400780c */ /* 0x000fe20003f06070 */
[----:B--2---:R-:W-:Y:S01]  /*2e90*/  FADD R0, R19, R0 ;  /* 0x0000000013007221 */ /* 0x004fe20000000000 */
[----:B---3--:R-:W-:-:S04]  /*2ea0*/  FADD R5, R4, R5 ;  /* 0x0000000504057221 */ /* 0x008fc80000000000 */
[----:B------:R-:W-:Y:S01]  /*2eb0*/  FADD R0, R0, R5 ;  /* 0x0000000500007221 */ /* 0x000fe20000000000 */
[----:B----4-:R-:W-:Y:S01]  /*2ec0*/  FADD R6, R6, R7 ;  /* 0x0000000706067221 */ /* 0x010fe20000000000 */
[----:B-----5:R-:W-:-:S04]  /*2ed0*/  FADD R9, R9, R10 ;  /* 0x0000000a09097221 */ /* 0x020fc80000000000 */
[----:B------:R-:W-:Y:S01]  /*2ee0*/  FADD R9, R6, R9 ;  /* 0x0000000906097221 */ /* 0x000fe20000000000 */
[----:B------:R-:W-:-:S03]  /*2ef0*/  FADD R11, R11, R12 ;  /* 0x0000000c0b0b7221 */ /* 0x000fc60000000000 */
[----:B------:R-:W-:Y:S01]  /*2f00*/  FADD R0, R0, R9 ;  /* 0x0000000900007221 */ /* 0x000fe20000000000 */
[----:B------:R-:W-:-:S04]  /*2f10*/  FADD R14, R13, R14 ;  /* 0x0000000e0d0e7221 */ /* 0x000fc80000000000 */
[----:B------:R-:W-:Y:S01]  /*2f20*/  FADD R11, R11, R14 ;  /* 0x0000000e0b0b7221 */ /* 0x000fe20000000000 */
[----:B------:R-:W-:Y:S01]  /*2f30*/  FADD R15, R15, R16 ;  /* 0x000000100f0f7221 */ /* 0x000fe20000000000 */
[----:B------:R-:W-:-:S04]  /*2f40*/  FADD R18, R17, R18 ;  /* 0x0000001211127221 */ /* 0x000fc80000000000 */
[----:B------:R-:W-:-:S04]  /*2f50*/  FADD R18, R15, R18 ;  /* 0x000000120f127221 */ /* 0x000fc80000000000 */
[----:B------:R-:W-:Y:S01]  /*2f60*/  FADD R5, R11, R18 ;  /* 0x000000120b057221 */ /* 0x000fe20000000000 */
[----:B------:R-:W-:-:S03]  /*2f70*/  HFMA2 R11, -RZ, RZ, 0, 0.00048828125 ;  /* 0x00001000ff0b7431 */ /* 0x000fc600000001ff */
[----:B------:R-:W-:Y:S01]  /*2f80*/  FADD R0, R0, R5 ;  /* 0x0000000500007221 */ /* 0x000fe20000000000 */
[----:B------:R-:W-:Y:S06]  /*2f90*/  @!P0 BRA `(.L_x_44) ;  /* 0x0000000000ac8947 */ /* 0x000fec0003800000 */
[----:B------:R-:W0:Y:S01]  /*2fa0*/  LDC R7, c[0x0][0x390] ;  /* 0x0000e400ff077b82 */ /* 0x000e220000000800 */
[----:B------:R-:W-:Y:S02]  /*2fb0*/  IADD3 R6, PT, PT, R20, -0x1000, RZ ;  /* 0xfffff00014067810 */ /* 0x000fe40007ffe0ff */
[----:B------:R-:W-:-:S07]  /*2fc0*/  MOV R11, 0x1000 ;  /* 0x00001000000b7802 */ /* 0x000fce0000000f00 */
.L_x_46:
[----:B------:R-:W-:-:S05]  /*2fd0*/  IMAD.WIDE R4, R11, 0x4, R2 ;  /* 0x000000040b047825 */ /* 0x000fca00078e0202 */
[----:B------:R-:W2:Y:S04]  /*2fe0*/  LDG.E.CONSTANT R20, desc[UR6][R4.64+0x400] ;  /* 0x0004000604147981 */ /* 0x000ea8000c1e9900 */
[----:B------:R-:W2:Y:S04]  /*2ff0*/  LDG.E.CONSTANT R21, desc[UR6][R4.64+0x800] ;  /* 0x0008000604157981 */ /* 0x000ea8000c1e9900 */
        /* <DEDUP_REMOVED lines=13> */
[----:B------:R1:W5:Y:S01]  /*30d0*/  LDG.E.CONSTANT R18, desc[UR6][R4.64+0x3c00] ;  /* 0x003c000604127981 */ /* 0x000362000c1e9900 */
[----:B--2---:R-:W-:Y:S01]  /*30e0*/  FADD R21, R20, R21 ;  /* 0x0000001514157221 */ /* 0x004fe20000000000 */
[----:B0-----:R-:W-:-:S05]  /*30f0*/  MOV R20, R7 ;  /* 0x0000000700147202 */ /* 0x001fca0000000f00 */
[----:B-1----:R-:W-:Y:S02]  /*3100*/  IMAD.IADD R4, R20, 0x1, -R11 ;  /* 0x0000000114047824 */ /* 0x002fe400078e0a0b */
[----:B---3--:R-:W-:-:S03]  /*3110*/  FADD R0, R19, R0 ;  /* 0x0000000013007221 */ /* 0x008fc60000000000 */
[----:B------:R-:W-:Y:S01]  /*3120*/  ISETP.GE.AND P0, PT, R4, 0x1000, PT ;  /* 0x000010000400780c */ /* 0x000fe20003f06270 */
[----:B----4-:R-:W-:Y:S01]  /*3130*/  FADD R22, R22, R23 ;  /* 0x0000001716167221 */ /* 0x010fe20000000000 */
[----:B------:R-:W-:Y:S01]  /*3140*/  FADD R0, R0, R21 ;  /* 0x0000001500007221 */ /* 0x000fe20000000000 */
[----:B-----5:R-:W-:-:S04]  /*3150*/  FADD R25, R24, R25 ;  /* 0x0000001918197221 */ /* 0x020fc80000000000 */
[----:B------:R-:W-:Y:S01]  /*3160*/  FADD R25, R22, R25 ;  /* 0x0000001916197221 */ /* 0x000fe20000000000 */
[----:B------:R-:W-:Y:S01]  /*3170*/  FADD R16, R16, R17 ;  /* 0x0000001110107221 */ /* 0x000fe20000000000 */
[----:B------:R-:W-:-:S04]  /*3180*/  FADD R15, R15, R10 ;  /* 0x0000000a0f0f7221 */ /* 0x000fc80000000000 */
[----:B------:R-:W-:Y:S01]  /*3190*/  FADD R15, R16, R15 ;  /* 0x0000000f100f7221 */ /* 0x000fe20000000000 */
[----:B------:R-:W-:Y:S01]  /*31a0*/  FADD R9, R14, R9 ;  /* 0x000000090e097221 */ /* 0x000fe20000000000 */
[----:B------:R-:W-:-:S04]  /*31b0*/  FADD R12, R13, R12 ;  /* 0x0000000c0d0c7221 */ /* 0x000fc80000000000 */
[----:B------:R-:W-:Y:S01]  /*31c0*/  FADD R12, R9, R12 ;  /* 0x0000000c090c7221 */ /* 0x000fe20000000000 */
[----:B------:R-:W-:-:S03]  /*31d0*/  FADD R0, R0, R25 ;  /* 0x0000001900007221 */ /* 0x000fc60000000000 */
[----:B------:R-:W-:-:S04]  /*31e0*/  FADD R15, R15, R12 ;  /* 0x0000000c0f0f7221 */ /* 0x000fc80000000000 */
[----:B------:R-:W-:-:S04]  /*31f0*/  FADD R15, R0, R15 ;  /* 0x0000000f000f7221 */ /* 0x000fc80000000000 */
[----:B------:R-:W-:Y:S01]  /*3200*/  FADD R0, R18, R15 ;  /* 0x0000000f12007221 */ /* 0x000fe20000000000 */
[----:B------:R-:W-:Y:S06]  /*3210*/  @!P0 BRA `(.L_x_45) ;  /* 0x0000000800308947 */ /* 0x000fec0003800000 */
[----:B------:R-:W-:-:S04]  /*3220*/  IADD3 R11, PT, PT, R11, 0x1000, RZ ;  /* 0x000010000b0b7810 */ /* 0x000fc80007ffe0ff */
[----:B------:R-:W-:-:S13]  /*3230*/  ISETP.GT.AND P0, PT, R11, R6, PT ;  /* 0x000000060b00720c */ /* 0x000fda0003f04270 */
[----:B------:R-:W-:Y:S05]  /*3240*/  @!P0 BRA `(.L_x_46) ;  /* 0xfffffffc00608947 */ /* 0x000fea000383ffff */
.L_x_44:
[----:B------:R-:W-:-:S13]  /*3250*/  ISETP.GE.AND P0, PT, R11, R20, PT ;  /* 0x000000140b00720c */ /* 0x000fda0003f06270 */
[----:B------:R-:W-:Y:S05]  /*3260*/  @P0 BRA `(.L_x_45) ;  /* 0x00000008001c0947 */ /* 0x000fea0003800000 */
[----:B------:R-:W-:Y:S01]  /*3270*/  IADD3 R9, PT, PT, -R11, R20, RZ ;  /* 0x000000140b097210 */ /* 0x000fe20007ffe1ff */
[----:B------:R-:W-:Y:S03]  /*3280*/  BSSY.RECONVERGENT B1, `(.L_x_45) ;  /* 0x0000085000017945 */ /* 0x000fe60003800200 */
        /* <DEDUP_REMOVED lines=16> */
.L_x_50:
        /* <DEDUP_REMOVED lines=8> */
.L_x_49:
[----:B------:R-:W-:Y:S05]  /*3410*/  BSYNC.RECONVERGENT B2 ;  /* 0x0000000000027941 */ /* 0x000fea0003800200 */
.L_x_48:
[----:B------:R-:W-:Y:S05]  /*3420*/  @!P1 BRA `(.L_x_47) ;  /* 0x0000000400a89947 */ /* 0x000fea0003800000 */
[----:B------:R-:W0:Y:S01]  /*3430*/  LDCU.64 UR4, c[0x0][0x380] ;  /* 0x00007000ff0477ac */ /* 0x000e220008000a00 */
[----:B------:R-:W-:Y:S01]  /*3440*/  IADD3 R5, PT, PT, R9, -R10, RZ ;  /* 0x8000000a09057210 */ /* 0x000fe20007ffe0ff */
[----:B------:R-:W-:Y:S01]  /*3450*/  BSSY.RECONVERGENT B2, `(.L_x_51) ;  /* 0x000003b000027945 */ /* 0x000fe20003800200 */
[CC--:B------:R-:W-:Y:S02]  /*3460*/  IADD3 R3, P0, PT, R10.reuse, R11.reuse, RZ ;  /* 0x0000000b0a037210 */ /* 0x0c0fe40007f1e0ff */
[----:B------:R-:W-:Y:S02]  /*3470*/  ISETP.GT.AND P1, PT, R5, 0xc00, PT ;  /* 0x00000c000500780c */ /* 0x000fe40003f24270 */
[----:B------:R-:W-:Y:S01]  /*3480*/  IADD3 R11, PT, PT, R10, R11, RZ ;  /* 0x0000000b0a0b7210 */ /* 0x000fe20007ffe0ff */
[----:B------:R-:W-:Y:S01]  /*3490*/  IMAD.X R4, RZ, RZ, RZ, P0 ;  /* 0x000000ffff047224 */ /* 0x000fe200000e06ff */
[----:B0-----:R-:W-:-:S04]  /*34a0*/  LEA R2, P0, R3, UR4, 0x2 ;  /* 0x0000000403027c11 */ /* 0x001fc8000f8010ff */
[----:B------:R-:W-:Y:S02]  /*34b0*/  LEA.HI.X R3, R3, UR5, R4, 0x2, P0 ;  /* 0x0000000503037c11 */ /* 0x000fe400080f1404 */
[----:B------:R-:W-:-:S04]  /*34c0*/  IADD3 R2, P0, PT, R2, 0x800, RZ ;  /* 0x0000080002027810 */ /* 0x000fc80007f1e0ff */
[----:B------:R-:W-:Y:S02]  /*34d0*/  IADD3.X R3, PT, PT, RZ, R3, RZ, P0, !PT ;  /* 0x00000003ff037210 */ /* 0x000fe400007fe4ff */
[----:B------:R-:W-:Y:S01]  /*34e0*/  PLOP3.LUT P0, PT, PT, PT, PT, 0x80, 0x8 ;  /* 0x000000000008781c */ /* 0x000fe20003f0f070 */
[----:B------:R-:W-:-:S12]  /*34f0*/  @!P1 BRA `(.L_x_52) ;  /* 0x0000000000c09947 */ /* 0x000fd80003800000 */
[----:B------:R-:W-:Y:S02]  /*3500*/  PLOP3.LUT P0, PT, PT, PT, PT, 0x8, 0x80 ;  /* 0x000000000080781c */ /* 0x000fe40003f0e170 */
[----:B------:R-:W-:-:S11]  /*3510*/  IADD3 R13, PT, PT, R9, -0xc00, RZ ;  /* 0xfffff400090d7810 */ /* 0x000fd60007ffe0ff */
.L_x_53:
[----:B------:R-:W0:Y:S01]  /*3520*/  LDC.64 R4, c[0x0][0x380] ;  /* 0x0000e000ff047b82 */ /* 0x000e220000000a00 */
[----:B------:R-:W2:Y:S01]  /*3530*/  LDG.E.CONSTANT R12, desc[UR6][R2.64+-0x400] ;  /* 0xfffc0006020c7981 */ /* 0x000ea2000c1e9900 */
[----:B------:R-:W-:-:S03]  /*3540*/  IADD3 R25, PT, PT, R11, 0x400, RZ ;  /* 0x000004000b197810 */ /* 0x000fc60007ffe0ff */
[----:B------:R-:W3:Y:S04]  /*3550*/  LDG.E.CONSTANT R20, desc[UR6][R2.64] ;  /* 0x0000000602147981 */ /* 0x000ee8000c1e9900 */
[----:B------:R-:W4:Y:S01]  /*3560*/  LDG.E.CONSTANT R19, desc[UR6][R2.64+0x400] ;  /* 0x0004000602137981 */ /* 0x000f22000c1e9900 */
[----:B------:R-:W-:-:S03]  /*3570*/  IADD3 R7, PT, PT, R11, 0x800, RZ ;  /* 0x000008000b077810 */ /* 0x000fc60007ffe0ff */
[----:B------:R-:W5:Y:S04]  /*3580*/  LDG.E.CONSTANT R17, desc[UR6][R2.64+0xc00] ;  /* 0x000c000602117981 */ /* 0x000f68000c1e9900 */
[----:B------:R-:W5:Y:S01]  /*3590*/  LDG.E.CONSTANT R16, desc[UR6][R2.64+0x1000] ;  /* 0x0010000602107981 */ /* 0x000f62000c1e9900 */
[----:B------:R-:W-:-:S03]  /*35a0*/  IADD3 R23, PT, PT, R11, 0xc00, RZ ;  /* 0x00000c000b177810 */ /* 0x000fc60007ffe0ff */
[----:B------:R-:W5:Y:S01]  /*35b0*/  LDG.E.CONSTANT R22, desc[UR6][R2.64+0x1c00] ;  /* 0x001c000602167981 */ /* 0x000f62000c1e9900 */
[----:B0-----:R-:W-:-:S03]  /*35c0*/  IMAD.WIDE.U32 R14, R11, 0x4, R4 ;  /* 0x000000040b0e7825 */ /* 0x001fc600078e0004 */
[----:B------:R-:W5:Y:S04]  /*35d0*/  LDG.E.CONSTANT R21, desc[UR6][R2.64+0x2000] ;  /* 0x0020000602157981 */ /* 0x000f68000c1e9900 */
[----:B------:R-:W5:Y:S04]  /*35e0*/  LDG.E.CONSTANT R26, desc[UR6][R2.64+0x3000] ;  /* 0x00300006021a7981 */ /* 0x000f68000c1e9900 */
[----:B------:R-:W2:Y:S01]  /*35f0*/  LDG.E.CONSTANT R15, desc[UR6][R14.64] ;  /* 0x000000060e0f7981 */ /* 0x000ea2000c1e9900 */
[----:B------:R-:W-:-:S05]  /*3600*/  IMAD.WIDE.U32 R24, R25, 0x4, R4 ;  /* 0x0000000419187825 */ /* 0x000fca00078e0004 */
[----:B------:R-:W5:Y:S01]  /*3610*/  LDG.E.CONSTANT R18, desc[UR6][R24.64] ;  /* 0x0000000618127981 */ /* 0x000f62000c1e9900 */
[----:B------:R-:W-:-:S03]  /*3620*/  IMAD.WIDE.U32 R6, R7, 0x4, R4 ;  /* 0x0000000407067825 */ /* 0x000fc600078e0004 */
        /* <DEDUP_REMOVED lines=8> */
[----:B------:R-:W-:Y:S01]  /*36b0*/  ISETP.GE.AND P1, PT, R10, R13, PT ;  /* 0x0000000d0a00720c */ /* 0x000fe20003f26270 */
[----:B------:R-:W-:Y:S01]  /*36c0*/  VIADD R11, R11, 0x1000 ;  /* 0x000010000b0b7836 */ /* 0x000fe20000000000 */
[----:B0-----:R-:W-:-:S04]  /*36d0*/  IADD3 R2, P2, PT, R2, 0x4000, RZ ;  /* 0x0000400002027810 */ /* 0x001fc80007f5e0ff */
        /* <DEDUP_REMOVED lines=18> */
.L_x_52:
[----:B------:R-:W-:Y:S05]  /*3800*/  BSYNC.RECONVERGENT B2 ;  /* 0x0000000000027941 */ /* 0x000fea0003800200 */
.L_x_51:
[----:B------:R-:W-:Y:S01]  /*3810*/  IADD3 R4, PT, PT, R9, -R10, RZ ;  /* 0x8000000a09047210 */ /* 0x000fe20007ffe0ff */
[----:B------:R-:W-:Y:S03]  /*3820*/  BSSY.RECONVERGENT B2, `(.L_x_54) ;  /* 0x000001e000027945 */ /* 0x000fe60003800200 */
[----:B------:R-:W-:-:S13]  /*3830*/  ISETP.GT.AND P1, PT, R4, 0x400, PT ;  /* 0x000004000400780c */ /* 0x000fda0003f24270 */
[----:B------:R-:W-:Y:S05]  /*3840*/  @!P1 BRA `(.L_x_55) ;  /* 0x00000000006c9947 */ /* 0x000fea0003800000 */
[----:B------:R-:W0:Y:S01]  /*3850*/  LDC.64 R6, c[0x0][0x380] ;  /* 0x0000e000ff067b82 */ /* 0x000e220000000a00 */
[----:B------:R-:W2:Y:S01]  /*3860*/  LDG.E.CONSTANT R13, desc[UR6][R2.64+-0x400] ;  /* 0xfffc0006020d7981 */ /* 0x000ea2000c1e9900 */
[----:B------:R-:W-:-:S03]  /*3870*/  IADD3 R17, PT, PT, R11, 0x400, RZ ;  /* 0x000004000b117810 */ /* 0x000fc60007ffe0ff */
[----:B------:R-:W3:Y:S04]  /*3880*/  LDG.E.CONSTANT R15, desc[UR6][R2.64] ;  /* 0x00000006020f7981 */ /* 0x000ee8000c1e9900 */
[----:B------:R-:W4:Y:S04]  /*3890*/  LDG.E.CONSTANT R19, desc[UR6][R2.64+0xc00] ;  /* 0x000c000602137981 */ /* 0x000f28000c1e9900 */
[----:B------:R-:W5:Y:S04]  /*38a0*/  LDG.E.CONSTANT R21, desc[UR6][R2.64+0x1000] ;  /* 0x0010000602157981 */ /* 0x000f68000c1e9900 */
[----:B------:R-:W5:Y:S01]  /*38b0*/  LDG.E.CONSTANT R23, desc[UR6][R2.64+0x1400] ;  /* 0x0014000602177981 */ /* 0x000f62000c1e9900 */
[----:B0-----:R-:W-:-:S06]  /*38c0*/  IMAD.WIDE.U32 R4, R11, 0x4, R6 ;  /* 0x000000040b047825 */ /* 0x001fcc00078e0006 */
[----:B------:R0:W2:Y:S01]  /*38d0*/  LDG.E.CONSTANT R5, desc[UR6][R4.64] ;  /* 0x0000000604057981 */ /* 0x0000a2000c1e9900 */
[----:B------:R-:W-:-:S03]  /*38e0*/  IMAD.WIDE.U32 R6, R17, 0x4, R6 ;  /* 0x0000000411067825 */ /* 0x000fc600078e0006 */
[----:B------:R1:W4:Y:S04]  /*38f0*/  LDG.E.CONSTANT R17, desc[UR6][R2.64+0x400] ;  /* 0x0004000602117981 */ /* 0x000328000c1e9900 */
[----:B------:R-:W5:Y:S01]  /*3900*/  LDG.E.CONSTANT R7, desc[UR6][R6.64] ;  /* 0x0000000606077981 */ /* 0x000f62000c1e9900 */
[----:B0-----:R-:W-:Y:S02]  /*3910*/  IADD3 R4, P1, PT, R2, 0x2000, RZ ;  /* 0x0000200002047810 */ /* 0x001fe40007f3e0ff */
[----:B------:R-:W-:Y:S02]  /*3920*/  PLOP3.LUT P0, PT, PT, PT, PT, 0x8, 0x80 ;  /* 0x000000000080781c */ /* 0x000fe40003f0e170 */
[----:B------:R-:W-:Y:S02]  /*3930*/  IADD3 R10, PT, PT, R10, 0x800, RZ ;  /* 0x000008000a0a7810 */ /* 0x000fe40007ffe0ff */
[----:B------:R-:W-:-:S02]  /*3940*/  IADD3 R11, PT, PT, R11, 0x800, RZ ;  /* 0x000008000b0b7810 */ /* 0x000fc40007ffe0ff */
[----:B-1----:R-:W-:Y:S01]  /*3950*/  MOV R2, R4 ;  /* 0x0000000400027202 */ /* 0x002fe20000000f00 */
[----:B--2---:R-:W-:-:S04]  /*3960*/  FADD R0, R0, R5 ;  /* 0x0000000500007221 */ /* 0x004fc80000000000 */
[----:B------:R-:W-:-:S04]  /*3970*/  FADD R0, R0, R13 ;  /* 0x0000000d00007221 */ /* 0x000fc80000000000 */
[----:B---3--:R-:W-:-:S04]  /*3980*/  FADD R0, R0, R15 ;  /* 0x0000000f00007221 */ /* 0x008fc80000000000 */
[----:B----4-:R-:W-:-:S04]  /*3990*/  FADD R0, R0, R17 ;  /* 0x0000001100007221 */ /* 0x010fc80000000000 */
[----:B-----5:R-:W-:-:S04]  /*39a0*/  FADD R0, R0, R7 ;  /* 0x0000000700007221 */ /* 0x020fc80000000000 */
[----:B------:R-:W-:Y:S01]  /*39b0*/  FADD R0, R0, R19 ;  /* 0x0000001300007221 */ /* 0x000fe20000000000 */
[----:B------:R-:W-:-:S03]  /*39c0*/  IADD3.X R5, PT, PT, RZ, R3, RZ, P1, !PT ;  /* 0x00000003ff057210 */ /* 0x000fc60000ffe4ff */
[----:B------:R-:W-:Y:S01]  /*39d0*/  FADD R0, R0, R21 ;  /* 0x0000001500007221 */ /* 0x000fe20000000000 */
[----:B------:R-:W-:-:S03]  /*39e0*/  MOV R3, R5 ;  /* 0x0000000500037202 */ /* 0x000fc60000000f00 */
[----:B------:R-:W-:-:S07]  /*39f0*/  FADD R0, R0, R23 ;  /* 0x0000001700007221 */ /* 0x000fce0000000000 */
.L_x_55:
[----:B------:R-:W-:Y:S05]  /*3a00*/  BSYNC.RECONVERGENT B2 ;  /* 0x0000000000027941 */ /* 0x000fea0003800200 */
.L_x_54:
[----:B------:R-:W-:-:S13]  /*3a10*/  ISETP.LT.OR P0, PT, R10, R9, P0 ;  /* 0x000000090a00720c */ /* 0x000fda0000701670 */
[----:B------:R-:W-:Y:S05]  /*3a20*/  @!P0 BRA `(.L_x_47) ;  /* 0x0000000000288947 */ /* 0x000fea0003800000 */
[----:B------:R-:W0:Y:S01]  /*3a30*/  LDC.64 R4, c[0x0][0x380] ;  /* 0x0000e000ff047b82 */ /* 0x000e220000000a00 */
[----:B------:R-:W2:Y:S04]  /*3a40*/  LDG.E.CONSTANT R7, desc[UR6][R2.64+-0x400] ;  /* 0xfffc000602077981 */ /* 0x000ea8000c1e9900 */
[----:B------:R-:W3:Y:S01]  /*3a50*/  LDG.E.CONSTANT R9, desc[UR6][R2.64] ;  /* 0x0000000602097981 */ /* 0x000ee2000c1e9900 */
[----:B0-----:R-:W-:-:S03]  /*3a60*/  IMAD.WIDE.U32 R4, R11, 0x4, R4 ;  /* 0x000000040b047825 */ /* 0x001fc600078e0004 */
[----:B------:R-:W4:Y:S04]  /*3a70*/  LDG.E.CONSTANT R11, desc[UR6][R2.64+0x400] ;  /* 0x00040006020b7981 */ /* 0x000f28000c1e9900 */
[----:B------:R-:W5:Y:S02]  /*3a80*/  LDG.E.CONSTANT R5, desc[UR6][R4.64] ;  /* 0x0000000604057981 */ /* 0x000f64000c1e9900 */
[----:B-----5:R-:W-:-:S04]  /*3a90*/  FADD R0, R0, R5 ;  /* 0x0000000500007221 */ /* 0x020fc80000000000 */
[----:B--2---:R-:W-:-:S04]  /*3aa0*/  FADD R0, R0, R7 ;  /* 0x0000000700007221 */ /* 0x004fc80000000000 */
[----:B---3--:R-:W-:-:S04]  /*3ab0*/  FADD R0, R0, R9 ;  /* 0x0000000900007221 */ /* 0x008fc80000000000 */
[----:B----4-:R-:W-:-:S07]  /*3ac0*/  FADD R0, R0, R11 ;  /* 0x0000000b00007221 */ /* 0x010fce0000000000 */
.L_x_47:
[----:B------:R-:W-:Y:S05]  /*3ad0*/  BSYNC.RECONVERGENT B1 ;  /* 0x0000000000017941 */ /* 0x000fea0003800200 */
.L_x_45:
[----:B------:R-:W0:Y:S01]  /*3ae0*/  S2R R6, SR_LANEID ;  /* 0x0000000000067919 */ /* 0x000e220000000000 */
[----:B------:R-:W-:-:S05]  /*3af0*/  MOV R3, R0 ;  /* 0x0000000000037202 */ /* 0x000fca0000000f00 */
        /* <DEDUP_REMOVED lines=30> */
[----:B------:R-:W1:Y:S04]  /*3ce0*/  LDS R3, [UR4+0xc] ;  /* 0x00000c04ff037984 */ /* 0x000e680008000800 */
[----:B0-----:R-:W0:Y:S04]  /*3cf0*/  LDS.128 R4, [UR4+0x10] ;  /* 0x00001004ff047984 */ /* 0x001e280008000c00 */
[----:B------:R-:W2:Y:S01]  /*3d00*/  LDS.64 R8, [UR4+0x20] ;  /* 0x00002004ff087984 */ /* 0x000ea20008000a00 */
[----:B-1----:R-:W-:-:S04]  /*3d10*/  FADD R3, R0, R3 ;  /* 0x0000000300037221 */ /* 0x002fc80000000000 */
[----:B0-----:R-:W-:-:S04]  /*3d20*/  FADD R4, R3, R4 ;  /* 0x0000000403047221 */ /* 0x001fc80000000000 */
[----:B------:R-:W-:-:S04]  /*3d30*/  FADD R5, R4, R5 ;  /* 0x0000000504057221 */ /* 0x000fc80000000000 */
[----:B------:R-:W-:-:S04]  /*3d40*/  FADD R6, R5, R6 ;  /* 0x0000000605067221 */ /* 0x000fc80000000000 */
[----:B------:R-:W-:-:S04]  /*3d50*/  FADD R7, R6, R7 ;  /* 0x0000000706077221 */ /* 0x000fc80000000000 */
[----:B--2---:R-:W-:-:S04]  /*3d60*/  FADD R8, R7, R8 ;  /* 0x0000000807087221 */ /* 0x004fc80000000000 */
[----:B------:R-:W-:-:S07]  /*3d70*/  FADD R0, R8, R9 ;  /* 0x0000000908007221 */ /* 0x000fce0000000000 */
.L_x_17:
[----:B------:R-:W-:Y:S05]  /*3d80*/  BSYNC.RECONVERGENT B0 ;  /* 0x0000000000007941 */ /* 0x000fea0003800200 */
.L_x_1:
[----:B------:R-:W-:Y:S05]  /*3d90*/  @P0 EXIT ;  /* 0x000000000000094d */ /* 0x000fea0003800000 */
[----:B01234-:R-:W0:Y:S01]  /*3da0*/  LDC.64 R2, c[0x0][0x388] ;  /* 0x0000e200ff027b82 */ /* 0x01fe220000000a00 */
[----:B------:R-:W1:Y:S02]  /*3db0*/  LDCU UR4, c[0x0][0x398] ;  /* 0x00007300ff0477ac */ /* 0x000e640008000800 */
[----:B-1----:R-:W-:-:S05]  /*3dc0*/  FADD R5, R0, UR4 ;  /* 0x0000000400057e21 */ /* 0x002fca0008000000 */
[----:B0-----:R-:W-:Y:S01]  /*3dd0*/  STG.E desc[UR6][R2.64], R5 ;  /* 0x0000000502007986 */ /* 0x001fe2000c101906 */
[----:B------:R-:W-:Y:S05]  /*3de0*/  EXIT ;  /* 0x000000000000794d */ /* 0x000fea0003800000 */
.L_x_56:
[----:B------:R-:W-:-:S00]  /*3df0*/  BRA `(.L_x_56) ;  /* 0xfffffffc00fc7947 */ /* 0x000fc0000383ffff */
[----:B------:R-:W-:-:S00]  /*3e00*/  NOP ;  /* 0x0000000000007918 */ /* 0x000fc00000000000 */
[----:B------:R-:W-:-:S00]  /*3e10*/  NOP ;  /* 0x0000000000007918 */ /* 0x000fc00000000000 */
[----:B------:R-:W-:-:S00]  /*3e20*/  NOP ;  /* 0x0000000000007918 */ /* 0x000fc00000000000 */
[----:B------:R-:W-:-:S00]  /*3e30*/  NOP ;  /* 0x0000000000007918 */ /* 0x000fc00000000000 */
[----:B------:R-:W-:-:S00]  /*3e40*/  NOP ;  /* 0x0000000000007918 */ /* 0x000fc00000000000 */
[----:B------:R-:W-:-:S00]  /*3e50*/  NOP ;  /* 0x0000000000007918 */ /* 0x000fc00000000000 */
[----:B------:R-:W-:-:S00]  /*3e60*/  NOP ;  /* 0x0000000000007918 */ /* 0x000fc00000000000 */
[----:B------:R-:W-:-:S00]  /*3e70*/  NOP ;  /* 0x0000000000007918 */ /* 0x000fc00000000000 */
.L_x_398:


//--------------------- .text._ZN3cub18CUB_300001_SM_10006detail6reduce18DeviceReduceKernelINS2_10policy_hubIfyN4cuda3std3__44plusIfEEE10Policy1000EN6thrust24THRUST_300001_SM_1000_NS10device_ptrIfEEyS9_fNS7_10__identityEEEvT0_PT3_T1_NS0_13GridEvenShareISK_EET2_T4_ --------------------------
	.section	.text._ZN3cub18CUB_300001_SM_10006detail6reduce18DeviceReduceKernelINS2_10policy_hubIfyN4cuda3std3__44plusIfEEE10Policy1000EN6thrust24THRUST_300001_SM_1000_NS10device_ptrIfEEyS9_fNS7_10__identityEEEvT0_PT3_T1_NS0_13GridEvenShareISK_EET2_T4_,"ax",@progbits
	.align	128
        .global         _ZN3cub18CUB_300001_SM_10006detail6reduce18DeviceReduceKernelINS2_10policy_hubIfyN4cuda3std3__44plusIfEEE10Policy1000EN6thrust24THRUST_300001_SM_1000_NS10device_ptrIfEEyS9_fNS7_10__identityEEEvT0_PT3_T1_NS0_13GridEvenShareISK_EET2_T4_
        .type           _ZN3cub18CUB_300001_SM_10006detail6reduce18DeviceReduceKernelINS2_10policy_hubIfyN4cuda3std3__44plusIfEEE10Policy1000EN6thrust24THRUST_300001_SM_1000_NS10device_ptrIfEEyS9_fNS7_10__identityEEEvT0_PT3_T1_NS0_13GridEvenShareISK_EET2_T4_,@function
        .size           _ZN3cub18CUB_300001_SM_10006detail6reduce18DeviceReduceKernelINS2_10policy_hubIfyN4cuda3std3__44plusIfEEE10Policy1000EN6thrust24THRUST_300001_SM_1000_NS10device_ptrIfEEyS9_fNS7_10__identityEEEvT0_PT3_T1_NS0_13GridEvenShareISK_EET2_T4_,(.L_x_399 - _ZN3cub18CUB_300001_SM_10006detail6reduce18DeviceReduceKernelINS2_10policy_hubIfyN4cuda3std3__44plusIfEEE10Policy1000EN6thrust24THRUST_300001_SM_1000_NS10device_ptrIfEEyS9_fNS7_10__identityEEEvT0_PT3_T1_NS0_13GridEvenShareISK_EET2_T4_)
        .other          _ZN3cub18CUB_300001_SM_10006detail6reduce18DeviceReduceKernelINS2_10policy_hubIfyN4cuda3std3__44plusIfEEE10Policy1000EN6thrust24THRUST_300001_SM_1000_NS10device_ptrIfEEyS9_fNS7_10__identityEEEvT0_PT3_T1_NS0_13GridEvenShareISK_EET2_T4_,@"STO_CUDA_ENTRY STV_DEFAULT"
_ZN3cub18CUB_300001_SM_10006detail6reduce18DeviceReduceKernelINS2_10policy_hubIfyN4cuda3std3__44plusIfEEE10Policy1000EN6thrust24THRUST_300001_SM_1000_NS10device_ptrIfEEyS9_fNS7_10__identityEEEvT0_PT3_T1_NS0_13GridEvenShareISK_EET2_T4_:
.text._ZN3cub18CUB_300001_SM_10006detail6reduce18DeviceReduceKernelINS2_10policy_hubIfyN4cuda3std3__44plusIfEEE10Policy1000EN6thrust24THRUST_300001_SM_1000_NS10device_ptrIfEEyS9_fNS7_10__identityEEEvT0_PT3_T1_NS0_13GridEvenShareISK_EET2_T4_:
[----:B------:R-:W-:Y:S08]  /*0000*/  LDC R1, c[0x0][0x37c] ;  /* 0x0000df00ff017b82 */ /* 0x000ff00000000800 */
[----:B------:R-:W0:Y:S01]  /*0010*/  S2UR UR16, SR_CTAID.X ;  /* 0x00000000001079c3 */ /* 0x000e220000002500 */
[----:B------:R-:W1:Y:S01]  /*0020*/  LDCU.64 UR8, c[0x0][0x3b8] ;  /* 0x00007700ff0877ac */ /* 0x000e620008000a00 */
[----:B------:R-:W-:Y:S01]  /*0030*/  BSSY.RECONVERGENT B0, `(.L_x_57) ;  /* 0x0000229000007945 */ /* 0x000fe20003800200 */
[----:B------:R-:W2:Y:S01]  /*0040*/  LDCU UR5, c[0x0][0x3c0] ;  /* 0x00007800ff0577ac */ /* 0x000ea20008000800 */
[----:B------:R-:W3:Y:S01]  /*0050*/  LDCU.64 UR14, c[0x0][0x358] ;  /* 0x00006b00ff0e77ac */ /* 0x000ee20008000a00 */
[----:B-1----:R-:W-:-:S02]  /*0060*/  IMAD.U32 R2, RZ, RZ, UR8 ;  /* 0x00000008ff027e24 */ /* 0x002fc4000f8e00ff */
[----:B------:R-:W-:Y:S01]  /*0070*/  IMAD.U32 R3, RZ, RZ, UR9 ;  /* 0x00000009ff037e24 */ /* 0x000fe2000f8e00ff */
[----:B--2---:R-:W-:Y:S02]  /*0080*/  USHF.L.U32 UR5, UR5, 0xc, URZ ;  /* 0x0000000c05057899 */ /* 0x004fe400080006ff */
[----:B0-----:R-:W-:Y:S02]  /*0090*/  USHF.L.U32 UR7, UR16, 0xc, URZ ;  /* 0x0000000c10077899 */ /* 0x001fe400080006ff */
[----:B------:R-:W-:-:S04]  /*00a0*/  USHF.R.S32.HI UR4, URZ, 0x1f, UR5 ;  /* 0x0000001fff047899 */ /* 0x000fc80008011405 */
[----:B------:R-:W-:-:S04]  /*00b0*/  IADD3 R23, P1, PT, R2, -UR7, RZ ;  /* 0x8000000702177c10 */ /* 0x000fc8000ff3e0ff */
[----:B------:R-:W-:Y:S02]  /*00c0*/  ISETP.GT.U32.AND P0, PT, R23, 0xfff, PT ;  /* 0x00000fff1700780c */ /* 0x000fe40003f04070 */
[----:B------:R-:W-:-:S04]  /*00d0*/  IADD3.X R22, PT, PT, R3, -0x1, RZ, P1, !PT ;  /* 0xffffffff03167810 */ /* 0x000fc80000ffe4ff */
[----:B------:R-:W-:-:S13]  /*00e0*/  ISETP.GT.U32.AND.EX P0, PT, R22, RZ, PT, P0 ;  /* 0x000000ff1600720c */ /* 0x000fda0003f04100 */
[----:B---3--:R-:W-:Y:S05]  /*00f0*/  @P0 BRA `(.L_x_58) ;  /* 0x0000000c00c40947 */ /* 0x008fea0003800000 */
[----:B------:R-:W0:Y:S01]  /*0100*/  S2R R0, SR_TID.X ;  /* 0x0000000000007919 */ /* 0x000e220000002100 */
[----:B------:R-:W-:Y:S01]  /*0110*/  IADD3 R5, PT, PT, R2, -UR7, RZ ;  /* 0x8000000702057c10 */ /* 0x000fe2000fffe0ff */
[----:B------:R-:W-:Y:S01]  /*0120*/  BSSY.RECONVERGENT B1, `(.L_x_59) ;  /* 0x000000a000017945 */ /* 0x000fe20003800200 */
[----:B------:R-:W-:Y:S02]  /*0130*/  IMAD.MOV.U32 R4, RZ, RZ, RZ ;  /* 0x000000ffff047224 */ /* 0x000fe400078e00ff */
[----:B0-----:R-:W-:Y:S02]  /*0140*/  ISETP.GE.AND P0, PT, R0, R5, PT ;  /* 0x000000050000720c */ /* 0x001fe40003f06270 */
[----:B------:R-:W-:-:S11]  /*0150*/  MOV R6, R0 ;  /* 0x0000000000067202 */ /* 0x000fd60000000f00 */
[----:B------:R-:W-:Y:S05]  /*0160*/  @P0 BRA `(.L_x_60) ;  /* 0x0000000000140947 */ /* 0x000fea0003800000 */
[----:B------:R-:W0:Y:S01]  /*0170*/  LDC.64 R8, c[0x0][0x380] ;  /* 0x0000e000ff087b82 */ /* 0x000e220000000a00 */
[----:B------:R-:W-:-:S04]  /*0180*/  VIADD R3, R0, UR7 ;  /* 0x0000000700037c36 */ /* 0x000fc80008000000 */
[----:B0-----:R-:W-:-:S05]  /*0190*/  IMAD.WIDE.U32 R8, R3, 0x4, R8 ;  /* 0x0000000403087825 */ /* 0x001fca00078e0008 */
[----:B------:R0:W5:Y:S01]  /*01a0*/  LDG.E R4, desc[UR14][R8.64] ;  /* 0x0000000e08047981 */ /* 0x000162000c1e1900 */
[----:B------:R-:W-:-:S07]  /*01b0*/  IADD3 R6, PT, PT, R0, 0x100, RZ ;  /* 0x0000010000067810 */ /* 0x000fce0007ffe0ff */
.L_x_60:
[----:B------:R-:W-:Y:S05]  /*01c0*/  BSYNC.RECONVERGENT B1 ;  /* 0x0000000000017941 */ /* 0x000fea0003800200 */
.L_x_59:
[----:B------:R-:W-:Y:S01]  /*01d0*/  ISETP.GE.AND P0, PT, R6, R5, PT ;  /* 0x000000050600720c */ /* 0x000fe20003f06270 */
[----:B------:R-:W-:-:S12]  /*01e0*/  BSSY.RECONVERGENT B1, `(.L_x_61) ;  /* 0x0000079000017945 */ /* 0x000fd80003800200 */
[----:B------:R-:W-:Y:S05]  /*01f0*/  @P0 BRA `(.L_x_62) ;  /* 0x0000000400dc0947 */ /* 0x000fea0003800000 */
[----:B------:R-:W-:Y:S01]  /*0200*/  LOP3.LUT R3, RZ, R6, RZ, 0x33, !PT ;  /* 0x00000006ff037212 */ /* 0x000fe200078e33ff */
[----:B------:R-:W-:Y:S03]  /*0210*/  BSSY.RECONVERGENT B2, `(.L_x_63) ;  /* 0x0000037000027945 */ /* 0x000fe60003800200 */
[----:B------:R-:W-:-:S04]  /*0220*/  IADD3 R3, PT, PT, R2, -UR7, R3 ;  /* 0x8000000702037c10 */ /* 0x000fc8000fffe003 */
[C---:B------:R-:W-:Y:S02]  /*0230*/  ISETP.GE.U32.AND P1, PT, R3.reuse, 0xf00, PT ;  /* 0x00000f000300780c */ /* 0x040fe40003f26070 */
[----:B------:R-:W-:-:S04]  /*0240*/  LEA.HI R7, R3, 0x1, RZ, 0x18 ;  /* 0x0000000103077811 */ /* 0x000fc800078fc0ff */
[----:B------:R-:W-:-:S04]  /*0250*/  LOP3.LUT R22, R7, 0xf, RZ, 0xc0, !PT ;  /* 0x0000000f07167812 */ /* 0x000fc800078ec0ff */
[----:B------:R-:W-:-:S03]  /*0260*/  ISETP.NE.AND P0, PT, R22, RZ, PT ;  /* 0x000000ff1600720c */ /* 0x000fc60003f05270 */
[----:B------:R-:W-:Y:S10]  /*0270*/  @!P1 BRA `(.L_x_64) ;  /* 0x0000000000c09947 */ /* 0x000ff40003800000 */
[----:B------:R-:W1:Y:S01]  /*0280*/  LDCU.64 UR8, c[0x0][0x380] ;  /* 0x00007000ff0877ac */ /* 0x000e620008000a00 */
[----:B------:R-:W-:Y:S01]  /*0290*/  IMAD.WIDE.U32 R2, R6, 0x4, RZ ;  /* 0x0000000406027825 */ /* 0x000fe200078e00ff */
[----:B------:R-:W-:Y:S01]  /*02a0*/  LOP3.LUT R11, R7, 0x1fffff0, RZ, 0xc0, !PT ;  /* 0x01fffff0070b7812 */ /* 0x000fe200078ec0ff */
[----:B------:R-:W-:-:S04]  /*02b0*/  UIMAD.WIDE.U32 UR4, UR16, 0x4000, URZ ;  /* 0x00004000100478a5 */ /* 0x000fc8000f8e00ff */
[----:B------:R-:W-:Y:S02]  /*02c0*/  IMAD.MOV R11, RZ, RZ, -R11 ;  /* 0x000000ffff0b7224 */ /* 0x000fe400078e0a0b */
[----:B------:R-:W-:Y:S02]  /*02d0*/  LOP3.LUT R2, R2, UR4, RZ, 0xfc, !PT ;  /* 0x0000000402027c12 */ /* 0x000fe4000f8efcff */
[----:B------:R-:W-:Y:S02]  /*02e0*/  LOP3.LUT R3, R3, UR5, RZ, 0xfc, !PT ;  /* 0x0000000503037c12 */ /* 0x000fe4000f8efcff */
[----:B-1----:R-:W-:-:S04]  /*02f0*/  IADD3 R2, P1, PT, R2, UR8, RZ ;  /* 0x0000000802027c10 */ /* 0x002fc8000ff3e0ff */
[----:B------:R-:W-:-:S04]  /*0300*/  IADD3 R2, P2, PT, R2, 0x2000, RZ ;  /* 0x0000200002027810 */ /* 0x000fc80007f5e0ff */
[----:B------:R-:W-:-:S09]  /*0310*/  IADD3.X R3, PT, PT, RZ, UR9, R3, P2, P1 ;  /* 0x00000009ff037c10 */ /* 0x000fd200097e2403 */
.L_x_65:
[----:B------:R-:W2:Y:S04]  /*0320*/  LDG.E R21, desc[UR14][R2.64+-0x2000] ;  /* 0xffe0000e02157981 */ /* 0x000ea8000c1e1900 */
[----:B------:R-:W3:Y:S04]  /*0330*/  LDG.E R20, desc[UR14][R2.64+-0x1c00] ;  /* 0xffe4000e02147981 */ /* 0x000ee8000c1e1900 */
[----:B------:R-:W4:Y:S04]  /*0340*/  LDG.E R23, desc[UR14][R2.64+-0x1800] ;  /* 0xffe8000e02177981 */ /* 0x000f28000c1e1900 */
        /* <DEDUP_REMOVED lines=11> */
[----:B0-----:R-:W4:Y:S04]  /*0400*/  LDG.E R9, desc[UR14][R2.64+0x1800] ;  /* 0x0018000e02097981 */ /* 0x001f28000c1e1900 */
[----:B------:R0:W4:Y:S01]  /*0410*/  LDG.E R8, desc[UR14][R2.64+0x1c00] ;  /* 0x001c000e02087981 */ /* 0x000122000c1e1900 */
[----:B------:R-:W-:-:S02]  /*0420*/  IADD3 R11, PT, PT, R11, 0x10, RZ ;  /* 0x000000100b0b7810 */ /* 0x000fc40007ffe0ff */
[----:B------:R-:W-:Y:S02]  /*0430*/  IADD3 R6, PT, PT, R6, 0x1000, RZ ;  /* 0x0000100006067810 */ /* 0x000fe40007ffe0ff */
[----:B------:R-:W-:Y:S02]  /*0440*/  ISETP.NE.AND P1, PT, R11, RZ, PT ;  /* 0x000000ff0b00720c */ /* 0x000fe40003f25270 */
[----:B0-----:R-:W-:-:S05]  /*0450*/  IADD3 R2, P2, PT, R2, 0x4000, RZ ;  /* 0x0000400002027810 */ /* 0x001fca0007f5e0ff */
[----:B------:R-:W-:Y:S02]  /*0460*/  IMAD.X R3, RZ, RZ, R3, P2 ;  /* 0x000000ffff037224 */ /* 0x000fe400010e0603 */
        /* <DEDUP_REMOVED lines=16> */
[----:B------:R-:W-:Y:S06]  /*0570*/  @P1 BRA `(.L_x_65) ;  /* 0xfffffffc00681947 */ /* 0x000fec000383ffff */
.L_x_64:
[----:B------:R-:W-:Y:S05]  /*0580*/  BSYNC.RECONVERGENT B2 ;  /* 0x0000000000027941 */ /* 0x000fea0003800200 */
.L_x_63:
[----:B------:R-:W-:Y:S05]  /*0590*/  @!P0 BRA `(.L_x_62) ;  /* 0x0000000000f48947 */ /* 0x000fea0003800000 */
[----:B------:R-:W-:Y:S01]  /*05a0*/  ISETP.GE.U32.AND P0, PT, R22, 0x8, PT ;  /* 0x000000081600780c */ /* 0x000fe20003f06070 */
[----:B------:R-:W-:Y:S01]  /*05b0*/  BSSY.RECONVERGENT B2, `(.L_x_66) ;  /* 0x000001a000027945 */ /* 0x000fe20003800200 */
[----:B------:R-:W-:-:S04]  /*05c0*/  LOP3.LUT R10, R7, 0x7, RZ, 0xc0, !PT ;  /* 0x00000007070a7812 */ /* 0x000fc800078ec0ff */
[----:B------:R-:W-:-:S07]  /*05d0*/  ISETP.NE.AND P1, PT, R10, RZ, PT ;  /* 0x000000ff0a00720c */ /* 0x000fce0003f25270 */
[----:B------:R-:W-:Y:S06]  /*05e0*/  @!P0 BRA `(.L_x_67) ;  /* 0x0000000000588947 */ /* 0x000fec0003800000 */
[----:B------:R-:W1:Y:S01]  /*05f0*/  LDCU.64 UR4, c[0x0][0x380] ;  /* 0x00007000ff0477ac */ /* 0x000e620008000a00 */
[----:B------:R-:W-:-:S04]  /*0600*/  IADD3 R3, P0, PT, R6, UR7, RZ ;  /* 0x0000000706037c10 */ /* 0x000fc8000ff1e0ff */
[----:B0-----:R-:W-:Y:S02]  /*0610*/  LEA.HI.X.SX32 R8, R6, RZ, 0x1, P0 ;  /* 0x000000ff06087211 */ /* 0x001fe400000f0eff */
[----:B-1----:R-:W-:-:S04]  /*0620*/  LEA R2, P0, R3, UR4, 0x2 ;  /* 0x0000000403027c11 */ /* 0x002fc8000f8010ff */
[----:B------:R-:W-:-:S05]  /*0630*/  LEA.HI.X R3, R3, UR5, R8, 0x2, P0 ;  /* 0x0000000503037c11 */ /* 0x000fca00080f1408 */
[----:B------:R-:W2:Y:S04]  /*0640*/  LDG.E R9, desc[UR14][R2.64] ;  /* 0x0000000e02097981 */ /* 0x000ea8000c1e1900 */
[----:B------:R-:W3:Y:S04]  /*0650*/  LDG.E R8, desc[UR14][R2.64+0x400] ;  /* 0x0004000e02087981 */ /* 0x000ee8000c1e1900 */
[----:B------:R-:W4:Y:S04]  /*0660*/  LDG.E R11, desc[UR14][R2.64+0x800] ;  /* 0x0008000e020b7981 */ /* 0x000f28000c1e1900 */
[----:B------:R-:W4:Y:S04]  /*0670*/  LDG.E R13, desc[UR14][R2.64+0xc00] ;  /* 0x000c000e020d7981 */ /* 0x000f28000c1e1900 */
[----:B------:R-:W4:Y:S04]  /*0680*/  LDG.E R15, desc[UR14][R2.64+0x1000] ;  /* 0x0010000e020f7981 */ /* 0x000f28000c1e1900 */
[----:B------:R-:W4:Y:S04]  /*0690*/  LDG.E R17, desc[UR14][R2.64+0x1400] ;  /* 0x0014000e02117981 */ /* 0x000f28000c1e1900 */
[----:B------:R-:W4:Y:S04]  /*06a0*/  LDG.E R19, desc[UR14][R2.64+0x1800] ;  /* 0x0018000e02137981 */ /* 0x000f28000c1e1900 */
[----:B------:R-:W4:Y:S01]  /*06b0*/  LDG.E R21, desc[UR14][R2.64+0x1c00] ;  /* 0x001c000e02157981 */ /* 0x000f22000c1e1900 */
[----:B------:R-:W-:-:S02]  /*06c0*/  VIADD R6, R6, 0x800 ;  /* 0x0000080006067836 */ /* 0x000fc40000000000 */
        /* <DEDUP_REMOVED lines=8> */
.L_x_67:
[----:B------:R-:W-:Y:S05]  /*0750*/  BSYNC.RECONVERGENT B2 ;  /* 0x0000000000027941 */ /* 0x000fea0003800200 */
.L_x_66:
        /* <DEDUP_REMOVED lines=14> */
[----:B------:R-:W4:Y:S01]  /*0840*/  LDG.E R13, desc[UR14][R2.64+0xc00] ;  /* 0x000c000e020d7981 */ /* 0x000f22000c1e1900 */
[----:B------:R-:W-:Y:S01]  /*0850*/  IADD3 R6, PT, PT, R6, 0x400, RZ ;  /* 0x0000040006067810 */ /* 0x000fe20007ffe0ff */
[----:B--2--5:R-:W-:-:S04]  /*0860*/  FADD R9, R4, R9 ;  /* 0x0000000904097221 */ /* 0x024fc80000000000 */
[----:B---3--:R-:W-:-:S04]  /*0870*/  FADD R8, R9, R8 ;  /* 0x0000000809087221 */ /* 0x008fc80000000000 */
[----:B----4-:R-:W-:-:S04]  /*0880*/  FADD R8, R8, R11 ;  /* 0x0000000b08087221 */ /* 0x010fc80000000000 */
[----:B------:R-:W-:-:S07]  /*0890*/  FADD R4, R8, R13 ;  /* 0x0000000d08047221 */ /* 0x000fce0000000000 */
.L_x_69:
[----:B------:R-:W-:Y:S05]  /*08a0*/  BSYNC.RECONVERGENT B2 ;  /* 0x0000000000027941 */ /* 0x000fea0003800200 */
.L_x_68:
[----:B------:R-:W-:Y:S05]  /*08b0*/  @!P1 BRA `(.L_x_62) ;  /* 0x00000000002c9947 */ /* 0x000fea0003800000 */
[----:B------:R-:W1:Y:S01]  /*08c0*/  LDC.64 R2, c[0x0][0x380] ;  /* 0x0000e000ff027b82 */ /* 0x000e620000000a00 */
[----:B0-----:R-:W-:Y:S01]  /*08d0*/  IMAD.U32 R9, RZ, RZ, UR16 ;  /* 0x00000010ff097e24 */ /* 0x001fe2000f8e00ff */
[----:B------:R-:W-:-:S03]  /*08e0*/  IADD3 R7, PT, PT, -R7, RZ, RZ ;  /* 0x000000ff07077210 */ /* 0x000fc60007ffe1ff */
[----:B-1----:R-:W-:-:S07]  /*08f0*/  IMAD.WIDE.U32 R2, R9, 0x4000, R2 ;  /* 0x0000400009027825 */ /* 0x002fce00078e0002 */
.L_x_70:
[----:B------:R-:W-:-:S06]  /*0900*/  IMAD.WIDE R8, R6, 0x4, R2 ;  /* 0x0000000406087825 */ /* 0x000fcc00078e0202 */
[----:B------:R-:W2:Y:S01]  /*0910*/  LDG.E R9, desc[UR14][R8.64] ;  /* 0x0000000e08097981 */ /* 0x000ea2000c1e1900 */
[----:B------:R-:W-:Y:S01]  /*0920*/  VIADD R7, R7, 0x1 ;  /* 0x0000000107077836 */ /* 0x000fe20000000000 */
[----:B------:R-:W-:-:S04]  /*0930*/  IADD3 R6, PT, PT, R6, 0x100, RZ ;  /* 0x0000010006067810 */ /* 0x000fc80007ffe0ff */
[----:B------:R-:W-:Y:S01]  /*0940*/  ISETP.NE.AND P0, PT, R7, RZ, PT ;  /* 0x000000ff0700720c */ /* 0x000fe20003f05270 */
[----:B--2--5:R-:W-:-:S12]  /*0950*/  FADD R4, R9, R4 ;  /* 0x0000000409047221 */ /* 0x024fd80000000000 */
[----:B------:R-:W-:Y:S05]  /*0960*/  @P0 BRA `(.L_x_70) ;  /* 0xfffffffc00e40947 */ /* 0x000fea000383ffff */
.L_x_62:
[----:B------:R-:W-:Y:S05]  /*0970*/  BSYNC.RECONVERGENT B1 ;  /* 0x0000000000017941 */ /* 0x000fea0003800200 */
.L_x_61:
[----:B------:R-:W-:Y:S01]  /*0980*/  ISETP.GE.AND P0, PT, R5, 0x100, PT ;  /* 0x000001000500780c */ /* 0x000fe20003f06270 */
[----:B-----5:R-:W-:-:S12]  /*0990*/  IMAD.MOV.U32 R11, RZ, RZ, R4 ;  /* 0x000000ffff0b7224 */ /* 0x020fd800078e0004 */
[----:B------:R-:W-:Y:S05]  /*09a0*/  @!P0 BRA `(.L_x_71) ;  /* 0x0000000000ac8947 */ /* 0x000fea0003800000 */
[----:B------:R-:W1:Y:S01]  /*09b0*/  S2R R7, SR_LANEID ;  /* 0x0000000000077919 */ /* 0x000e620000000000 */
[----:B------:R-:W2:Y:S02]  /*09c0*/  SHFL.DOWN PT, R2, R11, 0x1, 0x1f ;  /* 0x08201f000b027f89 */ /* 0x000ea400000e0000 */
[----:B--2---:R-:W-:Y:S01]  /*09d0*/  FADD R2, R2, R11 ;  /* 0x0000000b02027221 */ /* 0x004fe20000000000 */
[C---:B-1----:R-:W-:Y:S02]  /*09e0*/  ISETP.GT.AND P0, PT, R7.reuse, 0x1e, PT ;  /* 0x0000001e0700780c */ /* 0x042fe40003f04270 */
[----:B------:R-:W-:Y:S02]  /*09f0*/  ISETP.NE.AND P1, PT, R7, RZ, PT ;  /* 0x000000ff0700720c */ /* 0x000fe40003f25270 */
[----:B------:R-:W-:Y:S02]  /*0a00*/  FSEL R2, R11, R2, P0 ;  /* 0x000000020b027208 */ /* 0x000fe40000000000 */
[----:B------:R-:W-:-:S03]  /*0a10*/  ISETP.GT.AND P0, PT, R7, 0x1d, PT ;  /* 0x0000001d0700780c */ /* 0x000fc60003f04270 */
[----:B------:R-:W1:Y:S06]  /*0a20*/  SHFL.DOWN PT, R3, R2, 0x2, 0x1f ;  /* 0x08401f0002037f89 */ /* 0x000e6c00000e0000 */
[----:B------:R-:W2:Y:S01]  /*0a30*/  @!P1 S2R R6, SR_CgaCtaId ;  /* 0x0000000000069919 */ /* 0x000ea20000008800 */
[----:B------:R-:W-:Y:S02]  /*0a40*/  @!P1 MOV R5, 0x400 ;  /* 0x0000040000059802 */ /* 0x000fe40000000f00 */
[----:B------:R-:W-:-:S04]  /*0a50*/  @!P1 SHF.R.U32.HI R4, RZ, 0x3, R0 ;  /* 0x00000003ff049819 */ /* 0x000fc80000011600 */
[----:B------:R-:W-:Y:S01]  /*0a60*/  @!P1 LOP3.LUT R4, R4, 0x7c, RZ, 0xc0, !PT ;  /* 0x0000007c04049812 */ /* 0x000fe200078ec0ff */
[----:B-1----:R-:W-:Y:S01]  /*0a70*/  @!P0 FADD R2, R2, R3 ;  /* 0x0000000302028221 */ /* 0x002fe20000000000 */
[----:B------:R-:W-:-:S04]  /*0a80*/  ISETP.GT.AND P0, PT, R7, 0x1b, PT ;  /* 0x0000001b0700780c */ /* 0x000fc80003f04270 */
[----:B------:R-:W1:Y:S01]  /*0a90*/  SHFL.DOWN PT, R3, R2, 0x4, 0x1f ;  /* 0x08801f0002037f89 */ /* 0x000e6200000e0000 */
[----:B--2---:R-:W-:-:S04]  /*0aa0*/  @!P1 LEA R5, R6, R5, 0x18 ;  /* 0x0000000506059211 */ /* 0x004fc800078ec0ff */
[----:B------:R-:W-:-:S04]  /*0ab0*/  @!P1 IADD3 R4, PT, PT, R4, R5, RZ ;  /* 0x0000000504049210 */ /* 0x000fc80007ffe0ff */
[----:B-1----:R-:W-:Y:S01]  /*0ac0*/  @!P0 FADD R2, R2, R3 ;  /* 0x0000000302028221 */ /* 0x002fe20000000000 */
[----:B------:R-:W-:-:S04]  /*0ad0*/  ISETP.GT.AND P0, PT, R7, 0x17, PT ;  /* 0x000000170700780c */ /* 0x000fc80003f04270 */
[----:B------:R-:W1:Y:S09]  /*0ae0*/  SHFL.DOWN PT, R3, R2, 0x8, 0x1f ;  /* 0x09001f0002037f89 */ /* 0x000e7200000e0000 */
[----:B-1----:R-:W-:Y:S01]  /*0af0*/  @!P0 FADD R2, R2, R3 ;  /* 0x0000000302028221 */ /* 0x002fe20000000000 */
[----:B------:R-:W-:-:S04]  /*0b00*/  ISETP.NE.AND P0, PT, R0, RZ, PT ;  /* 0x000000ff0000720c */ /* 0x000fc80003f05270 */
[----:B------:R-:W1:Y:S02]  /*0b10*/  SHFL.DOWN PT, R3, R2, 0x10, 0x1f ;  /* 0x0a001f0002037f89 */ /* 0x000e6400000e0000 */
[----:B-1----:R-:W-:-:S05]  /*0b20*/  FADD R3, R2, R3 ;  /* 0x0000000302037221 */ /* 0x002fca0000000000 */
[----:B------:R2:W-:Y:S01]  /*0b30*/  @!P1 STS [R4+0x8], R3 ;  /* 0x0000080304009388 */ /* 0x0005e20000000800 */
[----:B------:R-:W-:Y:S01]  /*0b40*/  BAR.SYNC.DEFER_BLOCKING 0x0 ;  /* 0x0000000000007b1d */ /* 0x000fe20000010000 */
[----:B------:R-:W-:-:S04]  /*0b50*/  ISETP.GT.AND P1, PT, R7, 0xf, PT ;  /* 0x0000000f0700780c */ /* 0x000fc80003f24270 */
[----:B0-----:R-:W-:Y:S01]  /*0b60*/  FSEL R9, R2, R3, P1 ;  /* 0x0000000302097208 */ /* 0x001fe20000800000 */
[----:B------:R-:W-:Y:S08]  /*0b70*/  @P0 BRA `(.L_x_72) ;  /* 0x0000001400d00947 */ /* 0x000ff00003800000 */
[----:B------:R-:W0:Y:S01]  /*0b80*/  S2UR UR5, SR_CgaCtaId ;  /* 0x00000000000579c3 */ /* 0x000e220000008800 */
[----:B------:R-:W-:Y:S02]  /*0b90*/  UMOV UR4, 0x400 ;  /* 0x0000040000047882 */ /* 0x000fe40000000000 */
[----:B0-----:R-:W-:-:S09]  /*0ba0*/  ULEA UR4, UR5, UR4, 0x18 ;  /* 0x0000000405047291 */ /* 0x001fd2000f8ec0ff */
[----:B------:R-:W0:Y:S04]  /*0bb0*/  LDS R0, [UR4+0xc] ;  /* 0x00000c04ff007984 */ /* 0x000e280008000800 */
[----:B--2---:R-:W1:Y:S04]  /*0bc0*/  LDS.128 R4, [UR4+0x10] ;  /* 0x00001004ff047984 */ /* 0x004e680008000c00 */
        /* <DEDUP_REMOVED lines=9> */
.L_x_71:
[----:B0-----:R-:W0:Y:S01]  /*0c60*/  S2R R9, SR_LANEID ;  /* 0x0000000000097919 */ /* 0x001e220000000000 */
[----:B------:R-:W-:-:S05]  /*0c70*/  LOP3.LUT R2, R0, 0x3e0, RZ, 0xc0, !PT ;  /* 0x000003e000027812 */ /* 0x000fca00078ec0ff */
[----:B------:R-:W-:Y:S01]  /*0c80*/  VIADD R4, R2, 0x20 ;  /* 0x0000002002047836 */ /* 0x000fe20000000000 */
[----:B------:R-:W-:-:S04]  /*0c90*/  LOP3.LUT R2, RZ, R2, RZ, 0x33, !PT ;  /* 0x00000002ff027212 */ /* 0x000fc800078e33ff */
[----:B------:R-:W-:Y:S02]  /*0ca0*/  ISETP.GT.AND P0, PT, R4, R5, PT ;  /* 0x000000050400720c */ /* 0x000fe40003f04270 */
[----:B------:R-:W-:-:S04]  /*0cb0*/  IADD3 R2, PT, PT, R5, R2, RZ ;  /* 0x0000000205027210 */ /* 0x000fc80007ffe0ff */
[----:B------:R-:W-:-:S05]  /*0cc0*/  SEL R2, R2, 0x1f, P0 ;  /* 0x0000001f02027807 */ /* 0x000fca0000000000 */
[----:B------:R-:W1:Y:S01]  /*0cd0*/  SHFL.DOWN PT, R3, R11, 0x1, R2 ;  /* 0x082000000b037989 */ /* 0x000e6200000e0002 */
[C---:B0-----:R-:W-:Y:S01]  /*0ce0*/  ISETP.GE.AND P0, PT, R9.reuse, R2, PT ;  /* 0x000000020900720c */ /* 0x041fe20003f06270 */
[C---:B------:R-:W-:Y:S01]  /*0cf0*/  VIADD R7, R9.reuse, 0x2 ;  /* 0x0000000209077836 */ /* 0x040fe20000000000 */
[----:B------:R-:W-:-:S11]  /*0d00*/  ISETP.NE.AND P1, PT, R9, RZ, PT ;  /* 0x000000ff0900720c */ /* 0x000fd60003f25270 */
[----:B-1----:R-:W-:Y:S01]  /*0d10*/  @!P0 FADD R11, R3, R11 ;  /* 0x0000000b030b8221 */ /* 0x002fe20000000000 */
[----:B------:R-:W-:Y:S01]  /*0d20*/  ISETP.GT.AND P0, PT, R7, R2, PT ;  /* 0x000000020700720c */ /* 0x000fe20003f04270 */
[----:B------:R-:W0:Y:S01]  /*0d30*/  @!P1 S2R R13, SR_CgaCtaId ;  /* 0x00000000000d9919 */ /* 0x000e220000008800 */
[----:B------:R-:W-:Y:S02]  /*0d40*/  IADD3 R7, PT, PT, R9, 0x4, RZ ;  /* 0x0000000409077810 */ /* 0x000fe40007ffe0ff */
[----:B------:R-:W-:Y:S01]  /*0d50*/  @!P1 MOV R6, 0x400 ;  /* 0x0000040000069802 */ /* 0x000fe20000000f00 */
[----:B------:R-:W1:Y:S01]  /*0d60*/  SHFL.DOWN PT, R3, R11, 0x2, R2 ;  /* 0x084000000b037989 */ /* 0x000e6200000e0002 */
[----:B------:R-:W-:-:S04]  /*0d70*/  @!P1 SHF.R.U32.HI R4, RZ, 0x3, R0 ;  /* 0x00000003ff049819 */ /* 0x000fc80000011600 */
[----:B------:R-:W-:-:S03]  /*0d80*/  @!P1 LOP3.LUT R4, R4, 0x7c, RZ, 0xc0, !PT ;  /* 0x0000007c04049812 */ /* 0x000fc600078ec0ff */
[----:B-1----:R-:W-:Y:S01]  /*0d90*/  @!P0 FADD R11, R11, R3 ;  /* 0x000000030b0b8221 */ /* 0x002fe20000000000 */
[----:B------:R-:W-:Y:S01]  /*0da0*/  ISETP.GT.AND P0, PT, R7, R2, PT ;  /* 0x000000020700720c */ /* 0x000fe20003f04270 */
[----:B------:R-:W-:Y:S01]  /*0db0*/  VIADD R7, R9, 0x8 ;  /* 0x0000000809077836 */ /* 0x000fe20000000000 */
[----:B0-----:R-:W-:Y:S02]  /*0dc0*/  @!P1 LEA R13, R13, R6, 0x18 ;  /* 0x000000060d0d9211 */ /* 0x001fe400078ec0ff */
[----:B------:R-:W0:Y:S03]  /*0dd0*/  SHFL.DOWN PT, R3, R11, 0x4, R2 ;  /* 0x088000000b037989 */ /* 0x000e2600000e0002 */
[----:B------:R-:W-:-:S06]  /*0de0*/  @!P1 IMAD.IADD R4, R4, 0x1, R13 ;  /* 0x0000000104049824 */ /* 0x000fcc00078e020d */
[----:B0-----:R-:W-:Y:S01]  /*0df0*/  @!P0 FADD R11, R11, R3 ;  /* 0x000000030b0b8221 */ /* 0x001fe20000000000 */
[-C--:B------:R-:W-:Y:S02]  /*0e00*/  ISETP.GT.AND P0, PT, R7, R2.reuse, PT ;  /* 0x000000020700720c */ /* 0x080fe40003f04270 */
[----:B------:R-:W-:Y:S02]  /*0e10*/  IADD3 R7, PT, PT, R9, 0x10, RZ ;  /* 0x0000001009077810 */ /* 0x000fe40007ffe0ff */
[----:B------:R-:W0:Y:S09]  /*0e20*/  SHFL.DOWN PT, R3, R11, 0x8, R2 ;  /* 0x090000000b037989 */ /* 0x000e3200000e0002 */
[----:B0-----:R-:W-:Y:S01]  /*0e30*/  @!P0 FADD R11, R11, R3 ;  /* 0x000000030b0b8221 */ /* 0x001fe20000000000 */
[----:B------:R-:W-:-:S04]  /*0e40*/  ISETP.GT.AND P0, PT, R7, R2, PT ;  /* 0x000000020700720c */ /* 0x000fc80003f04270 */
[----:B------:R-:W0:Y:S09]  /*0e50*/  SHFL.DOWN PT, R3, R11, 0x10, R2 ;  /* 0x0a0000000b037989 */ /* 0x000e3200000e0002 */
        /* <DEDUP_REMOVED lines=13> */
[----:B------:R-:W1:Y:S04]  /*0f30*/  LDS R0, [UR4+0xc] ;  /* 0x00000c04ff007984 */ /* 0x000e680008000800 */
[----:B------:R-:W0:Y:S04]  /*0f40*/  LDS.128 R12, [UR4+0x10] ;  /* 0x00001004ff0c7984 */ /* 0x000e280008000c00 */
[----:B------:R-:W2:Y:S01]  /*0f50*/  LDS.64 R2, [UR4+0x20] ;  /* 0x00002004ff027984 */ /* 0x000ea20008000a00 */
[----:B-1----:R-:W-:Y:S01]  /*0f60*/  @P2 FADD R9, R9, R0 ;  /* 0x0000000009092221 */ /* 0x002fe20000000000 */
[----:B------:R-:W-:-:S03]  /*0f70*/  ISETP.GT.AND P2, PT, R5, 0xa0, PT ;  /* 0x000000a00500780c */ /* 0x000fc60003f44270 */
[----:B0-----:R-:W-:Y:S01]  /*0f80*/  @P4 FADD R9, R9, R12 ;  /* 0x0000000c09094221 */ /* 0x001fe20000000000 */
        /* <DEDUP_REMOVED lines=8> */
.L_x_58:
[----:B------:R-:W0:Y:S01]  /*1010*/  S2R R0, SR_TID.X ;  /* 0x0000000000007919 */ /* 0x000e220000002100 */
[----:B------:R-:W1:Y:S01]  /*1020*/  LDC.64 R4, c[0x0][0x380] ;  /* 0x0000e000ff047b82 */ /* 0x000e620000000a00 */
[----:B0-----:R-:W-:-:S04]  /*1030*/  VIADD R7, R0, UR7 ;  /* 0x0000000700077c36 */ /* 0x001fc80008000000 */
[----:B-1----:R-:W-:-:S05]  /*1040*/  IMAD.WIDE.U32 R4, R7, 0x4, R4 ;  /* 0x0000000407047825 */ /* 0x002fca00078e0004 */
[----:B------:R-:W2:Y:S04]  /*1050*/  LDG.E R7, desc[UR14][R4.64] ;  /* 0x0000000e04077981 */ /* 0x000ea8000c1e1900 */
[----:B------:R-:W2:Y:S04]  /*1060*/  LDG.E R8, desc[UR14][R4.64+0x400] ;  /* 0x0004000e04087981 */ /* 0x000ea8000c1e1900 */
[----:B------:R-:W3:Y:S04]  /*1070*/  LDG.E R9, desc[UR14][R4.64+0x800] ;  /* 0x0008000e04097981 */ /* 0x000ee8000c1e1900 */
[----:B------:R-:W3:Y:S04]  /*1080*/  LDG.E R10, desc[UR14][R4.64+0xc00] ;  /* 0x000c000e040a7981 */ /* 0x000ee8000c1e1900 */
[----:B------:R-:W4:Y:S04]  /*1090*/  LDG.E R11, desc[UR14][R4.64+0x1000] ;  /* 0x0010000e040b7981 */ /* 0x000f28000c1e1900 */
[----:B------:R-:W4:Y:S04]  /*10a0*/  LDG.E R12, desc[UR14][R4.64+0x1400] ;  /* 0x0014000e040c7981 */ /* 0x000f28000c1e1900 */
[----:B------:R-:W5:Y:S04]  /*10b0*/  LDG.E R13, desc[UR14][R4.64+0x1800] ;  /* 0x0018000e040d7981 */ /* 0x000f68000c1e1900 */
        /* <DEDUP_REMOVED lines=8> */
[----:B------:R-:W5:Y:S01]  /*1140*/  LDG.E R21, desc[UR14][R4.64+0x3c00] ;  /* 0x003c000e04157981 */ /* 0x000f62000c1e1900 */
[----:B------:R-:W-:-:S04]  /*1150*/  ISETP.GE.U32.AND P0, PT, R23, UR5, PT ;  /* 0x0000000517007c0c */ /* 0x000fc8000bf06070 */
[----:B------:R-:W-:Y:S01]  /*1160*/  ISETP.GE.U32.AND.EX P0, PT, R22, UR4, PT, P0 ;  /* 0x0000000416007c0c */ /* 0x000fe2000bf06100 */
        /* <DEDUP_REMOVED lines=13> */
[----:B------:R-:W-:-:S04]  /*1240*/  FADD R6, R15, R6 ;  /* 0x000000060f067221 */ /* 0x000fc80000000000 */
[----:B------:R-:W-:Y:S01]  /*1250*/  FADD R7, R7, R6 ;  /* 0x0000000607077221 */ /* 0x000fe20000000000 */
[----:B------:R-:W-:Y:S06]  /*1260*/  @!P0 BRA `(.L_x_73) ;  /* 0x0000000c006c8947 */ /* 0x000fec0003800000 */
[----:B------:R-:W-:Y:S01]  /*1270*/  UIADD3 UR8, UP0, UPT, UR5, UR7, URZ ;  /* 0x0000000705087290 */ /* 0x000fe2000ff1e0ff */
[----:B------:R-:W-:Y:S01]  /*1280*/  IADD3 R23, P2, PT, R2, -0x1000, RZ ;  /* 0xfffff00002177810 */ /* 0x000fe20007f5e0ff */
[----:B------:R-:W0:Y:S01]  /*1290*/  LDCU.64 UR12, c[0x0][0x380] ;  /* 0x00007000ff0c77ac */ /* 0x000e220008000a00 */
[----:B------:R-:W-:Y:S02]  /*12a0*/  LOP3.LUT R5, RZ, R0, RZ, 0x33, !PT ;  /* 0x00000000ff057212 */ /* 0x000fe400078e33ff */
[----:B------:R-:W-:Y:S01]  /*12b0*/  IADD3.X R8, PT, PT, R3, -0x1, RZ, P2, !PT ;  /* 0xffffffff03087810 */ /* 0x000fe200017fe4ff */
[----:B------:R-:W-:Y:S01]  /*12c0*/  UIADD3.X UR9, UPT, UPT, URZ, UR4, URZ, UP0, !UPT ;  /* 0x00000004ff097290 */ /* 0x000fe200087fe4ff */
[----:B------:R-:W-:Y:S01]  /*12d0*/  ISETP.LT.U32.AND P0, PT, R23, UR8, PT ;  /* 0x0000000817007c0c */ /* 0x000fe2000bf01070 */
[----:B------:R-:W-:Y:S01]  /*12e0*/  UMOV UR6, UR5 ;  /* 0x0000000500067c82 */ /* 0x000fe20008000000 */
[----:B------:R-:W-:Y:S01]  /*12f0*/  IADD3 R9, P1, PT, R0, UR8, RZ ;  /* 0x0000000800097c10 */ /* 0x000fe2000ff3e0ff */
[----:B------:R-:W-:Y:S01]  /*1300*/  UMOV UR4, URZ ;  /* 0x000000ff00047c82 */ /* 0x000fe20008000000 */
[----:B------:R-:W-:Y:S01]  /*1310*/  IADD3 R5, PT, PT, R2, -UR5, R5 ;  /* 0x8000000502057c10 */ /* 0x000fe2000fffe005 */
[----:B------:R-:W-:Y:S01]  /*1320*/  UMOV UR10, UR8 ;  /* 0x00000008000a7c82 */ /* 0x000fe20008000000 */
[----:B------:R-:W-:Y:S01]  /*1330*/  MOV R11, UR9 ;  /* 0x00000009000b7c02 */ /* 0x000fe20008000f00 */
[----:B------:R-:W-:-:S03]  /*1340*/  IMAD.X R0, RZ, RZ, UR9, P1 ;  /* 0x00000009ff007e24 */ /* 0x000fc600088e06ff */
[----:B------:R-:W-:Y:S02]  /*1350*/  ISETP.GT.U32.AND.EX P0, PT, R11, R8, PT, P0 ;  /* 0x000000080b00720c */ /* 0x000fe40003f04100 */
[----:B0-----:R-:W-:-:S04]  /*1360*/  LEA R6, P2, R9, UR12, 0x2 ;  /* 0x0000000c09067c11 */ /* 0x001fc8000f8410ff */
[----:B------:R-:W-:Y:S02]  /*1370*/  IADD3 R6, P1, PT, R6, 0x2000, RZ ;  /* 0x0000200006067810 */ /* 0x000fe40007f3e0ff */
[----:B------:R-:W-:Y:S02]  /*1380*/  LEA.HI.X R9, R9, UR13, R0, 0x2, P2 ;  /* 0x0000000d09097c11 */ /* 0x000fe400090f1400 */
[----:B------:R-:W-:Y:S01]  /*1390*/  IADD3 R0, PT, PT, R5, -UR7, RZ ;  /* 0x8000000705007c10 */ /* 0x000fe2000fffe0ff */
[----:B------:R-:W-:Y:S02]  /*13a0*/  UMOV UR7, UR9 ;  /* 0x0000000900077c82 */ /* 0x000fe40008000000 */
[----:B------:R-:W-:Y:S01]  /*13b0*/  IMAD.X R9, RZ, RZ, R9, P1 ;  /* 0x000000ffff097224 */ /* 0x000fe200008e0609 */
[----:B------:R-:W-:Y:S06]  /*13c0*/  @P0 BRA `(.L_x_74) ;  /* 0x0000000400000947 */ /* 0x000fec0003800000 */
[----:B------:R-:W0:Y:S01]  /*13d0*/  LDC.64 R2, c[0x0][0x3b8] ;  /* 0x0000ee00ff027b82 */ /* 0x000e220000000a00 */
[----:B------:R-:W1:Y:S01]  /*13e0*/  LDCU.64 UR12, c[0x0][0x380] ;  /* 0x00007000ff0c77ac */ /* 0x000e620008000a00 */
[----:B------:R-:W-:Y:S01]  /*13f0*/  NOP ;  /* 0x0000000000007918 */ /* 0x000fe20000000000 */
.L_x_75:
[----:B------:R-:W2:Y:S02]  /*1400*/  S2R R5, SR_TID.X ;  /* 0x0000000000057919 */ /* 0x000ea40000002100 */
[----:B--2---:R-:W-:-:S04]  /*1410*/  IADD3 R5, P0, PT, R5, UR8, RZ ;  /* 0x0000000805057c10 */ /* 0x004fc8000ff1e0ff */
[----:B------:R-:W-:Y:S02]  /*1420*/  IADD3.X R10, PT, PT, RZ, UR9, RZ, P0, !PT ;  /* 0x00000009ff0a7c10 */ /* 0x000fe400087fe4ff */
[----:B-1----:R-:W-:-:S04]  /*1430*/  LEA R4, P0, R5, UR12, 0x2 ;  /* 0x0000000c05047c11 */ /* 0x002fc8000f8010ff */
[----:B------:R-:W-:-:S05]  /*1440*/  LEA.HI.X R5, R5, UR13, R10, 0x2, P0 ;  /* 0x0000000d05057c11 */ /* 0x000fca00080f140a */
        /* <DEDUP_REMOVED lines=15> */
[----:B------:R1:W5:Y:S01]  /*1540*/  LDG.E R22, desc[UR14][R4.64+0x3c00] ;  /* 0x003c000e04167981 */ /* 0x000362000c1e1900 */
[----:B------:R-:W-:-:S02]  /*1550*/  USHF.R.S32.HI UR11, URZ, 0x1f, UR5 ;  /* 0x0000001fff0b7899 */ /* 0x000fc40008011405 */
[----:B------:R-:W-:-:S04]  /*1560*/  UIADD3 UR6, UP0, UPT, UR5, UR10, URZ ;  /* 0x0000000a05067290 */ /* 0x000fc8000ff1e0ff */
[----:B------:R-:W-:Y:S01]  /*1570*/  UIADD3.X UR7, UPT, UPT, UR11, UR7, URZ, UP0, !UPT ;  /* 0x000000070b077290 */ /* 0x000fe200087fe4ff */
[----:B--2---:R-:W-:Y:S01]  /*1580*/  FADD R7, R24, R7 ;  /* 0x0000000718077221 */ /* 0x004fe20000000000 */
[----:B0-----:R-:W-:-:S04]  /*1590*/  IADD3 R24, P1, PT, R2, -UR8, RZ ;  /* 0x8000000802187c10 */ /* 0x001fc8000ff3e0ff */
[----:B------:R-:W-:Y:S02]  /*15a0*/  ISETP.GE.U32.AND P0, PT, R24, UR5, PT ;  /* 0x0000000518007c0c */ /* 0x000fe4000bf06070 */
[----:B-1----:R-:W-:Y:S01]  /*15b0*/  IADD3.X R4, PT, PT, R3, ~UR9, RZ, P1, !PT ;  /* 0x8000000903047c10 */ /* 0x002fe20008ffe4ff */
[----:B---3--:R-:W-:-:S03]  /*15c0*/  FADD R26, R25, R26 ;  /* 0x0000001a191a7221 */ /* 0x008fc60000000000 */
[----:B------:R-:W-:Y:S01]  /*15d0*/  ISETP.GE.U32.AND.EX P0, PT, R4, UR11, PT, P0 ;  /* 0x0000000b04007c0c */ /* 0x000fe2000bf06100 */
        /* <DEDUP_REMOVED lines=12> */
[----:B------:R-:W-:-:S04]  /*16a0*/  FADD R7, R7, R10 ;  /* 0x0000000a07077221 */ /* 0x000fc80000000000 */
[----:B------:R-:W-:Y:S01]  /*16b0*/  FADD R7, R22, R7 ;  /* 0x0000000716077221 */ /* 0x000fe20000000000 */
[----:B------:R-:W-:Y:S06]  /*16c0*/  @!P0 BRA `(.L_x_73) ;  /* 0x0000000800548947 */ /* 0x000fec0003800000 */
[----:B------:R-:W-:Y:S01]  /*16d0*/  UIADD3 UR8, UP0, UPT, UR5, UR8, URZ ;  /* 0x0000000805087290 */ /* 0x000fe2000ff1e0ff */
[----:B------:R-:W-:Y:S01]  /*16e0*/  MOV R5, R9 ;  /* 0x0000000900057202 */ /* 0x000fe20000000f00 */
[----:B------:R-:W-:Y:S01]  /*16f0*/  IMAD.U32 R11, RZ, RZ, UR5 ;  /* 0x00000005ff0b7e24 */ /* 0x000fe2000f8e00ff */
[----:B------:R-:W-:Y:S01]  /*1700*/  UIADD3 UR4, UPT, UPT, UR4, 0x1, URZ ;  /* 0x0000000104047890 */ /* 0x000fe2000fffe0ff */
[----:B------:R-:W-:Y:S01]  /*1710*/  IMAD.MOV.U32 R4, RZ, RZ, R6 ;  /* 0x000000ffff047224 */ /* 0x000fe200078e0006 */
[----:B------:R-:W-:Y:S01]  /*1720*/  UIADD3.X UR9, UPT, UPT, UR11, UR9, URZ, UP0, !UPT ;  /* 0x000000090b097290 */ /* 0x000fe200087fe4ff */
[----:B------:R-:W-:Y:S01]  /*1730*/  ISETP.LT.U32.AND P0, PT, R23, UR8, PT ;  /* 0x0000000817007c0c */ /* 0x000fe2000bf01070 */
[----:B------:R-:W-:Y:S01]  /*1740*/  VIADD R0, R0, -UR5 ;  /* 0x8000000500007c36 */ /* 0x000fe20008000000 */
[----:B------:R-:W-:Y:S01]  /*1750*/  UMOV UR10, UR6 ;  /* 0x00000006000a7c82 */ /* 0x000fe20008000000 */
[----:B------:R-:W-:Y:S02]  /*1760*/  IMAD.WIDE R4, R11, 0x4, R4 ;  /* 0x000000040b047825 */ /* 0x000fe400078e0204 */
[----:B------:R-:W-:-:S02]  /*1770*/  MOV R13, UR9 ;  /* 0x00000009000d7c02 */ /* 0x000fc40008000f00 */
[----:B------:R-:W-:Y:S01]  /*1780*/  IMAD.MOV.U32 R6, RZ, RZ, R4 ;  /* 0x000000ffff067224 */ /* 0x000fe200078e0004 */
[----:B------:R-:W-:Y:S02]  /*1790*/  MOV R9, R5 ;  /* 0x0000000500097202 */ /* 0x000fe40000000f00 */
[----:B------:R-:W-:-:S13]  /*17a0*/  ISETP.GT.U32.AND.EX P0, PT, R13, R8, PT, P0 ;  /* 0x000000080d00720c */ /* 0x000fda0003f04100 */
[----:B------:R-:W-:Y:S05]  /*17b0*/  @!P0 BRA `(.L_x_75) ;  /* 0xfffffffc00108947 */ /* 0x000fea000383ffff */
[----:B------:R-:W-:-:S05]  /*17c0*/  UMOV UR6, UR5 ;  /* 0x0000000500067c82 */ /* 0x000fca0008000000 */
.L_x_74:
[----:B------:R-:W0:Y:S01]  /*17d0*/  S2R R5, SR_TID.X ;  /* 0x0000000000057919 */ /* 0x000e220000002100 */
[C---:B------:R-:W-:Y:S01]  /*17e0*/  IADD3 R4, PT, PT, R2.reuse, -UR8, RZ ;  /* 0x8000000802047c10 */ /* 0x040fe2000fffe0ff */
[----:B------:R-:W-:Y:S01]  /*17f0*/  IMAD.U32 R8, RZ, RZ, UR9 ;  /* 0x00000009ff087e24 */ /* 0x000fe2000f8e00ff */
[----:B------:R-:W-:Y:S01]  /*1800*/  ISETP.LE.U32.AND P1, PT, R2, UR8, PT ;  /* 0x0000000802007c0c */ /* 0x000fe2000bf23070 */
[----:B------:R-:W-:Y:S01]  /*1810*/  BSSY.RECONVERGENT B1, `(.L_x_73) ;  /* 0x0000080000017945 */ /* 0x000fe20003800200 */
[----:B0-----:R-:W-:-:S04]  /*1820*/  ISETP.GE.AND P0, PT, R5, R4, PT ;  /* 0x000000040500720c */ /* 0x001fc80003f06270 */
[----:B------:R-:W-:-:S13]  /*1830*/  ISETP.GE.U32.OR.EX P0, PT, R8, R3, P0, P1 ;  /* 0x000000030800720c */ /* 0x000fda0000706510 */
[----:B------:R-:W-:Y:S05]  /*1840*/  @P0 BRA `(.L_x_76) ;  /* 0x0000000400f00947 */ /* 0x000fea0003800000 */
[----:B------:R-:W0:Y:S01]  /*1850*/  LDC R4, c[0x0][0x3c0] ;  /* 0x0000f000ff047b82 */ /* 0x000e220000000800 */
[----:B------:R-:W-:Y:S01]  /*1860*/  USHF.L.U32 UR5, UR16, 0xc, URZ ;  /* 0x0000000c10057899 */ /* 0x000fe200080006ff */
[----:B------:R-:W-:Y:S01]  /*1870*/  LOP3.LUT R3, RZ, R5, RZ, 0x33, !PT ;  /* 0x00000005ff037212 */ /* 0x000fe200078e33ff */
[----:B------:R-:W-:Y:S02]  /*1880*/  BSSY.RECONVERGENT B2, `(.L_x_77) ;  /* 0x0000037000027945 */ /* 0x000fe40003800200 */
[----:B------:R-:W-:-:S06]  /*1890*/  UIADD3 UR5, UPT, UPT, UR5, UR6, URZ ;  /* 0x0000000605057290 */ /* 0x000fcc000fffe0ff */
[----:B------:R-:W-:Y:S01]  /*18a0*/  IADD3 R2, PT, PT, R2, -UR5, R3 ;  /* 0x8000000502027c10 */ /* 0x000fe2000fffe003 */
[----:B0-----:R-:W-:Y:S01]  /*18b0*/  IMAD R3, R4, UR4, RZ ;  /* 0x0000000404037c24 */ /* 0x001fe2000f8e02ff */
[----:B------:R-:W-:-:S03]  /*18c0*/  MOV R4, R5 ;  /* 0x0000000500047202 */ /* 0x000fc60000000f00 */
[----:B------:R-:W-:-:S05]  /*18d0*/  IMAD R2, R3, -0x1000, R2 ;  /* 0xfffff00003027824 */ /* 0x000fca00078e0202 */
[C---:B------:R-:W-:Y:S02]  /*18e0*/  ISETP.GE.U32.AND P0, PT, R2.reuse, 0xf00, PT ;  /* 0x00000f000200780c */ /* 0x040fe40003f06070 */
[----:B------:R-:W-:-:S04]  /*18f0*/  LEA.HI R19, R2, 0x1, RZ, 0x18 ;  /* 0x0000000102137811 */ /* 0x000fc800078fc0ff */
[----:B------:R-:W-:-:S04]  /*1900*/  LOP3.LUT R21, R19, 0xf, RZ, 0xc0, !PT ;  /* 0x0000000f13157812 */ /* 0x000fc800078ec0ff */
[----:B------:R-:W-:-:S03]  /*1910*/  ISETP.NE.AND P1, PT, R21, RZ, PT ;  /* 0x000000ff1500720c */ /* 0x000fc60003f25270 */
[----:B------:R-:W-:Y:S10]  /*1920*/  @!P0 BRA `(.L_x_78) ;  /* 0x0000000000b08947 */ /* 0x000ff40003800000 */
[----:B------:R-:W-:Y:S01]  /*1930*/  LEA.HI R2, R0, 0x1, RZ, 0x18 ;  /* 0x0000000100027811 */ /* 0x000fe200078fc0ff */
[----:B------:R-:W-:-:S03]  /*1940*/  IMAD.MOV.U32 R4, RZ, RZ, R5 ;  /* 0x000000ffff047224 */ /* 0x000fc600078e0005 */
[----:B------:R-:W-:-:S04]  /*1950*/  LOP3.LUT R2, R2, 0x1fffff0, RZ, 0xc0, !PT ;  /* 0x01fffff002027812 */ /* 0x000fc800078ec0ff */
[----:B------:R-:W-:-:S07]  /*1960*/  IADD3 R8, PT, PT, -R2, RZ, RZ ;  /* 0x000000ff02087210 */ /* 0x000fce0007ffe1ff */
.L_x_79:
[----:B------:R-:W-:Y:S01]  /*1970*/  IMAD.MOV.U32 R2, RZ, RZ, R6 ;  /* 0x000000ffff027224 */ /* 0x000fe200078e0006 */
[----:B------:R-:W-:-:S05]  /*1980*/  MOV R3, R9 ;  /* 0x0000000900037202 */ /* 0x000fca0000000f00 */
[----:B------:R-:W2:Y:S04]  /*1990*/  LDG.E R18, desc[UR14][R2.64+-0x2000] ;  /* 0xffe0000e02127981 */ /* 0x000ea8000c1e1900 */
[----:B------:R-:W3:Y:S04]  /*19a0*/  LDG.E R17, desc[UR14][R2.64+-0x1c00] ;  /* 0xffe4000e02117981 */ /* 0x000ee8000c1e1900 */
        /* <DEDUP_REMOVED lines=14> */
[----:B------:R-:W-:-:S02]  /*1a90*/  VIADD R8, R8, 0x10 ;  /* 0x0000001008087836 */ /* 0x000fc40000000000 */
[----:B------:R-:W-:-:S03]  /*1aa0*/  VIADD R4, R4, 0x1000 ;  /* 0x0000100004047836 */ /* 0x000fc60000000000 */
[----:B------:R-:W-:Y:S01]  /*1ab0*/  ISETP.NE.AND P0, PT, R8, RZ, PT ;  /* 0x000000ff0800720c */ /* 0x000fe20003f05270 */
[----:B--2---:R-:W-:-:S04]  /*1ac0*/  FADD R18, R18, R7 ;  /* 0x0000000712127221 */ /* 0x004fc80000000000 */
        /* <DEDUP_REMOVED lines=13> */
[----:B------:R-:W-:-:S03]  /*1ba0*/  IADD3 R6, P2, PT, R2, 0x4000, RZ ;  /* 0x0000400002067810 */ /* 0x000fc60007f5e0ff */
[----:B------:R-:W-:Y:S01]  /*1bb0*/  FADD R10, R10, R9 ;  /* 0x000000090a0a7221 */ /* 0x000fe20000000000 */
[----:B------:R-:W-:-:S03]  /*1bc0*/  IADD3.X R9, PT, PT, RZ, R3, RZ, P2, !PT ;  /* 0x00000003ff097210 */ /* 0x000fc600017fe4ff */
[----:B------:R-:W-:Y:S01]  /*1bd0*/  FADD R7, R10, R5 ;  /* 0x000000050a077221 */ /* 0x000fe20000000000 */
[----:B------:R-:W-:Y:S06]  /*1be0*/  @P0 BRA `(.L_x_79) ;  /* 0xfffffffc00600947 */ /* 0x000fec000383ffff */
.L_x_78:
[----:B------:R-:W-:Y:S05]  /*1bf0*/  BSYNC.RECONVERGENT B2 ;  /* 0x0000000000027941 */ /* 0x000fea0003800200 */
.L_x_77:
[----:B------:R-:W-:Y:S05]  /*1c00*/  @!P1 BRA `(.L_x_76) ;  /* 0x0000000400009947 */ /* 0x000fea0003800000 */
[----:B------:R-:W-:Y:S01]  /*1c10*/  ISETP.GE.U32.AND P0, PT, R21, 0x8, PT ;  /* 0x000000081500780c */ /* 0x000fe20003f06070 */
[----:B------:R-:W-:Y:S01]  /*1c20*/  BSSY.RECONVERGENT B2, `(.L_x_80) ;  /* 0x0000019000027945 */ /* 0x000fe20003800200 */
[----:B------:R-:W-:-:S04]  /*1c30*/  LOP3.LUT R9, R19, 0x7, RZ, 0xc0, !PT ;  /* 0x0000000713097812 */ /* 0x000fc800078ec0ff */
[----:B------:R-:W-:-:S07]  /*1c40*/  ISETP.NE.AND P1, PT, R9, RZ, PT ;  /* 0x000000ff0900720c */ /* 0x000fce0003f25270 */
[----:B------:R-:W-:Y:S06]  /*1c50*/  @!P0 BRA `(.L_x_81) ;  /* 0x0000000000548947 */ /* 0x000fec0003800000 */
[----:B------:R-:W-:-:S04]  /*1c60*/  IADD3 R3, P0, PT, R4, UR8, RZ ;  /* 0x0000000804037c10 */ /* 0x000fc8000ff1e0ff */
[----:B------:R-:W-:Y:S02]  /*1c70*/  IADD3.X R6, PT, PT, RZ, UR9, RZ, P0, !PT ;  /* 0x00000009ff067c10 */ /* 0x000fe400087fe4ff */
[----:B------:R-:W-:-:S04]  /*1c80*/  LEA R2, P0, R3, UR12, 0x2 ;  /* 0x0000000c03027c11 */ /* 0x000fc8000f8010ff */
[----:B------:R-:W-:-:S05]  /*1c90*/  LEA.HI.X R3, R3, UR13, R6, 0x2, P0 ;  /* 0x0000000d03037c11 */ /* 0x000fca00080f1406 */
[----:B------:R-:W2:Y:S04]  /*1ca0*/  LDG.E R6, desc[UR14][R2.64] ;  /* 0x0000000e02067981 */ /* 0x000ea8000c1e1900 */
[----:B------:R-:W3:Y:S04]  /*1cb0*/  LDG.E R5, desc[UR14][R2.64+0x400] ;  /* 0x0004000e02057981 */ /* 0x000ee8000c1e1900 */
[----:B------:R-:W4:Y:S04]  /*1cc0*/  LDG.E R8, desc[UR14][R2.64+0x800] ;  /* 0x0008000e02087981 */ /* 0x000f28000c1e1900 */
[----:B------:R-:W5:Y:S04]  /*1cd0*/  LDG.E R10, desc[UR14][R2.64+0xc00] ;  /* 0x000c000e020a7981 */ /* 0x000f68000c1e1900 */
[----:B------:R-:W5:Y:S04]  /*1ce0*/  LDG.E R12, desc[UR14][R2.64+0x1000] ;  /* 0x0010000e020c7981 */ /* 0x000f68000c1e1900 */
[----:B------:R-:W5:Y:S04]  /*1cf0*/  LDG.E R14, desc[UR14][R2.64+0x1400] ;  /* 0x0014000e020e7981 */ /* 0x000f68000c1e1900 */
[----:B------:R-:W5:Y:S04]  /*1d00*/  LDG.E R16, desc[UR14][R2.64+0x1800] ;  /* 0x0018000e02107981 */ /* 0x000f68000c1e1900 */
[----:B------:R-:W5:Y:S01]  /*1d10*/  LDG.E R18, desc[UR14][R2.64+0x1c00] ;  /* 0x001c000e02127981 */ /* 0x000f62000c1e1900 */
[----:B------:R-:W-:-:S02]  /*1d20*/  VIADD R4, R4, 0x800 ;  /* 0x0000080004047836 */ /* 0x000fc40000000000 */
[----:B--2---:R-:W-:-:S04]  /*1d30*/  FADD R6, R7, R6 ;  /* 0x0000000607067221 */ /* 0x004fc80000000000 */
[----:B---3--:R-:W-:-:S04]  /*1d40*/  FADD R5, R6, R5 ;  /* 0x0000000506057221 */ /* 0x008fc80000000000 */
[----:B----4-:R-:W-:-:S04]  /*1d50*/  FADD R5, R5, R8 ;  /* 0x0000000805057221 */ /* 0x010fc80000000000 */
[----:B-----5:R-:W-:-:S04]  /*1d60*/  FADD R5, R5, R10 ;  /* 0x0000000a05057221 */ /* 0x020fc80000000000 */
[----:B------:R-:W-:-:S04]  /*1d70*/  FADD R5, R5, R12 ;  /* 0x0000000c05057221 */ /* 0x000fc80000000000 */
[----:B------:R-:W-:-:S04]  /*1d80*/  FADD R5, R5, R14 ;  /* 0x0000000e05057221 */ /* 0x000fc80000000000 */
[----:B------:R-:W-:-:S04]  /*1d90*/  FADD R5, R5, R16 ;  /* 0x0000001005057221 */ /* 0x000fc80000000000 */
[----:B------:R-:W-:-:S07]  /*1da0*/  FADD R7, R5, R18 ;  /* 0x0000001205077221 */ /* 0x000fce0000000000 */
.L_x_81:
[----:B------:R-:W-:Y:S05]  /*1db0*/  BSYNC.RECONVERGENT B2 ;  /* 0x0000000000027941 */ /* 0x000fea0003800200 */
.L_x_80:
[----:B------:R-:W-:Y:S05]  /*1dc0*/  @!P1 BRA `(.L_x_76) ;  /* 0x0000000000909947 */ /* 0x000fea0003800000 */
[----:B------:R-:W-:Y:S01]  /*1dd0*/  ISETP.GE.U32.AND P0, PT, R9, 0x4, PT ;  /* 0x000000040900780c */ /* 0x000fe20003f06070 */
[----:B------:R-:W-:Y:S01]  /*1de0*/  BSSY.RECONVERGENT B2, `(.L_x_82) ;  /* 0x0000010000027945 */ /* 0x000fe20003800200 */
[----:B------:R-:W-:-:S11]  /*1df0*/  LOP3.LUT P1, RZ, R19, 0x3, RZ, 0xc0, !PT ;  /* 0x0000000313ff7812 */ /* 0x000fd6000782c0ff */
[----:B------:R-:W-:Y:S05]  /*1e00*/  @!P0 BRA `(.L_x_83) ;  /* 0x0000000000348947 */ /* 0x000fea0003800000 */
[----:B------:R-:W-:-:S04]  /*1e10*/  IADD3 R3, P0, PT, R4, UR8, RZ ;  /* 0x0000000804037c10 */ /* 0x000fc8000ff1e0ff */
[----:B------:R-:W-:Y:S02]  /*1e20*/  IADD3.X R6, PT, PT, RZ, UR9, RZ, P0, !PT ;  /* 0x00000009ff067c10 */ /* 0x000fe400087fe4ff */
[----:B------:R-:W-:-:S04]  /*1e30*/  LEA R2, P0, R3, UR12, 0x2 ;  /* 0x0000000c03027c11 */ /* 0x000fc8000f8010ff */
[----:B------:R-:W-:-:S05]  /*1e40*/  LEA.HI.X R3, R3, UR13, R6, 0x2, P0 ;  /* 0x0000000d03037c11 */ /* 0x000fca00080f1406 */
[----:B------:R-:W2:Y:S04]  /*1e50*/  LDG.E R6, desc[UR14][R2.64] ;  /* 0x0000000e02067981 */ /* 0x000ea8000c1e1900 */
[----:B------:R-:W3:Y:S04]  /*1e60*/  LDG.E R5, desc[UR14][R2.64+0x400] ;  /* 0x0004000e02057981 */ /* 0x000ee8000c1e1900 */
[----:B------:R-:W4:Y:S04]  /*1e70*/  LDG.E R8, desc[UR14][R2.64+0x800] ;  /* 0x0008000e02087981 */ /* 0x000f28000c1e1900 */
[----:B------:R-:W5:Y:S01]  /*1e80*/  LDG.E R10, desc[UR14][R2.64+0xc00] ;  /* 0x000c000e020a7981 */ /* 0x000f62000c1e1900 */
[----:B------:R-:W-:-:S02]  /*1e90*/  VIADD R4, R4, 0x400 ;  /* 0x0000040004047836 */ /* 0x000fc40000000000 */
[----:B--2---:R-:W-:-:S04]  /*1ea0*/  FADD R6, R7, R6 ;  /* 0x0000000607067221 */ /* 0x004fc80000000000 */
[----:B---3--:R-:W-:-:S04]  /*1eb0*/  FADD R5, R6, R5 ;  /* 0x0000000506057221 */ /* 0x008fc80000000000 */
[----:B----4-:R-:W-:-:S04]  /*1ec0*/  FADD R5, R5, R8 ;  /* 0x0000000805057221 */ /* 0x010fc80000000000 */
[----:B-----5:R-:W-:-:S07]  /*1ed0*/  FADD R7, R5, R10 ;  /* 0x0000000a05077221 */ /* 0x020fce0000000000 */
.L_x_83:
[----:B------:R-:W-:Y:S05]  /*1ee0*/  BSYNC.RECONVERGENT B2 ;  /* 0x0000000000027941 */ /* 0x000fea0003800200 */
.L_x_82:
[----:B------:R-:W-:Y:S05]  /*1ef0*/  @!P1 BRA `(.L_x_76) ;  /* 0x0000000000449947 */ /* 0x000fea0003800000 */
[----:B------:R-:W-:Y:S02]  /*1f00*/  LOP3.LUT R0, R0, 0xffff, RZ, 0xc0, !PT ;  /* 0x0000ffff00007812 */ /* 0x000fe400078ec0ff */
[----:B------:R-:W-:Y:S02]  /*1f10*/  IADD3 R5, P0, PT, R4, UR10, RZ ;  /* 0x0000000a04057c10 */ /* 0x000fe4000ff1e0ff */
[----:B------:R-:W-:Y:S02]  /*1f20*/  LEA.HI R0, R0, 0x1, RZ, 0x18 ;  /* 0x0000000100007811 */ /* 0x000fe400078fc0ff */
[----:B------:R-:W-:Y:S02]  /*1f30*/  LEA R4, P1, R5, UR12, 0x2 ;  /* 0x0000000c05047c11 */ /* 0x000fe4000f8210ff */
[----:B------:R-:W-:Y:S02]  /*1f40*/  LOP3.LUT R0, R0, 0x3, RZ, 0xc0, !PT ;  /* 0x0000000300007812 */ /* 0x000fe400078ec0ff */
[----:B------:R-:W-:-:S03]  /*1f50*/  IADD3.X R2, PT, PT, RZ, UR7, RZ, P0, !PT ;  /* 0x00000007ff027c10 */ /* 0x000fc600087fe4ff */
[----:B------:R-:W-:Y:S01]  /*1f60*/  IMAD.MOV R0, RZ, RZ, -R0 ;  /* 0x000000ffff007224 */ /* 0x000fe200078e0a00 */
[----:B------:R-:W-:-:S07]  /*1f70*/  LEA.HI.X R5, R5, UR13, R2, 0x2, P1 ;  /* 0x0000000d05057c11 */ /* 0x000fce00088f1402 */
.L_x_84:
[----:B------:R-:W-:Y:S01]  /*1f80*/  MOV R2, R4 ;  /* 0x0000000400027202 */ /* 0x000fe20000000f00 */
[----:B------:R-:W-:-:S05]  /*1f90*/  IMAD.MOV.U32 R3, RZ, RZ, R5 ;  /* 0x000000ffff037224 */ /* 0x000fca00078e0005 */
[----:B------:R-:W2:Y:S01]  /*1fa0*/  LDG.E R2, desc[UR14][R2.64] ;  /* 0x0000000e02027981 */ /* 0x000ea2000c1e1900 */
[----:B------:R-:W-:Y:S02]  /*1fb0*/  IADD3 R0, PT, PT, R0, 0x1, RZ ;  /* 0x0000000100007810 */ /* 0x000fe40007ffe0ff */
[----:B------:R-:W-:Y:S02]  /*1fc0*/  IADD3 R4, P1, PT, R4, 0x400, RZ ;  /* 0x0000040004047810 */ /* 0x000fe40007f3e0ff */
[----:B------:R-:W-:-:S03]  /*1fd0*/  ISETP.NE.AND P0, PT, R0, RZ, PT ;  /* 0x000000ff0000720c */ /* 0x000fc60003f05270 */
[----:B------:R-:W-:Y:S02]  /*1fe0*/  IMAD.X R5, RZ, RZ, R5, P1 ;  /* 0x000000ffff057224 */ /* 0x000fe400008e0605 */
[----:B--2---:R-:W-:-:S08]  /*1ff0*/  FADD R7, R2, R7 ;  /* 0x0000000702077221 */ /* 0x004fd00000000000 */
[----:B------:R-:W-:Y:S05]  /*2000*/  @P0 BRA `(.L_x_84) ;  /* 0xfffffffc00dc0947 */ /* 0x000fea000383ffff */
.L_x_76:
[----:B------:R-:W-:Y:S05]  /*2010*/  BSYNC.RECONVERGENT B1 ;  /* 0x0000000000017941 */ /* 0x000fea0003800200 */
.L_x_73:
[----:B------:R-:W0:Y:S01]  /*2020*/  S2R R6, SR_LANEID ;  /* 0x0000000000067919 */ /* 0x000e220000000000 */
[----:B------:R-:W1:Y:S01]  /*2030*/  SHFL.DOWN PT, R0, R7, 0x1, 0x1f ;  /* 0x08201f0007007f89 */ /* 0x000e6200000e0000 */
[----:B------:R-:W2:Y:S01]  /*2040*/  S2R R5, SR_TID.X ;  /* 0x0000000000057919 */ /* 0x000ea20000002100 */
[C---:B0-----:R-:W-:Y:S02]  /*2050*/  ISETP.GT.AND P0, PT, R6.reuse, 0x1e, PT ;  /* 0x0000001e0600780c */ /* 0x041fe40003f04270 */
[----:B------:R-:W-:-:S11]  /*2060*/  ISETP.NE.AND P1, PT, R6, RZ, PT ;  /* 0x000000ff0600720c */ /* 0x000fd60003f25270 */
[----:B-1----:R-:W-:Y:S01]  /*2070*/  @!P0 FADD R7, R0, R7 ;  /* 0x0000000700078221 */ /* 0x002fe20000000000 */
[----:B------:R-:W-:Y:S01]  /*2080*/  ISETP.GT.AND P0, PT, R6, 0x1d, PT ;  /* 0x0000001d0600780c */ /* 0x000fe20003f04270 */
[----:B------:R-:W0:Y:S01]  /*2090*/  @!P1 S2R R4, SR_CgaCtaId ;  /* 0x0000000000049919 */ /* 0x000e220000008800 */
[----:B------:R-:W-:Y:S02]  /*20a0*/  @!P1 MOV R3, 0x400 ;  /* 0x0000040000039802 */ /* 0x000fe40000000f00 */
[----:B--2---:R-:W-:Y:S01]  /*20b0*/  @!P1 SHF.R.U32.HI R2, RZ, 0x3, R5 ;  /* 0x00000003ff029819 */ /* 0x004fe20000011605 */
        /* <DEDUP_REMOVED lines=31> */
[----:B------:R-:W-:-:S07]  /*22b0*/  FADD R9, R2, R3 ;  /* 0x0000000302097221 */ /* 0x000fce0000000000 */
.L_x_72:
[----:B------:R-:W-:Y:S05]  /*22c0*/  BSYNC.RECONVERGENT B0 ;  /* 0x0000000000007941 */ /* 0x000fea0003800200 */
.L_x_57:
[----:B------:R-:W-:Y:S05]  /*22d0*/  @P0 EXIT ;  /* 0x000000000000094d */ /* 0x000fea0003800000 */
[----:B------:R-:W3:Y:S02]  /*22e0*/  LDCU.64 UR4, c[0x0][0x388] ;  /* 0x00007100ff0477ac */ /* 0x000ee40008000a00 */
[----:B---3--:R-:W-:-:S06]  /*22f0*/  UIMAD.WIDE.U32 UR4, UR16, 0x4, UR4 ;  /* 0x00000004100478a5 */ /* 0x008fcc000f8e0004 */
[----:B------:R-:W-:Y:S01]  /*2300*/  IMAD.U32 R2, RZ, RZ, UR4 ;  /* 0x00000004ff027e24 */ /* 0x000fe2000f8e00ff */
[----:B0-2---:R-:W-:-:S05]  /*2310*/  MOV R3, UR5 ;  /* 0x0000000500037c02 */ /* 0x005fca0008000f00 */
[----:B------:R-:W-:Y:S01]  /*2320*/  STG.E desc[UR14][R2.64], R9 ;  /* 0x0000000902007986 */ /* 0x000fe2000c10190e */
[----:B------:R-:W-:Y:S05]  /*2330*/  EXIT ;  /* 0x000000000000794d */ /* 0x000fea0003800000 */
.L_x_85:
        /* <DEDUP_REMOVED lines=12> */
.L_x_399:


//--------------------- .text._ZN3cub18CUB_300001_SM_10006detail6reduce28DeviceReduceSingleTileKernelINS2_10policy_hubIfyN4cuda3std3__44plusIfEEE10Policy1000EN6thrust24THRUST_300001_SM_1000_NS10device_ptrIfEEPfyS9_ffNS7_10__identityEEEvT0_T1_T2_T3_T4_T6_ --------------------------
	.section	.text._ZN3cub18CUB_300001_SM_10006detail6reduce28DeviceReduceSingleTileKernelINS2_10policy_hubIfyN4cuda3std3__44plusIfEEE10Policy1000EN6thrust24THRUST_300001_SM_1000_NS10device_ptrIfEEPfyS9_ffNS7_10__identityEEEvT0_T1_T2_T3_T4_T6_,"ax",@progbits
	.align	128
        .global         _ZN3cub18CUB_300001_SM_10006detail6reduce28DeviceReduceSingleTileKernelINS2_10policy_hubIfyN4cuda3std3__44plusIfEEE10Policy1000EN6thrust24THRUST_300001_SM_1000_NS10device_ptrIfEEPfyS9_ffNS7_10__identityEEEvT0_T1_T2_T3_T4_T6_
        .type           _ZN3cub18CUB_300001_SM_10006detail6reduce28DeviceReduceSingleTileKernelINS2_10policy_hubIfyN4cuda3std3__44plusIfEEE10Policy1000EN6thrust24THRUST_300001_SM_1000_NS10device_ptrIfEEPfyS9_ffNS7_10__identityEEEvT0_T1_T2_T3_T4_T6_,@function
        .size           _ZN3cub18CUB_300001_SM_10006detail6reduce28DeviceReduceSingleTileKernelINS2_10policy_hubIfyN4cuda3std3__44plusIfEEE10Policy1000EN6thrust24THRUST_300001_SM_1000_NS10device_ptrIfEEPfyS9_ffNS7_10__identityEEEvT0_T1_T2_T3_T4_T6_,(.L_x_400 - _ZN3cub18CUB_300001_SM_10006detail6reduce28DeviceReduceSingleTileKernelINS2_10policy_hubIfyN4cuda3std3__44plusIfEEE10Policy1000EN6thrust24THRUST_300001_SM_1000_NS10device_ptrIfEEPfyS9_ffNS7_10__identityEEEvT0_T1_T2_T3_T4_T6_)
        .other          _ZN3cub18CUB_300001_SM_10006detail6reduce28DeviceReduceSingleTileKernelINS2_10policy_hubIfyN4cuda3std3__44plusIfEEE10Policy1000EN6thrust24THRUST_300001_SM_1000_NS10device_ptrIfEEPfyS9_ffNS7_10__identityEEEvT0_T1_T2_T3_T4_T6_,@"STO_CUDA_ENTRY STV_DEFAULT"
_ZN3cub18CUB_300001_SM_10006detail6reduce28DeviceReduceSingleTileKernelINS2_10policy_hubIfyN4cuda3std3__44plusIfEEE10Policy1000EN6thrust24THRUST_300001_SM_1000_NS10device_ptrIfEEPfyS9_ffNS7_10__identityEEEvT0_T1_T2_T3_T4_T6_:
.text._ZN3cub18CUB_300001_SM_10006detail6reduce28DeviceReduceSingleTileKernelINS2_10policy_hubIfyN4cuda3std3__44plusIfEEE10Policy1000EN6thrust24THRUST_300001_SM_1000_NS10device_ptrIfEEPfyS9_ffNS7_10__identityEEEvT0_T1_T2_T3_T4_T6_:
[----:B------:R-:W-:Y:S01]  /*0000*/  LDC R1, c[0x0][0x37c] ;  /* 0x0000df00ff017b82 */ /* 0x000fe20000000800 */
[----:B------:R-:W0:Y:S01]  /*0010*/  LDCU.64 UR4, c[0x0][0x390] ;  /* 0x00007200ff0477ac */ /* 0x000e220008000a00 */
[----:B------:R-:W1:Y:S01]  /*0020*/  LDCU.64 UR6, c[0x0][0x358] ;  /* 0x00006b00ff0677ac */ /* 0x000e620008000a00 */
[----:B0-----:R-:W-:Y:S01]  /*0030*/  MOV R4, UR4 ;  /* 0x0000000400047c02 */ /* 0x001fe20008000f00 */
[----:B------:R-:W-:-:S03]  /*0040*/  IMAD.U32 R0, RZ, RZ, UR5 ;  /* 0x00000005ff007e24 */ /* 0x000fc6000f8e00ff */
[----:B------:R-:W-:-:S04]  /*0050*/  ISETP.NE.U32.AND P0, PT, R4, RZ, PT ;  /* 0x000000ff0400720c */ /* 0x000fc80003f05070 */
[----:B------:R-:W-:-:S13]  /*0060*/  ISETP.NE.AND.EX P0, PT, R0, RZ, PT, P0 ;  /* 0x000000ff0000720c */ /* 0x000fda0003f05300 */
        /* <DEDUP_REMOVED lines=8> */
.L_x_86:
[----:B------:R-:W-:Y:S01]  /*00f0*/  ISETP.GT.U32.AND P0, PT, R4, 0xfff, PT ;  /* 0x00000fff0400780c */ /* 0x000fe20003f04070 */
[----:B------:R-:W-:Y:S03]  /*0100*/  BSSY.RECONVERGENT B0, `(.L_x_87) ;  /* 0x00001f3000007945 */ /* 0x000fe60003800200 */
[----:B------:R-:W-:-:S13]  /*0110*/  ISETP.GT.U32.AND.EX P0, PT, R0, RZ, PT, P0 ;  /* 0x000000ff0000720c */ /* 0x000fda0003f04100 */
[----:B------:R-:W-:Y:S05]  /*0120*/  @P0 BRA `(.L_x_88) ;  /* 0x0000000c00ac0947 */ /* 0x000fea0003800000 */
[----:B------:R-:W0:Y:S01]  /*0130*/  S2R R5, SR_TID.X ;  /* 0x0000000000057919 */ /* 0x000e220000002100 */
[----:B------:R-:W-:Y:S01]  /*0140*/  BSSY.RECONVERGENT B1, `(.L_x_89) ;  /* 0x0000009000017945 */ /* 0x000fe20003800200 */
[----:B------:R-:W-:Y:S01]  /*0150*/  HFMA2 R6, -RZ, RZ, 0, 0 ;  /* 0x00000000ff067431 */ /* 0x000fe200000001ff */
[----:B0-----:R-:W-:Y:S01]  /*0160*/  ISETP.GE.U32.AND P0, PT, R5, R4, PT ;  /* 0x000000040500720c */ /* 0x001fe20003f06070 */
[----:B------:R-:W-:-:S12]  /*0170*/  IMAD.MOV.U32 R7, RZ, RZ, R5 ;  /* 0x000000ffff077224 */ /* 0x000fd800078e0005 */
[----:B------:R-:W-:Y:S05]  /*0180*/  @P0 BRA `(.L_x_90) ;  /* 0x0000000000100947 */ /* 0x000fea0003800000 */
[----:B------:R-:W0:Y:S02]  /*0190*/  LDC.64 R2, c[0x0][0x380] ;  /* 0x0000e000ff027b82 */ /* 0x000e240000000a00 */
[----:B0-----:R-:W-:-:S05]  /*01a0*/  IMAD.WIDE.U32 R2, R5, 0x4, R2 ;  /* 0x0000000405027825 */ /* 0x001fca00078e0002 */
[----:B------:R0:W5:Y:S01]  /*01b0*/  LDG.E R6, desc[UR6][R2.64] ;  /* 0x0000000602067981 */ /* 0x000162000c1e1900 */
[----:B------:R-:W-:-:S07]  /*01c0*/  IADD3 R7, PT, PT, R5, 0x100, RZ ;  /* 0x0000010005077810 */ /* 0x000fce0007ffe0ff */
.L_x_90:
[----:B------:R-:W-:Y:S05]  /*01d0*/  BSYNC.RECONVERGENT B1 ;  /* 0x0000000000017941 */ /* 0x000fea0003800200 */
.L_x_89:
[----:B------:R-:W-:Y:S01]  /*01e0*/  ISETP.GE.U32.AND P0, PT, R7, R4, PT ;  /* 0x000000040700720c */ /* 0x000fe20003f06070 */
[----:B------:R-:W-:-:S12]  /*01f0*/  BSSY.RECONVERGENT B1, `(.L_x_91) ;  /* 0x000006d000017945 */ /* 0x000fd80003800200 */
[----:B------:R-:W-:Y:S05]  /*0200*/  @P0 BRA `(.L_x_92) ;  /* 0x0000000400ac0947 */ /* 0x000fea0003800000 */
[----:B0-----:R-:W-:Y:S01]  /*0210*/  LOP3.LUT R3, RZ, R7, RZ, 0x33, !PT ;  /* 0x00000007ff037212 */ /* 0x001fe200078e33ff */
[----:B------:R-:W-:Y:S04]  /*0220*/  BSSY.RECONVERGENT B2, `(.L_x_93) ;  /* 0x0000033000027945 */ /* 0x000fe80003800200 */
[----:B------:R-:W-:-:S05]  /*0230*/  IMAD.IADD R3, R3, 0x1, R4 ;  /* 0x0000000103037824 */ /* 0x000fca00078e0204 */
[C---:B------:R-:W-:Y:S02]  /*0240*/  ISETP.GE.U32.AND P0, PT, R3.reuse, 0xf00, PT ;  /* 0x00000f000300780c */ /* 0x040fe40003f06070 */
[----:B------:R-:W-:-:S04]  /*0250*/  LEA.HI R8, R3, 0x1, RZ, 0x18 ;  /* 0x0000000103087811 */ /* 0x000fc800078fc0ff */
[----:B------:R-:W-:-:S04]  /*0260*/  LOP3.LUT R22, R8, 0xf, RZ, 0xc0, !PT ;  /* 0x0000000f08167812 */ /* 0x000fc800078ec0ff */
[----:B------:R-:W-:-:S03]  /*0270*/  ISETP.NE.AND P1, PT, R22, RZ, PT ;  /* 0x000000ff1600720c */ /* 0x000fc60003f25270 */
[----:B------:R-:W-:Y:S10]  /*0280*/  @!P0 BRA `(.L_x_94) ;  /* 0x0000000000b08947 */ /* 0x000ff40003800000 */
[----:B------:R-:W0:Y:S01]  /*0290*/  LDC.64 R2, c[0x0][0x380] ;  /* 0x0000e000ff027b82 */ /* 0x000e220000000a00 */
[----:B------:R-:W-:-:S04]  /*02a0*/  LOP3.LUT R9, R8, 0x1fffff0, RZ, 0xc0, !PT ;  /* 0x01fffff008097812 */ /* 0x000fc800078ec0ff */
[----:B------:R-:W-:Y:S01]  /*02b0*/  IADD3 R9, PT, PT, -R9, RZ, RZ ;  /* 0x000000ff09097210 */ /* 0x000fe20007ffe1ff */
[----:B0-----:R-:W-:-:S03]  /*02c0*/  IMAD.WIDE.U32 R2, R7, 0x4, R2 ;  /* 0x0000000407027825 */ /* 0x001fc600078e0002 */
[----:B------:R-:W-:-:S05]  /*02d0*/  IADD3 R2, P0, PT, R2, 0x2000, RZ ;  /* 0x0000200002027810 */ /* 0x000fca0007f1e0ff */
[----:B------:R-:W-:-:S08]  /*02e0*/  IMAD.X R3, RZ, RZ, R3, P0 ;  /* 0x000000ffff037224 */ /* 0x000fd000000e0603 */
.L_x_95:
        /* <DEDUP_REMOVED lines=38> */
.L_x_94:
[----:B------:R-:W-:Y:S05]  /*0550*/  BSYNC.RECONVERGENT B2 ;  /* 0x0000000000027941 */ /* 0x000fea0003800200 */
.L_x_93:
[----:B------:R-:W-:Y:S05]  /*0560*/  @!P1 BRA `(.L_x_92) ;  /* 0x0000000000d49947 */ /* 0x000fea0003800000 */
[----:B------:R-:W-:Y:S01]  /*0570*/  ISETP.GE.U32.AND P0, PT, R22, 0x8, PT ;  /* 0x000000081600780c */ /* 0x000fe20003f06070 */
[----:B------:R-:W-:Y:S01]  /*0580*/  BSSY.RECONVERGENT B2, `(.L_x_96) ;  /* 0x0000017000027945 */ /* 0x000fe20003800200 */
[----:B------:R-:W-:-:S04]  /*0590*/  LOP3.LUT R11, R8, 0x7, RZ, 0xc0, !PT ;  /* 0x00000007080b7812 */ /* 0x000fc800078ec0ff */
[----:B------:R-:W-:-:S07]  /*05a0*/  ISETP.NE.AND P1, PT, R11, RZ, PT ;  /* 0x000000ff0b00720c */ /* 0x000fce0003f25270 */
[----:B------:R-:W-:Y:S06]  /*05b0*/  @!P0 BRA `(.L_x_97) ;  /* 0x00000000004c8947 */ /* 0x000fec0003800000 */
[----:B------:R-:W0:Y:S02]  /*05c0*/  LDC.64 R2, c[0x0][0x380] ;  /* 0x0000e000ff027b82 */ /* 0x000e240000000a00 */
[----:B0-----:R-:W-:-:S05]  /*05d0*/  IMAD.WIDE R2, R7, 0x4, R2 ;  /* 0x0000000407027825 */ /* 0x001fca00078e0202 */
        /* <DEDUP_REMOVED lines=17> */
.L_x_97:
[----:B------:R-:W-:Y:S05]  /*06f0*/  BSYNC.RECONVERGENT B2 ;  /* 0x0000000000027941 */ /* 0x000fea0003800200 */
.L_x_96:
        /* <DEDUP_REMOVED lines=17> */
.L_x_99:
[----:B------:R-:W-:Y:S05]  /*0810*/  BSYNC.RECONVERGENT B2 ;  /* 0x0000000000027941 */ /* 0x000fea0003800200 */
.L_x_98:
[----:B------:R-:W-:Y:S05]  /*0820*/  @!P1 BRA `(.L_x_92) ;  /* 0x0000000000249947 */ /* 0x000fea0003800000 */
[----:B------:R-:W0:Y:S01]  /*0830*/  LDC.64 R8, c[0x0][0x380] ;  /* 0x0000e000ff087b82 */ /* 0x000e220000000a00 */
[----:B------:R-:W-:-:S07]  /*0840*/  IMAD.MOV R10, RZ, RZ, -R10 ;  /* 0x000000ffff0a7224 */ /* 0x000fce00078e0a0a */
.L_x_100:
[----:B0-----:R-:W-:-:S06]  /*0850*/  IMAD.WIDE R2, R7, 0x4, R8 ;  /* 0x0000000407027825 */ /* 0x001fcc00078e0208 */
[----:B------:R-:W2:Y:S01]  /*0860*/  LDG.E R3, desc[UR6][R2.64] ;  /* 0x0000000602037981 */ /* 0x000ea2000c1e1900 */
[----:B------:R-:W-:Y:S01]  /*0870*/  IADD3 R10, PT, PT, R10, 0x1, RZ ;  /* 0x000000010a0a7810 */ /* 0x000fe20007ffe0ff */
[----:B------:R-:W-:-:S03]  /*0880*/  VIADD R7, R7, 0x100 ;  /* 0x0000010007077836 */ /* 0x000fc60000000000 */
[----:B------:R-:W-:Y:S01]  /*0890*/  ISETP.NE.AND P0, PT, R10, RZ, PT ;  /* 0x000000ff0a00720c */ /* 0x000fe20003f05270 */
[----:B--2--5:R-:W-:-:S12]  /*08a0*/  FADD R6, R3, R6 ;  /* 0x0000000603067221 */ /* 0x024fd80000000000 */
[----:B------:R-:W-:Y:S05]  /*08b0*/  @P0 BRA `(.L_x_100) ;  /* 0xfffffffc00e40947 */ /* 0x000fea000383ffff */
.L_x_92:
[----:B------:R-:W-:Y:S05]  /*08c0*/  BSYNC.RECONVERGENT B1 ;  /* 0x0000000000017941 */ /* 0x000fea0003800200 */
.L_x_91:
[----:B------:R-:W-:Y:S02]  /*08d0*/  ISETP.GE.U32.AND P0, PT, R4, 0x100, PT ;  /* 0x000001000400780c */ /* 0x000fe40003f06070 */
[----:B-----5:R-:W-:Y:S02]  /*08e0*/  MOV R9, R6 ;  /* 0x0000000600097202 */ /* 0x020fe40000000f00 */
[----:B------:R-:W-:-:S13]  /*08f0*/  ISETP.GE.U32.AND.EX P0, PT, R0, RZ, PT, P0 ;  /* 0x000000ff0000720c */ /* 0x000fda0003f06100 */
[----:B------:R-:W-:Y:S05]  /*0900*/  @!P0 BRA `(.L_x_101) ;  /* 0x0000000000ac8947 */ /* 0x000fea0003800000 */
[----:B------:R-:W1:Y:S01]  /*0910*/  S2R R6, SR_LANEID ;  /* 0x0000000000067919 */ /* 0x000e620000000000 */
[----:B------:R-:W-:Y:S01]  /*0920*/  ISETP.NE.AND P5, PT, R5, RZ, PT ;  /* 0x000000ff0500720c */ /* 0x000fe20003fa5270 */
        /* <DEDUP_REMOVED lines=14> */
[----:B-1----:R-:W-:-:S05]  /*0a10*/  @!P1 LEA R7, R7, R4, 0x18 ;  /* 0x0000000407079211 */ /* 0x002fca00078ec0ff */
[----:B------:R-:W-:-:S03]  /*0a20*/  @!P1 IMAD.IADD R2, R2, 0x1, R7 ;  /* 0x0000000102029824 */ /* 0x000fc600078e0207 */
[----:B0-----:R-:W-:Y:S01]  /*0a30*/  @!P0 FADD R0, R0, R3 ;  /* 0x0000000300008221 */ /* 0x001fe20000000000 */
[----:B------:R-:W-:-:S04]  /*0a40*/  ISETP.GT.AND P0, PT, R6, 0x17, PT ;  /* 0x000000170600780c */ /* 0x000fc80003f04270 */
[----:B------:R-:W0:Y:S09]  /*0a50*/  SHFL.DOWN PT, R3, R0, 0x8, 0x1f ;  /* 0x09001f0000037f89 */ /* 0x000e3200000e0000 */
[----:B0-----:R-:W-:Y:S01]  /*0a60*/  @!P0 FADD R0, R0, R3 ;  /* 0x0000000300008221 */ /* 0x001fe20000000000 */
[----:B------:R-:W-:-:S04]  /*0a70*/  ISETP.GT.AND P0, PT, R6, 0xf, PT ;  /* 0x0000000f0600780c */ /* 0x000fc80003f04270 */
[----:B------:R-:W0:Y:S02]  /*0a80*/  SHFL.DOWN PT, R3, R0, 0x10, 0x1f ;  /* 0x0a001f0000037f89 */ /* 0x000e2400000e0000 */
[----:B0-----:R-:W-:-:S05]  /*0a90*/  FADD R3, R0, R3 ;  /* 0x0000000300037221 */ /* 0x001fca0000000000 */
[----:B------:R1:W-:Y:S01]  /*0aa0*/  @!P1 STS [R2+0x8], R3 ;  /* 0x0000080302009388 */ /* 0x0003e20000000800 */
[----:B------:R-:W-:Y:S01]  /*0ab0*/  FSEL R8, R0, R3, P0 ;  /* 0x0000000300087208 */ /* 0x000fe20000000000 */
[----:B------:R-:W-:Y:S06]  /*0ac0*/  BAR.SYNC.DEFER_BLOCKING 0x0 ;  /* 0x0000000000007b1d */ /* 0x000fec0000010000 */
[----:B------:R-:W-:Y:S05]  /*0ad0*/  @P5 BRA `(.L_x_102) ;  /* 0x0000001400545947 */ /* 0x000fea0003800000 */
[----:B------:R-:W0:Y:S01]  /*0ae0*/  S2UR UR5, SR_CgaCtaId ;  /* 0x00000000000579c3 */ /* 0x000e220000008800 */
[----:B------:R-:W-:Y:S02]  /*0af0*/  UMOV UR4, 0x400 ;  /* 0x0000040000047882 */ /* 0x000fe40000000000 */
[----:B0-----:R-:W-:-:S09]  /*0b00*/  ULEA UR4, UR5, UR4, 0x18 ;  /* 0x0000000405047291 */ /* 0x001fd2000f8ec0ff */
[----:B-1----:R-:W0:Y:S04]  /*0b10*/  LDS R3, [UR4+0xc] ;  /* 0x00000c04ff037984 */ /* 0x002e280008000800 */
        /* <DEDUP_REMOVED lines=10> */
.L_x_101:
[----:B------:R-:W1:Y:S01]  /*0bc0*/  S2R R8, SR_LANEID ;  /* 0x0000000000087919 */ /* 0x000e620000000000 */
[C---:B0-----:R-:W-:Y:S02]  /*0bd0*/  LOP3.LUT R2, R5.reuse, 0x3e0, RZ, 0xc0, !PT ;  /* 0x000003e005027812 */ /* 0x041fe400078ec0ff */
[----:B------:R-:W-:Y:S02]  /*0be0*/  ISETP.NE.AND P5, PT, R5, RZ, PT ;  /* 0x000000ff0500720c */ /* 0x000fe40003fa5270 */
[----:B------:R-:W-:Y:S02]  /*0bf0*/  LOP3.LUT R7, RZ, R2, RZ, 0x33, !PT ;  /* 0x00000002ff077212 */ /* 0x000fe400078e33ff */
[----:B------:R-:W-:-:S03]  /*0c00*/  IADD3 R3, PT, PT, R2, 0x20, RZ ;  /* 0x0000002002037810 */ /* 0x000fc60007ffe0ff */
[----:B------:R-:W-:Y:S01]  /*0c10*/  IMAD.IADD R7, R7, 0x1, R4 ;  /* 0x0000000107077824 */ /* 0x000fe200078e0204 */
[----:B------:R-:W-:-:S04]  /*0c20*/  ISETP.GT.U32.AND P0, PT, R3, R4, PT ;  /* 0x000000040300720c */ /* 0x000fc80003f04070 */
[----:B------:R-:W-:-:S05]  /*0c30*/  SEL R7, R7, 0x1f, P0 ;  /* 0x0000001f07077807 */ /* 0x000fca0000000000 */
[----:B------:R-:W0:Y:S01]  /*0c40*/  SHFL.DOWN PT, R2, R9, 0x1, R7 ;  /* 0x0820000009027989 */ /* 0x000e2200000e0007 */
[C---:B-1----:R-:W-:Y:S02]  /*0c50*/  ISETP.GE.AND P0, PT, R8.reuse, R7, PT ;  /* 0x000000070800720c */ /* 0x042fe40003f06270 */
[C---:B------:R-:W-:Y:S02]  /*0c60*/  IADD3 R6, PT, PT, R8.reuse, 0x2, RZ ;  /* 0x0000000208067810 */ /* 0x040fe40007ffe0ff */
[----:B------:R-:W-:-:S09]  /*0c70*/  ISETP.NE.AND P1, PT, R8, RZ, PT ;  /* 0x000000ff0800720c */ /* 0x000fd20003f25270 */
[----:B0-----:R-:W-:Y:S01]  /*0c80*/  @!P0 FADD R9, R2, R9 ;  /* 0x0000000902098221 */ /* 0x001fe20000000000 */
[----:B------:R-:W-:Y:S01]  /*0c90*/  ISETP.GT.AND P0, PT, R6, R7, PT ;  /* 0x000000070600720c */ /* 0x000fe20003f04270 */
[----:B------:R-:W-:Y:S02]  /*0ca0*/  VIADD R6, R8, 0x4 ;  /* 0x0000000408067836 */ /* 0x000fe40000000000 */
[----:B------:R-:W0:Y:S01]  /*0cb0*/  @!P1 S2R R11, SR_CgaCtaId ;  /* 0x00000000000b9919 */ /* 0x000e220000008800 */
[----:B------:R-:W-:Y:S01]  /*0cc0*/  @!P1 SHF.R.U32.HI R3, RZ, 0x3, R5 ;  /* 0x00000003ff039819 */ /* 0x000fe20000011605 */
[----:B------:R-:W1:Y:S03]  /*0cd0*/  SHFL.DOWN PT, R2, R9, 0x2, R7 ;  /* 0x0840000009027989 */ /* 0x000e6600000e0007 */
[----:B------:R-:W-:-:S05]  /*0ce0*/  @!P1 LOP3.LUT R3, R3, 0x7c, RZ, 0xc0, !PT ;  /* 0x0000007c03039812 */ /* 0x000fca00078ec0ff */
[----:B-1----:R-:W-:Y:S01]  /*0cf0*/  @!P0 FADD R9, R9, R2 ;  /* 0x0000000209098221 */ /* 0x002fe20000000000 */
[-C--:B------:R-:W-:Y:S02]  /*0d00*/  ISETP.GT.AND P0, PT, R6, R7.reuse, PT ;  /* 0x000000070600720c */ /* 0x080fe40003f04270 */
[----:B------:R-:W-:Y:S02]  /*0d10*/  IADD3 R6, PT, PT, R8, 0x8, RZ ;  /* 0x0000000808067810 */ /* 0x000fe40007ffe0ff */
[----:B------:R-:W1:Y:S09]  /*0d20*/  SHFL.DOWN PT, R2, R9, 0x4, R7 ;  /* 0x0880000009027989 */ /* 0x000e7200000e0007 */
[----:B-1----:R-:W-:Y:S01]  /*0d30*/  @!P0 FADD R9, R9, R2 ;  /* 0x0000000209098221 */ /* 0x002fe20000000000 */
[----:B------:R-:W-:Y:S01]  /*0d40*/  ISETP.GT.AND P0, PT, R6, R7, PT ;  /* 0x000000070600720c */ /* 0x000fe20003f04270 */
[----:B------:R-:W-:-:S03]  /*0d50*/  VIADD R6, R8, 0x10 ;  /* 0x0000001008067836 */ /* 0x000fc60000000000 */
[----:B------:R-:W1:Y:S09]  /*0d60*/  SHFL.DOWN PT, R2, R9, 0x8, R7 ;  /* 0x0900000009027989 */ /* 0x000e7200000e0007 */
[----:B-1----:R-:W-:Y:S01]  /*0d70*/  @!P0 FADD R9, R9, R2 ;  /* 0x0000000209098221 */ /* 0x002fe20000000000 */
[----:B------:R-:W-:-:S02]  /*0d80*/  ISETP.GT.AND P0, PT, R6, R7, PT ;  /* 0x000000070600720c */ /* 0x000fc40003f04270 */
[----:B------:R-:W-:Y:S02]  /*0d90*/  @!P1 MOV R6, 0x400 ;  /* 0x0000040000069802 */ /* 0x000fe40000000f00 */
[----:B------:R-:W1:Y:S02]  /*0da0*/  SHFL.DOWN PT, R2, R9, 0x10, R7 ;  /* 0x0a00000009027989 */ /* 0x000e6400000e0007 */
[----:B0-----:R-:W-:-:S04]  /*0db0*/  @!P1 LEA R6, R11, R6, 0x18 ;  /* 0x000000060b069211 */ /* 0x001fc800078ec0ff */
[----:B------:R-:W-:-:S03]  /*0dc0*/  @!P1 IADD3 R3, PT, PT, R3, R6, RZ ;  /* 0x0000000603039210 */ /* 0x000fc60007ffe0ff */
[----:B-1----:R-:W-:-:S04]  /*0dd0*/  @!P0 FADD R9, R9, R2 ;  /* 0x0000000209098221 */ /* 0x002fc80000000000 */
[----:B------:R-:W-:-:S05]  /*0de0*/  IMAD.MOV.U32 R8, RZ, RZ, R9 ;  /* 0x000000ffff087224 */ /* 0x000fca00078e0009 */
[----:B------:R0:W-:Y:S01]  /*0df0*/  @!P1 STS [R3+0x8], R8 ;  /* 0x0000080803009388 */ /* 0x0001e20000000800 */
[----:B------:R-:W-:Y:S06]  /*0e00*/  BAR.SYNC.DEFER_BLOCKING 0x0 ;  /* 0x0000000000007b1d */ /* 0x000fec0000010000 */
[----:B------:R-:W-:Y:S05]  /*0e10*/  @P5 BRA `(.L_x_102) ;  /* 0x0000001000845947 */ /* 0x000fea0003800000 */
[----:B------:R-:W1:Y:S01]  /*0e20*/  S2UR UR5, SR_CgaCtaId ;  /* 0x00000000000579c3 */ /* 0x000e620000008800 */
[----:B------:R-:W-:Y:S01]  /*0e30*/  UMOV UR4, 0x400 ;  /* 0x0000040000047882 */ /* 0x000fe20000000000 */
[C---:B------:R-:W-:Y:S02]  /*0e40*/  ISETP.GT.U32.AND P3, PT, R4.reuse, 0x20, PT ;  /* 0x000000200400780c */ /* 0x040fe40003f64070 */
[----:B------:R-:W-:Y:S02]  /*0e50*/  ISETP.GT.U32.AND P1, PT, R4, 0x40, PT ;  /* 0x000000400400780c */ /* 0x000fe40003f24070 */
[----:B------:R-:W-:Y:S02]  /*0e60*/  ISETP.GT.U32.AND.EX P3, PT, R0, RZ, PT, P3 ;  /* 0x000000ff0000720c */ /* 0x000fe40003f64130 */
[----:B------:R-:W-:Y:S02]  /*0e70*/  ISETP.GT.U32.AND P0, PT, R4, 0x60, PT ;  /* 0x000000600400780c */ /* 0x000fe40003f04070 */
[----:B------:R-:W-:-:S02]  /*0e80*/  ISETP.GT.U32.AND.EX P1, PT, R0, RZ, PT, P1 ;  /* 0x000000ff0000720c */ /* 0x000fc40003f24110 */
[----:B------:R-:W-:Y:S02]  /*0e90*/  ISETP.GT.U32.AND P2, PT, R4, 0x80, PT ;  /* 0x000000800400780c */ /* 0x000fe40003f44070 */
[----:B------:R-:W-:Y:S02]  /*0ea0*/  ISETP.GT.U32.AND.EX P0, PT, R0, RZ, PT, P0 ;  /* 0x000000ff0000720c */ /* 0x000fe40003f04100 */
[----:B------:R-:W-:Y:S02]  /*0eb0*/  ISETP.GT.U32.AND P4, PT, R4, 0xa0, PT ;  /* 0x000000a00400780c */ /* 0x000fe40003f84070 */
[C---:B------:R-:W-:Y:S02]  /*0ec0*/  ISETP.GT.U32.AND.EX P2, PT, R0.reuse, RZ, PT, P2 ;  /* 0x000000ff0000720c */ /* 0x040fe40003f44120 */
[----:B------:R-:W-:Y:S01]  /*0ed0*/  ISETP.GT.U32.AND.EX P4, PT, R0, RZ, PT, P4 ;  /* 0x000000ff0000720c */ /* 0x000fe20003f84140 */
[----:B-1----:R-:W-:-:S09]  /*0ee0*/  ULEA UR4, UR5, UR4, 0x18 ;  /* 0x0000000405047291 */ /* 0x002fd2000f8ec0ff */
[----:B0-----:R-:W0:Y:S04]  /*0ef0*/  LDS R3, [UR4+0xc] ;  /* 0x00000c04ff037984 */ /* 0x001e280008000800 */
[----:B------:R-:W1:Y:S04]  /*0f00*/  LDS.128 R12, [UR4+0x10] ;  /* 0x00001004ff0c7984 */ /* 0x000e680008000c00 */
[----:B------:R-:W2:Y:S01]  /*0f10*/  LDS.64 R6, [UR4+0x20] ;  /* 0x00002004ff067984 */ /* 0x000ea20008000a00 */
[----:B0-----:R-:W-:Y:S01]  /*0f20*/  @P3 FADD R8, R8, R3 ;  /* 0x0000000308083221 */ /* 0x001fe20000000000 */
[----:B------:R-:W-:-:S03]  /*0f30*/  ISETP.GT.U32.AND P3, PT, R4, 0xc0, PT ;  /* 0x000000c00400780c */ /* 0x000fc60003f64070 */
[----:B-1----:R-:W-:Y:S01]  /*0f40*/  @P1 FADD R8, R8, R12 ;  /* 0x0000000c08081221 */ /* 0x002fe20000000000 */
[----:B------:R-:W-:Y:S02]  /*0f50*/  ISETP.GT.U32.AND P1, PT, R4, 0xe0, PT ;  /* 0x000000e00400780c */ /* 0x000fe40003f24070 */
[----:B------:R-:W-:Y:S01]  /*0f60*/  ISETP.GT.U32.AND.EX P3, PT, R0, RZ, PT, P3 ;  /* 0x000000ff0000720c */ /* 0x000fe20003f64130 */
[----:B------:R-:W-:Y:S01]  /*0f70*/  @P0 FADD R8, R8, R13 ;  /* 0x0000000d08080221 */ /* 0x000fe20000000000 */
[----:B------:R-:W-:-:S03]  /*0f80*/  ISETP.GT.U32.AND.EX P1, PT, R0, RZ, PT, P1 ;  /* 0x000000ff0000720c */ /* 0x000fc60003f24110 */
[----:B------:R-:W-:-:S04]  /*0f90*/  @P2 FADD R8, R8, R14 ;  /* 0x0000000e08082221 */ /* 0x000fc80000000000 */
[----:B------:R-:W-:-:S04]  /*0fa0*/  @P4 FADD R8, R8, R15 ;  /* 0x0000000f08084221 */ /* 0x000fc80000000000 */
[----:B--2---:R-:W-:-:S04]  /*0fb0*/  @P3 FADD R8, R8, R6 ;  /* 0x0000000608083221 */ /* 0x004fc80000000000 */
[----:B------:R-:W-:Y:S01]  /*0fc0*/  @P1 FADD R8, R8, R7 ;  /* 0x0000000708081221 */ /* 0x000fe20000000000 */
[----:B------:R-:W-:Y:S06]  /*0fd0*/  BRA `(.L_x_102) ;  /* 0x0000001000147947 */ /* 0x000fec0003800000 */
.L_x_88:
[----:B------:R-:W0:Y:S01]  /*0fe0*/  S2R R8, SR_TID.X ;  /* 0x0000000000087919 */ /* 0x000e220000002100 */
[----:B------:R-:W0:Y:S02]  /*0ff0*/  LDC.64 R2, c[0x0][0x380] ;  /* 0x0000e000ff027b82 */ /* 0x000e240000000a00 */
[----:B0-----:R-:W-:-:S05]  /*1000*/  IMAD.WIDE.U32 R2, R8, 0x4, R2 ;  /* 0x0000000408027825 */ /* 0x001fca00078e0002 */
        /* <DEDUP_REMOVED lines=16> */
[----:B--2---:R-:W-:Y:S01]  /*1110*/  FADD R9, R9, R12 ;  /* 0x0000000c09097221 */ /* 0x004fe20000000000 */
[----:B---3--:R-:W-:Y:S01]  /*1120*/  FADD R14, R11, R14 ;  /* 0x0000000e0b0e7221 */ /* 0x008fe20000000000 */
[----:B------:R-:W-:-:S03]  /*1130*/  HFMA2 R11, -RZ, RZ, 0, 0.00048828125 ;  /* 0x00001000ff0b7431 */ /* 0x000fc600000001ff */
[----:B------:R-:W-:Y:S01]  /*1140*/  FADD R14, R9, R14 ;  /* 0x0000000e090e7221 */ /* 0x000fe20000000000 */
[----:B------:R-:W-:Y:S01]  /*1150*/  IADD3 R9, P1, PT, R4, -0x1000, RZ ;  /* 0xfffff00004097810 */ /* 0x000fe20007f3e0ff */
[----:B----4-:R-:W-:-:S03]  /*1160*/  FADD R13, R13, R16 ;  /* 0x000000100d0d7221 */ /* 0x010fc60000000000 */
[----:B------:R-:W-:Y:S02]  /*1170*/  ISETP.GE.U32.AND P0, PT, R9, 0x1000, PT ;  /* 0x000010000900780c */ /* 0x000fe40003f06070 */
[----:B------:R-:W-:-:S04]  /*1180*/  IADD3.X R12, PT, PT, R0, -0x1, RZ, P1, !PT ;  /* 0xffffffff000c7810 */ /* 0x000fc80000ffe4ff */
[----:B------:R-:W-:Y:S01]  /*1190*/  ISETP.GE.U32.AND.EX P0, PT, R12, RZ, PT, P0 ;  /* 0x000000ff0c00720c */ /* 0x000fe20003f06100 */
        /* <DEDUP_REMOVED lines=11> */
[----:B------:R-:W-:Y:S01]  /*1250*/  IMAD.MOV.U32 R13, RZ, RZ, RZ ;  /* 0x000000ffff0d7224 */ /* 0x000fe200078e00ff */
[----:B------:R-:W-:Y:S06]  /*1260*/  @!P0 BRA `(.L_x_103) ;  /* 0x0000000000c08947 */ /* 0x000fec0003800000 */
[----:B------:R-:W0:Y:S01]  /*1270*/  LDC.64 R4, c[0x0][0x390] ;  /* 0x0000e400ff047b82 */ /* 0x000e220000000a00 */
[----:B------:R-:W-:Y:S01]  /*1280*/  MOV R11, 0x1000 ;  /* 0x00001000000b7802 */ /* 0x000fe20000000f00 */
[----:B------:R-:W-:-:S07]  /*1290*/  IMAD.MOV.U32 R13, RZ, RZ, RZ ;  /* 0x000000ffff0d7224 */ /* 0x000fce00078e00ff */
.L_x_105:
[----:B------:R-:W-:-:S04]  /*12a0*/  LEA R6, P0, R11, R2, 0x2 ;  /* 0x000000020b067211 */ /* 0x000fc800078010ff */
[----:B------:R-:W-:-:S05]  /*12b0*/  LEA.HI.X R7, R11, R3, R13, 0x2, P0 ;  /* 0x000000030b077211 */ /* 0x000fca00000f140d */
[----:B------:R-:W2:Y:S04]  /*12c0*/  LDG.E R0, desc[UR6][R6.64+0x2400] ;  /* 0x0024000606007981 */ /* 0x000ea8000c1e1900 */
[----:B------:R-:W2:Y:S04]  /*12d0*/  LDG.E R15, desc[UR6][R6.64+0x2800] ;  /* 0x00280006060f7981 */ /* 0x000ea8000c1e1900 */
        /* <DEDUP_REMOVED lines=13> */
[----:B------:R0:W5:Y:S02]  /*13b0*/  LDG.E R20, desc[UR6][R6.64+0x3c00] ;  /* 0x003c000606147981 */ /* 0x000164000c1e1900 */
[----:B0-----:R-:W-:-:S04]  /*13c0*/  IADD3 R6, P1, PT, -R11, R4, RZ ;  /* 0x000000040b067210 */ /* 0x001fc80007f3e1ff */
[----:B------:R-:W-:Y:S01]  /*13d0*/  ISETP.GE.U32.AND P0, PT, R6, 0x1000, PT ;  /* 0x000010000600780c */ /* 0x000fe20003f06070 */
[----:B--2---:R-:W-:Y:S01]  /*13e0*/  FADD R15, R0, R15 ;  /* 0x0000000f000f7221 */ /* 0x004fe20000000000 */
[----:B------:R-:W-:-:S04]  /*13f0*/  MOV R0, R5 ;  /* 0x0000000500007202 */ /* 0x000fc80000000f00 */
[----:B------:R-:W-:Y:S01]  /*1400*/  IADD3.X R6, PT, PT, ~R13, R0, RZ, P1, !PT ;  /* 0x000000000d067210 */ /* 0x000fe20000ffe5ff */
[----:B---3--:R-:W-:-:S03]  /*1410*/  FADD R10, R27, R10 ;  /* 0x0000000a1b0a7221 */ /* 0x008fc60000000000 */
[----:B------:R-:W-:Y:S01]  /*1420*/  ISETP.GE.U32.AND.EX P0, PT, R6, RZ, PT, P0 ;  /* 0x000000ff0600720c */ /* 0x000fe20003f06100 */
[----:B----4-:R-:W-:-:S04]  /*1430*/  FADD R29, R26, R29 ;  /* 0x0000001d1a1d7221 */ /* 0x010fc80000000000 */
[----:B------:R-:W-:Y:S01]  /*1440*/  FADD R10, R10, R29 ;  /* 0x0000001d0a0a7221 */ /* 0x000fe20000000000 */
[----:B-----5:R-:W-:Y:S01]  /*1450*/  FADD R24, R24, R25 ;  /* 0x0000001918187221 */ /* 0x020fe20000000000 */
[----:B------:R-:W-:-:S04]  /*1460*/  FADD R23, R23, R22 ;  /* 0x0000001617177221 */ /* 0x000fc80000000000 */
        /* <DEDUP_REMOVED lines=11> */
[----:B------:R-:W-:-:S05]  /*1520*/  IADD3 R11, P0, PT, R11, 0x1000, RZ ;  /* 0x000010000b0b7810 */ /* 0x000fca0007f1e0ff */
[----:B------:R-:W-:Y:S01]  /*1530*/  IMAD.X R13, RZ, RZ, R13, P0 ;  /* 0x000000ffff0d7224 */ /* 0x000fe200000e060d */
[----:B------:R-:W-:-:S04]  /*1540*/  ISETP.GT.U32.AND P0, PT, R11, R9, PT ;  /* 0x000000090b00720c */ /* 0x000fc80003f04070 */
[----:B------:R-:W-:-:S13]  /*1550*/  ISETP.GT.U32.AND.EX P0, PT, R13, R12, PT, P0 ;  /* 0x0000000c0d00720c */ /* 0x000fda0003f04100 */
[----:B------:R-:W-:Y:S05]  /*1560*/  @!P0 BRA `(.L_x_105) ;  /* 0xfffffffc004c8947 */ /* 0x000fea000383ffff */
.L_x_103:
[CC--:B------:R-:W-:Y:S01]  /*1570*/  IADD3 R3, PT, PT, -R11.reuse, R4.reuse, RZ ;  /* 0x000000040b037210 */ /* 0x0c0fe20007ffe1ff */
[----:B------:R-:W-:Y:S01]  /*1580*/  BSSY.RECONVERGENT B1, `(.L_x_104) ;  /* 0x0000080000017945 */ /* 0x000fe20003800200 */
[----:B------:R-:W-:Y:S02]  /*1590*/  ISETP.GE.U32.AND P1, PT, R11, R4, PT ;  /* 0x000000040b00720c */ /* 0x000fe40003f26070 */
[----:B------:R-:W-:-:S04]  /*15a0*/  ISETP.GE.AND P0, PT, R8, R3, PT ;  /* 0x000000030800720c */ /* 0x000fc80003f06270 */
[----:B------:R-:W-:-:S13]  /*15b0*/  ISETP.GE.U32.OR.EX P0, PT, R13, R0, P0, P1 ;  /* 0x000000000d00720c */ /* 0x000fda0000706510 */
[----:B------:R-:W-:Y:S05]  /*15c0*/  @P0 BRA `(.L_x_106) ;  /* 0x0000000400ec0947 */ /* 0x000fea0003800000 */
[----:B------:R-:W-:Y:S01]  /*15d0*/  LOP3.LUT R0, RZ, R8, RZ, 0x33, !PT ;  /* 0x00000008ff007212 */ /* 0x000fe200078e33ff */
[----:B------:R-:W-:Y:S03]  /*15e0*/  BSSY.RECONVERGENT B2, `(.L_x_107) ;  /* 0x0000038000027945 */ /* 0x000fe60003800200 */
[----:B------:R-:W-:-:S04]  /*15f0*/  IADD3 R0, PT, PT, -R11, R4, R0 ;  /* 0x000000040b007210 */ /* 0x000fc80007ffe100 */
[C---:B------:R-:W-:Y:S02]  /*1600*/  ISETP.GE.U32.AND P1, PT, R0.reuse, 0xf00, PT ;  /* 0x00000f000000780c */ /* 0x040fe40003f26070 */
[----:B------:R-:W-:Y:S02]  /*1610*/  LEA.HI R4, R0, 0x1, RZ, 0x18 ;  /* 0x0000000100047811 */ /* 0x000fe400078fc0ff */
[----:B------:R-:W-:Y:S02]  /*1620*/  MOV R0, R8 ;  /* 0x0000000800007202 */ /* 0x000fe40000000f00 */
[----:B------:R-:W-:-:S04]  /*1630*/  LOP3.LUT R24, R4, 0xf, RZ, 0xc0, !PT ;  /* 0x0000000f04187812 */ /* 0x000fc800078ec0ff */
[----:B------:R-:W-:-:S03]  /*1640*/  ISETP.NE.AND P0, PT, R24, RZ, PT ;  /* 0x000000ff1800720c */ /* 0x000fc60003f05270 */
[----:B------:R-:W-:Y:S10]  /*1650*/  @!P1 BRA `(.L_x_108) ;  /* 0x0000000000c09947 */ /* 0x000ff40003800000 */
[----:B------:R-:W0:Y:S01]  /*1660*/  LDCU.64 UR4, c[0x0][0x380] ;  /* 0x00007000ff0477ac */ /* 0x000e220008000a00 */
[----:B------:R-:W-:Y:S02]  /*1670*/  IADD3 R3, P1, PT, R8, R11, RZ ;  /* 0x0000000b08037210 */ /* 0x000fe40007f3e0ff */
[----:B------:R-:W-:-:S03]  /*1680*/  LOP3.LUT R9, R4, 0x1fffff0, RZ, 0xc0, !PT ;  /* 0x01fffff004097812 */ /* 0x000fc600078ec0ff */
[----:B------:R-:W-:Y:S01]  /*1690*/  IMAD.X R0, RZ, RZ, R13, P1 ;  /* 0x000000ffff007224 */ /* 0x000fe200008e060d */
[----:B------:R-:W-:Y:S02]  /*16a0*/  IADD3 R9, PT, PT, -R9, RZ, RZ ;  /* 0x000000ff09097210 */ /* 0x000fe40007ffe1ff */
[----:B0-----:R-:W-:-:S04]  /*16b0*/  LEA R2, P2, R3, UR4, 0x2 ;  /* 0x0000000403027c11 */ /* 0x001fc8000f8410ff */
[----:B------:R-:W-:Y:S02]  /*16c0*/  IADD3 R2, P1, PT, R2, 0x2000, RZ ;  /* 0x0000200002027810 */ /* 0x000fe40007f3e0ff */
[----:B------:R-:W-:Y:S02]  /*16d0*/  LEA.HI.X R3, R3, UR5, R0, 0x2, P2 ;  /* 0x0000000503037c11 */ /* 0x000fe400090f1400 */
[----:B------:R-:W-:-:S03]  /*16e0*/  MOV R0, R8 ;  /* 0x0000000800007202 */ /* 0x000fc60000000f00 */
[----:B------:R-:W-:-:S07]  /*16f0*/  IMAD.X R3, RZ, RZ, R3, P1 ;  /* 0x000000ffff037224 */ /* 0x000fce00008e0603 */
.L_x_109:
        /* <DEDUP_REMOVED lines=16> */
[----:B------:R-:W-:Y:S01]  /*1800*/  IADD3 R9, PT, PT, R9, 0x10, RZ ;  /* 0x0000001009097810 */ /* 0x000fe20007ffe0ff */
[----:B------:R-:W-:-:S03]  /*1810*/  VIADD R0, R0, 0x1000 ;  /* 0x0000100000007836 */ /* 0x000fc60000000000 */
[----:B------:R-:W-:Y:S02]  /*1820*/  ISETP.NE.AND P1, PT, R9, RZ, PT ;  /* 0x000000ff0900720c */ /* 0x000fe40003f25270 */
[----:B0-----:R-:W-:-:S04]  /*1830*/  IADD3 R2, P2, PT, R2, 0x4000, RZ ;  /* 0x0000400002027810 */ /* 0x001fc80007f5e0ff */
[----:B------:R-:W-:Y:S01]  /*1840*/  IADD3.X R3, PT, PT, RZ, R3, RZ, P2, !PT ;  /* 0x00000003ff037210 */ /* 0x000fe200017fe4ff */
        /* <DEDUP_REMOVED lines=17> */
.L_x_108:
[----:B------:R-:W-:Y:S05]  /*1960*/  BSYNC.RECONVERGENT B2 ;  /* 0x0000000000027941 */ /* 0x000fea0003800200 */
.L_x_107:
[----:B------:R-:W-:Y:S05]  /*1970*/  @!P0 BRA `(.L_x_106) ;  /* 0x0000000400008947 */ /* 0x000fea0003800000 */
[----:B------:R-:W-:Y:S01]  /*1980*/  ISETP.GE.U32.AND P0, PT, R24, 0x8, PT ;  /* 0x000000081800780c */ /* 0x000fe20003f06070 */
[----:B------:R-:W-:Y:S01]  /*1990*/  BSSY.RECONVERGENT B2, `(.L_x_110) ;  /* 0x000001a000027945 */ /* 0x000fe20003800200 */
[----:B------:R-:W-:-:S04]  /*19a0*/  LOP3.LUT R7, R4, 0x7, RZ, 0xc0, !PT ;  /* 0x0000000704077812 */ /* 0x000fc800078ec0ff */
[----:B------:R-:W-:-:S07]  /*19b0*/  ISETP.NE.AND P1, PT, R7, RZ, PT ;  /* 0x000000ff0700720c */ /* 0x000fce0003f25270 */
[----:B------:R-:W-:Y:S06]  /*19c0*/  @!P0 BRA `(.L_x_111) ;  /* 0x0000000000588947 */ /* 0x000fec0003800000 */
[----:B------:R-:W0:Y:S01]  /*19d0*/  LDCU.64 UR4, c[0x0][0x380] ;  /* 0x00007000ff0477ac */ /* 0x000e220008000a00 */
[----:B------:R-:W-:-:S04]  /*19e0*/  IADD3 R3, P0, PT, R0, R11, RZ ;  /* 0x0000000b00037210 */ /* 0x000fc80007f1e0ff */
[----:B------:R-:W-:Y:S02]  /*19f0*/  IADD3.X R6, PT, PT, RZ, R13, RZ, P0, !PT ;  /* 0x0000000dff067210 */ /* 0x000fe400007fe4ff */
[----:B0-----:R-:W-:-:S04]  /*1a00*/  LEA R2, P0, R3, UR4, 0x2 ;  /* 0x0000000403027c11 */ /* 0x001fc8000f8010ff */
        /* <DEDUP_REMOVED lines=9> */
[----:B------:R-:W-:Y:S01]  /*1aa0*/  IADD3 R0, PT, PT, R0, 0x800, RZ ;  /* 0x0000080000007810 */ /* 0x000fe20007ffe0ff */
        /* <DEDUP_REMOVED lines=8> */
.L_x_111:
[----:B------:R-:W-:Y:S05]  /*1b30*/  BSYNC.RECONVERGENT B2 ;  /* 0x0000000000027941 */ /* 0x000fea0003800200 */
.L_x_110:
[----:B------:R-:W-:Y:S05]  /*1b40*/  @!P1 BRA `(.L_x_106) ;  /* 0x00000000008c9947 */ /* 0x000fea0003800000 */
[----:B------:R-:W-:Y:S01]  /*1b50*/  ISETP.GE.U32.AND P0, PT, R7, 0x4, PT ;  /* 0x000000040700780c */ /* 0x000fe20003f06070 */
[----:B------:R-:W-:Y:S01]  /*1b60*/  BSSY.RECONVERGENT B2, `(.L_x_112) ;  /* 0x0000012000027945 */ /* 0x000fe20003800200 */
[----:B------:R-:W-:-:S04]  /*1b70*/  LOP3.LUT R6, R4, 0x3, RZ, 0xc0, !PT ;  /* 0x0000000304067812 */ /* 0x000fc800078ec0ff */
[----:B------:R-:W-:-:S07]  /*1b80*/  ISETP.NE.AND P1, PT, R6, RZ, PT ;  /* 0x000000ff0600720c */ /* 0x000fce0003f25270 */
[----:B------:R-:W-:Y:S06]  /*1b90*/  @!P0 BRA `(.L_x_113) ;  /* 0x0000000000388947 */ /* 0x000fec0003800000 */
[----:B------:R-:W0:Y:S01]  /*1ba0*/  LDCU.64 UR4, c[0x0][0x380] ;  /* 0x00007000ff0477ac */ /* 0x000e220008000a00 */
[----:B------:R-:W-:-:S05]  /*1bb0*/  IADD3 R3, P0, PT, R0, R11, RZ ;  /* 0x0000000b00037210 */ /* 0x000fca0007f1e0ff */
[----:B------:R-:W-:Y:S01]  /*1bc0*/  IMAD.X R4, RZ, RZ, R13, P0 ;  /* 0x000000ffff047224 */ /* 0x000fe200000e060d */
[----:B0-----:R-:W-:-:S04]  /*1bd0*/  LEA R2, P0, R3, UR4, 0x2 ;  /* 0x0000000403027c11 */ /* 0x001fc8000f8010ff */
[----:B------:R-:W-:-:S05]  /*1be0*/  LEA.HI.X R3, R3, UR5, R4, 0x2, P0 ;  /* 0x0000000503037c11 */ /* 0x000fca00080f1404 */
[----:B------:R-:W2:Y:S04]  /*1bf0*/  LDG.E R5, desc[UR6][R2.64] ;  /* 0x0000000602057981 */ /* 0x000ea8000c1e1900 */
[----:B------:R-:W3:Y:S04]  /*1c00*/  LDG.E R4, desc[UR6][R2.64+0x400] ;  /* 0x0004000602047981 */ /* 0x000ee8000c1e1900 */
[----:B------:R-:W4:Y:S04]  /*1c10*/  LDG.E R7, desc[UR6][R2.64+0x800] ;  /* 0x0008000602077981 */ /* 0x000f28000c1e1900 */
[----:B------:R-:W5:Y:S01]  /*1c20*/  LDG.E R9, desc[UR6][R2.64+0xc00] ;  /* 0x000c000602097981 */ /* 0x000f62000c1e1900 */
[----:B------:R-:W-:Y:S01]  /*1c30*/  IADD3 R0, PT, PT, R0, 0x400, RZ ;  /* 0x0000040000007810 */ /* 0x000fe20007ffe0ff */
[----:B--2---:R-:W-:-:S04]  /*1c40*/  FADD R5, R10, R5 ;  /* 0x000000050a057221 */ /* 0x004fc80000000000 */
[----:B---3--:R-:W-:-:S04]  /*1c50*/  FADD R4, R5, R4 ;  /* 0x0000000405047221 */ /* 0x008fc80000000000 */
[----:B----4-:R-:W-:-:S04]  /*1c60*/  FADD R4, R4, R7 ;  /* 0x0000000704047221 */ /* 0x010fc80000000000 */
[----:B-----5:R-:W-:-:S07]  /*1c70*/  FADD R10, R4, R9 ;  /* 0x00000009040a7221 */ /* 0x020fce0000000000 */
.L_x_113:
[----:B------:R-:W-:Y:S05]  /*1c80*/  BSYNC.RECONVERGENT B2 ;  /* 0x0000000000027941 */ /* 0x000fea0003800200 */
.L_x_112:
[----:B------:R-:W-:Y:S05]  /*1c90*/  @!P1 BRA `(.L_x_106) ;  /* 0x0000000000389947 */ /* 0x000fea0003800000 */
[----:B------:R-:W0:Y:S01]  /*1ca0*/  LDCU.64 UR4, c[0x0][0x380] ;  /* 0x00007000ff0477ac */ /* 0x000e220008000a00 */
[----:B------:R-:W-:Y:S01]  /*1cb0*/  IADD3 R5, P0, PT, R0, R11, RZ ;  /* 0x0000000b00057210 */ /* 0x000fe20007f1e0ff */
[----:B------:R-:W-:-:S03]  /*1cc0*/  IMAD.MOV R0, RZ, RZ, -R6 ;  /* 0x000000ffff007224 */ /* 0x000fc600078e0a06 */
[----:B------:R-:W-:Y:S02]  /*1cd0*/  IADD3.X R4, PT, PT, RZ, R13, RZ, P0, !PT ;  /* 0x0000000dff047210 */ /* 0x000fe400007fe4ff */
[----:B0-----:R-:W-:-:S04]  /*1ce0*/  LEA R2, P1, R5, UR4, 0x2 ;  /* 0x0000000405027c11 */ /* 0x001fc8000f8210ff */
[----:B------:R-:W-:-:S09]  /*1cf0*/  LEA.HI.X R5, R5, UR5, R4, 0x2, P1 ;  /* 0x0000000505057c11 */ /* 0x000fd200088f1404 */
.L_x_114:
[----:B------:R-:W-:-:S06]  /*1d00*/  MOV R3, R5 ;  /* 0x0000000500037202 */ /* 0x000fcc0000000f00 */
[----:B------:R0:W2:Y:S01]  /*1d10*/  LDG.E R3, desc[UR6][R2.64] ;  /* 0x0000000602037981 */ /* 0x0000a2000c1e1900 */
[----:B------:R-:W-:-:S04]  /*1d20*/  IADD3 R0, PT, PT, R0, 0x1, RZ ;  /* 0x0000000100007810 */ /* 0x000fc80007ffe0ff */
[----:B------:R-:W-:Y:S02]  /*1d30*/  ISETP.NE.AND P0, PT, R0, RZ, PT ;  /* 0x000000ff0000720c */ /* 0x000fe40003f05270 */
[----:B0-----:R-:W-:-:S05]  /*1d40*/  IADD3 R2, P1, PT, R2, 0x400, RZ ;  /* 0x0000040002027810 */ /* 0x001fca0007f3e0ff */
[----:B------:R-:W-:Y:S02]  /*1d50*/  IMAD.X R5, RZ, RZ, R5, P1 ;  /* 0x000000ffff057224 */ /* 0x000fe400008e0605 */
[----:B--2---:R-:W-:-:S04]  /*1d60*/  FADD R10, R3, R10 ;  /* 0x0000000a030a7221 */ /* 0x004fc80000000000 */
[----:B------:R-:W-:Y:S05]  /*1d70*/  @P0 BRA `(.L_x_114) ;  /* 0xfffffffc00e00947 */ /* 0x000fea000383ffff */
.L_x_106:
[----:B------:R-:W-:Y:S05]  /*1d80*/  BSYNC.RECONVERGENT B1 ;  /* 0x0000000000017941 */ /* 0x000fea0003800200 */
.L_x_104:
[----:B------:R-:W0:Y:S01]  /*1d90*/  S2R R6, SR_LANEID ;  /* 0x0000000000067919 */ /* 0x000e220000000000 */
[----:B------:R-:W-:Y:S02]  /*1da0*/  MOV R3, R10 ;  /* 0x0000000a00037202 */ /* 0x000fe40000000f00 */
[----:B------:R-:W-:-:S03]  /*1db0*/  ISETP.NE.AND P5, PT, R8, RZ, PT ;  /* 0x000000ff0800720c */ /* 0x000fc60003fa5270 */
        /* <DEDUP_REMOVED lines=39> */
.L_x_102:
[----:B------:R-:W-:Y:S05]  /*2030*/  BSYNC.RECONVERGENT B0 ;  /* 0x0000000000007941 */ /* 0x000fea0003800200 */
.L_x_87:
[----:B------:R-:W-:Y:S05]  /*2040*/  @P5 EXIT ;  /* 0x000000000000594d */ /* 0x000fea0003800000 */
[----:B01----:R-:W0:Y:S01]  /*2050*/  LDC.64 R2, c[0x0][0x388] ;  /* 0x0000e200ff027b82 */ /* 0x003e220000000a00 */
[----:B------:R-:W2:Y:S02]  /*2060*/  LDCU UR4, c[0x0][0x39c] ;  /* 0x00007380ff0477ac */ /* 0x000ea40008000800 */
[----:B--2---:R-:W-:-:S05]  /*2070*/  FADD R5, R8, UR4 ;  /* 0x0000000408057e21 */ /* 0x004fca0008000000 */
[----:B0-----:R-:W-:Y:S01]  /*2080*/  STG.E desc[UR6][R2.64], R5 ;  /* 0x0000000502007986 */ /* 0x001fe2000c101906 */
[----:B------:R-:W-:Y:S05]  /*2090*/  EXIT ;  /* 0x000000000000794d */ /* 0x000fea0003800000 */
.L_x_115:
        /* <DEDUP_REMOVED lines=14> */
.L_x_400:


//--------------------- .text._ZN3cub18CUB_300001_SM_10006detail6reduce28DeviceReduceSingleTileKernelINS2_10policy_hubIfjN4cuda3std3__44plusIfEEE10Policy1000EPfSC_iS9_ffNS7_10__identityEEEvT0_T1_T2_T3_T4_T6_ --------------------------
	.section	.text._ZN3cub18CUB_300001_SM_10006detail6reduce28DeviceReduceSingleTileKernelINS2_10policy_hubIfjN4cuda3std3__44plusIfEEE10Policy1000EPfSC_iS9_ffNS7_10__identityEEEvT0_T1_T2_T3_T4_T6_,"ax",@progbits
	.align	128
        .global         _ZN3cub18CUB_300001_SM_10006detail6reduce28DeviceReduceSingleTileKernelINS2_10policy_hubIfjN4cuda3std3__44plusIfEEE10Policy1000EPfSC_iS9_ffNS7_10__identityEEEvT0_T1_T2_T3_T4_T6_
        .type           _ZN3cub18CUB_300001_SM_10006detail6reduce28DeviceReduceSingleTileKernelINS2_10policy_hubIfjN4cuda3std3__44plusIfEEE10Policy1000EPfSC_iS9_ffNS7_10__identityEEEvT0_T1_T2_T3_T4_T6_,@function
        .size           _ZN3cub18CUB_300001_SM_10006detail6reduce28DeviceReduceSingleTileKernelINS2_10policy_hubIfjN4cuda3std3__44plusIfEEE10Policy1000EPfSC_iS9_ffNS7_10__identityEEEvT0_T1_T2_T3_T4_T6_,(.L_x_401 - _ZN3cub18CUB_300001_SM_10006detail6reduce28DeviceReduceSingleTileKernelINS2_10policy_hubIfjN4cuda3std3__44plusIfEEE10Policy1000EPfSC_iS9_ffNS7_10__identityEEEvT0_T1_T2_T3_T4_T6_)
        .other          _ZN3cub18CUB_300001_SM_10006detail6reduce28DeviceReduceSingleTileKernelINS2_10policy_hubIfjN4cuda3std3__44plusIfEEE10Policy1000EPfSC_iS9_ffNS7_10__identityEEEvT0_T1_T2_T3_T4_T6_,@"STO_CUDA_ENTRY STV_DEFAULT"
_ZN3cub18CUB_300001_SM_10006detail6reduce28DeviceReduceSingleTileKernelINS2_10policy_hubIfjN4cuda3std3__44plusIfEEE10Policy1000EPfSC_iS9_ffNS7_10__identityEEEvT0_T1_T2_T3_T4_T6_:
.text._ZN3cub18CUB_300001_SM_10006detail6reduce28DeviceReduceSingleTileKernelINS2_10policy_hubIfjN4cuda3std3__44plusIfEEE10Policy1000EPfSC_iS9_ffNS7_10__identityEEEvT0_T1_T2_T3_T4_T6_:
        /* <DEDUP_REMOVED lines=13> */
.L_x_116:
        /* <DEDUP_REMOVED lines=16> */
.L_x_121:
[----:B------:R-:W-:Y:S05]  /*01d0*/  BSYNC.RECONVERGENT B1 ;  /* 0x0000000000017941 */ /* 0x000fea0003800200 */
.L_x_120:
        /* <DEDUP_REMOVED lines=16> */
.L_x_126:
        /* <DEDUP_REMOVED lines=9> */
.L_x_125:
[----:B------:R-:W-:Y:S05]  /*0370*/  BSYNC.RECONVERGENT B2 ;  /* 0x0000000000027941 */ /* 0x000fea0003800200 */
.L_x_124:
        /* <DEDUP_REMOVED lines=8> */
.L_x_129:
        /* <DEDUP_REMOVED lines=43> */
.L_x_128:
[----:B------:R-:W-:Y:S05]  /*06b0*/  BSYNC.RECONVERGENT B2 ;  /* 0x0000000000027941 */ /* 0x000fea0003800200 */
.L_x_127:
        /* <DEDUP_REMOVED lines=26> */
.L_x_131:
[----:B------:R-:W-:Y:S05]  /*0860*/  BSYNC.RECONVERGENT B2 ;  /* 0x0000000000027941 */ /* 0x000fea0003800200 */
.L_x_130:
        /* <DEDUP_REMOVED lines=12> */
.L_x_123:
[----:B------:R-:W-:Y:S05]  /*0930*/  BSYNC.RECONVERGENT B1 ;  /* 0x0000000000017941 */ /* 0x000fea0003800200 */
.L_x_122:
        /* <DEDUP_REMOVED lines=10> */
[----:B------:R-:W1:Y:S06]  /*09e0*/  SHFL.DOWN PT, R3, R0, 0x2, 0x1f ;  /* 0x08401f0000037f89 */ /* 0x000e6c00000e0000 */
[----:B------:R-:W2:Y:S01]  /*09f0*/  @!P1 S2R R6, SR_CgaCtaId ;  /* 0x0000000000069919 */ /* 0x000ea20000008800 */
[----:B0-----:R-:W-:Y:S02]  /*0a00*/  @!P1 MOV R5, 0x400 ;  /* 0x0000040000059802 */ /* 0x001fe40000000f00 */
[----:B------:R-:W-:-:S04]  /*0a10*/  @!P1 SHF.R.U32.HI R4, RZ, 0x3, R2 ;  /* 0x00000003ff049819 */ /* 0x000fc80000011602 */
[----:B------:R-:W-:Y:S01]  /*0a20*/  @!P1 LOP3.LUT R4, R4, 0x7c, RZ, 0xc0, !PT ;  /* 0x0000007c04049812 */ /* 0x000fe200078ec0ff */
[----:B-1----:R-:W-:Y:S01]  /*0a30*/  @!P0 FADD R0, R0, R3 ;  /* 0x0000000300008221 */ /* 0x002fe20000000000 */
[----:B------:R-:W-:-:S04]  /*0a40*/  ISETP.GT.AND P0, PT, R8, 0x1b, PT ;  /* 0x0000001b0800780c */ /* 0x000fc80003f04270 */
[----:B------:R-:W0:Y:S01]  /*0a50*/  SHFL.DOWN PT, R3, R0, 0x4, 0x1f ;  /* 0x08801f0000037f89 */ /* 0x000e2200000e0000 */
[----:B--2---:R-:W-:-:S04]  /*0a60*/  @!P1 LEA R5, R6, R5, 0x18 ;  /* 0x0000000506059211 */ /* 0x004fc800078ec0ff */
        /* <DEDUP_REMOVED lines=16> */
[----:B0-----:R-:W0:Y:S04]  /*0b70*/  LDS.128 R4, [UR4+0x10] ;  /* 0x00001004ff047984 */ /* 0x001e280008000c00 */
[----:B------:R-:W1:Y:S04]  /*0b80*/  LDS.128 R12, [UR4+0x20] ;  /* 0x00002004ff0c7984 */ /* 0x000e680008000c00 */
[----:B------:R-:W2:Y:S04]  /*0b90*/  LDS.128 R8, [UR4+0x30] ;  /* 0x00003004ff087984 */ /* 0x000ea80008000c00 */
[----:B------:R-:W3:Y:S01]  /*0ba0*/  LDS.128 R16, [UR4+0x40] ;  /* 0x00004004ff107984 */ /* 0x000ee20008000c00 */
[----:B0-----:R-:W-:-:S04]  /*0bb0*/  FADD R5, R0, R5 ;  /* 0x0000000500057221 */ /* 0x001fc80000000000 */
[----:B------:R-:W-:-:S04]  /*0bc0*/  FADD R6, R5, R6 ;  /* 0x0000000605067221 */ /* 0x000fc80000000000 */
[----:B------:R-:W-:-:S04]  /*0bd0*/  FADD R7, R6, R7 ;  /* 0x0000000706077221 */ /* 0x000fc80000000000 */
[----:B-1----:R-:W-:-:S04]  /*0be0*/  FADD R12, R7, R12 ;  /* 0x0000000c070c7221 */ /* 0x002fc80000000000 */
[----:B------:R-:W-:-:S04]  /*0bf0*/  FADD R13, R12, R13 ;  /* 0x0000000d0c0d7221 */ /* 0x000fc80000000000 */
[----:B------:R-:W-:-:S04]  /*0c00*/  FADD R14, R13, R14 ;  /* 0x0000000e0d0e7221 */ /* 0x000fc80000000000 */
[----:B------:R-:W-:-:S04]  /*0c10*/  FADD R15, R14, R15 ;  /* 0x0000000f0e0f7221 */ /* 0x000fc80000000000 */
[----:B--2---:R-:W-:-:S04]  /*0c20*/  FADD R8, R15, R8 ;  /* 0x000000080f087221 */ /* 0x004fc80000000000 */
[----:B------:R-:W-:-:S04]  /*0c30*/  FADD R9, R8, R9 ;  /* 0x0000000908097221 */ /* 0x000fc80000000000 */
[----:B------:R-:W-:-:S04]  /*0c40*/  FADD R10, R9, R10 ;  /* 0x0000000a090a7221 */ /* 0x000fc80000000000 */
[----:B------:R-:W-:-:S04]  /*0c50*/  FADD R11, R10, R11 ;  /* 0x0000000b0a0b7221 */ /* 0x000fc80000000000 */
[----:B---3--:R-:W-:-:S04]  /*0c60*/  FADD R16, R11, R16 ;  /* 0x000000100b107221 */ /* 0x008fc80000000000 */
[----:B------:R-:W-:-:S04]  /*0c70*/  FADD R17, R16, R17 ;  /* 0x0000001110117221 */ /* 0x000fc80000000000 */
[----:B------:R-:W-:-:S04]  /*0c80*/  FADD R18, R17, R18 ;  /* 0x0000001211127221 */ /* 0x000fc80000000000 */
[----:B------:R-:W-:Y:S01]  /*0c90*/  FADD R0, R18, R19 ;  /* 0x0000001312007221 */ /* 0x000fe20000000000 */
[----:B------:R-:W-:Y:S06]  /*0ca0*/  BRA `(.L_x_133) ;  /* 0x0000003400707947 */ /* 0x000fec0003800000 */
.L_x_132:
        /* <DEDUP_REMOVED lines=23> */
[-C--:B------:R-:W-:Y:S02]  /*0e20*/  ISETP.GT.AND P0, PT, R5, R4.reuse, PT ;  /* 0x000000040500720c */ /* 0x080fe40003f04270 */
[----:B------:R-:W-:Y:S02]  /*0e30*/  IADD3 R5, PT, PT, R9, 0x10, RZ ;  /* 0x0000001009057810 */ /* 0x000fe40007ffe0ff */
        /* <DEDUP_REMOVED lines=20> */
[----:B------:R-:W0:Y:S04]  /*0f80*/  LDS.128 R16, [UR4+0x10] ;  /* 0x00001004ff107984 */ /* 0x000e280008000c00 */
[----:B----4-:R-:W1:Y:S04]  /*0f90*/  LDS.128 R4, [UR4+0x20] ;  /* 0x00002004ff047984 */ /* 0x010e680008000c00 */
[----:B------:R-:W2:Y:S04]  /*0fa0*/  LDS.128 R8, [UR4+0x30] ;  /* 0x00003004ff087984 */ /* 0x000ea80008000c00 */
[----:B------:R-:W3:Y:S01]  /*0fb0*/  LDS.128 R12, [UR4+0x40] ;  /* 0x00004004ff0c7984 */ /* 0x000ee20008000c00 */
[----:B0-----:R-:W-:Y:S01]  /*0fc0*/  @P2 FADD R0, R0, R17 ;  /* 0x0000001100002221 */ /* 0x001fe20000000000 */
[----:B------:R-:W-:-:S03]  /*0fd0*/  ISETP.GT.AND P2, PT, R3, 0x80, PT ;  /* 0x000000800300780c */ /* 0x000fc60003f44270 */
[----:B------:R-:W-:Y:S01]  /*0fe0*/  @P3 FADD R0, R0, R18 ;  /* 0x0000001200003221 */ /* 0x000fe20000000000 */
[----:B------:R-:W-:-:S03]  /*0ff0*/  ISETP.GT.AND P3, PT, R3, 0xa0, PT ;  /* 0x000000a00300780c */ /* 0x000fc60003f64270 */
[----:B------:R-:W-:Y:S01]  /*1000*/  @P1 FADD R0, R0, R19 ;  /* 0x0000001300001221 */ /* 0x000fe20000000000 */
[----:B------:R-:W-:-:S05]  /*1010*/  ISETP.GT.AND P1, PT, R3, 0xe0, PT ;  /* 0x000000e00300780c */ /* 0x000fca0003f24270 */
[----:B-1----:R-:W-:Y:S01]  /*1020*/  @P2 FADD R0, R0, R4 ;  /* 0x0000000400002221 */ /* 0x002fe20000000000 */
[----:B------:R-:W-:-:S03]  /*1030*/  ISETP.GT.AND P2, PT, R3, 0x100, PT ;  /* 0x000001000300780c */ /* 0x000fc60003f44270 */
[----:B------:R-:W-:Y:S01]  /*1040*/  @P3 FADD R0, R0, R5 ;  /* 0x0000000500003221 */ /* 0x000fe20000000000 */
[----:B------:R-:W-:-:S03]  /*1050*/  ISETP.GT.AND P3, PT, R3, 0x120, PT ;  /* 0x000001200300780c */ /* 0x000fc60003f64270 */
[----:B------:R-:W-:Y:S01]  /*1060*/  @P4 FADD R0, R0, R6 ;  /* 0x0000000600004221 */ /* 0x000fe20000000000 */
[----:B------:R-:W-:-:S03]  /*1070*/  ISETP.GT.AND P4, PT, R3, 0x140, PT ;  /* 0x000001400300780c */ /* 0x000fc60003f84270 */
[----:B------:R-:W-:Y:S01]  /*1080*/  @P1 FADD R0, R0, R7 ;  /* 0x0000000700001221 */ /* 0x000fe20000000000 */
[----:B------:R-:W-:-:S03]  /*1090*/  ISETP.GT.AND P1, PT, R3, 0x160, PT ;  /* 0x000001600300780c */ /* 0x000fc60003f24270 */
[----:B--2---:R-:W-:Y:S01]  /*10a0*/  @P2 FADD R0, R0, R8 ;  /* 0x0000000800002221 */ /* 0x004fe20000000000 */
[----:B------:R-:W-:-:S03]  /*10b0*/  ISETP.GT.AND P2, PT, R3, 0x180, PT ;  /* 0x000001800300780c */ /* 0x000fc60003f44270 */
[----:B------:R-:W-:Y:S01]  /*10c0*/  @P3 FADD R0, R0, R9 ;  /* 0x0000000900003221 */ /* 0x000fe20000000000 */
[----:B------:R-:W-:-:S03]  /*10d0*/  ISETP.GT.AND P3, PT, R3, 0x1a0, PT ;  /* 0x000001a00300780c */ /* 0x000fc60003f64270 */
[----:B------:R-:W-:Y:S01]  /*10e0*/  @P4 FADD R0, R0, R10 ;  /* 0x0000000a00004221 */ /* 0x000fe20000000000 */
[----:B------:R-:W-:-:S03]  /*10f0*/  ISETP.GT.AND P4, PT, R3, 0x1c0, PT ;  /* 0x000001c00300780c */ /* 0x000fc60003f84270 */
[----:B------:R-:W-:Y:S01]  /*1100*/  @P1 FADD R0, R0, R11 ;  /* 0x0000000b00001221 */ /* 0x000fe20000000000 */
[----:B------:R-:W-:-:S03]  /*1110*/  ISETP.GT.AND P1, PT, R3, 0x1e0, PT ;  /* 0x000001e00300780c */ /* 0x000fc60003f24270 */
[----:B---3--:R-:W-:-:S04]  /*1120*/  @P2 FADD R0, R0, R12 ;  /* 0x0000000c00002221 */ /* 0x008fc80000000000 */
[----:B------:R-:W-:-:S04]  /*1130*/  @P3 FADD R0, R0, R13 ;  /* 0x0000000d00003221 */ /* 0x000fc80000000000 */
[----:B------:R-:W-:-:S04]  /*1140*/  @P4 FADD R0, R0, R14 ;  /* 0x0000000e00004221 */ /* 0x000fc80000000000 */
[----:B------:R-:W-:Y:S01]  /*1150*/  @P1 FADD R0, R0, R15 ;  /* 0x0000000f00001221 */ /* 0x000fe20000000000 */
[----:B------:R-:W-:Y:S06]  /*1160*/  BRA `(.L_x_133) ;  /* 0x0000003000407947 */ /* 0x000fec0003800000 */
.L_x_119:
[----:B------:R-:W0:Y:S01]  /*1170*/  S2R R2, SR_TID.X ;  /* 0x0000000000027919 */ /* 0x000e220000002100 */
[----:B------:R-:W1:Y:S01]  /*1180*/  LDC.64 R4, c[0x0][0x380] ;  /* 0x0000e000ff047b82 */ /* 0x000e620000000a00 */
[----:B0-----:R-:W-:-:S05]  /*1190*/  SHF.L.U32 R7, R2, 0x1, RZ ;  /* 0x0000000102077819 */ /* 0x001fca00000006ff */
[----:B-1----:R-:W-:-:S05]  /*11a0*/  IMAD.WIDE.U32 R4, R7, 0x4, R4 ;  /* 0x0000000407047825 */ /* 0x002fca00078e0004 */
[----:B------:R-:W2:Y:S04]  /*11b0*/  LDG.E.64.CONSTANT R14, desc[UR6][R4.64] ;  /* 0x00000006040e7981 */ /* 0x000ea8000c1e9b00 */
[----:B------:R-:W3:Y:S04]  /*11c0*/  LDG.E.64.CONSTANT R16, desc[UR6][R4.64+0x1000] ;  /* 0x0010000604107981 */ /* 0x000ee8000c1e9b00 */
[----:B------:R-:W4:Y:S04]  /*11d0*/  LDG.E.64.CONSTANT R18, desc[UR6][R4.64+0x2000] ;  /* 0x0020000604127981 */ /* 0x000f28000c1e9b00 */
[----:B------:R-:W5:Y:S04]  /*11e0*/  LDG.E.64.CONSTANT R20, desc[UR6][R4.64+0x3000] ;  /* 0x0030000604147981 */ /* 0x000f68000c1e9b00 */
[----:B------:R-:W5:Y:S04]  /*11f0*/  LDG.E.64.CONSTANT R12, desc[UR6][R4.64+0x4000] ;  /* 0x00400006040c7981 */ /* 0x000f68000c1e9b00 */
[----:B------:R-:W5:Y:S04]  /*1200*/  LDG.E.64.CONSTANT R10, desc[UR6][R4.64+0x5000] ;  /* 0x00500006040a7981 */ /* 0x000f68000c1e9b00 */
[----:B------:R-:W5:Y:S04]  /*1210*/  LDG.E.64.CONSTANT R6, desc[UR6][R4.64+0x6000] ;  /* 0x0060000604067981 */ /* 0x000f68000c1e9b00 */
[----:B------:R-:W5:Y:S01]  /*1220*/  LDG.E.64.CONSTANT R8, desc[UR6][R4.64+0x7000] ;  /* 0x0070000604087981 */ /* 0x000f62000c1e9b00 */
[----:B------:R-:W-:Y:S01]  /*1230*/  ISETP.GE.U32.AND P0, PT, R3, 0x4000, PT ;  /* 0x000040000300780c */ /* 0x000fe20003f06070 */
[----:B--2---:R-:W-:Y:S01]  /*1240*/  FADD R14, R14, R15 ;  /* 0x0000000f0e0e7221 */ /* 0x004fe20000000000 */
[----:B---3--:R-:W-:Y:S01]  /*1250*/  FADD R17, R16, R17 ;  /* 0x0000001110117221 */ /* 0x008fe20000000000 */
[----:B----4-:R-:W-:-:S03]  /*1260*/  FADD R18, R18, R19 ;  /* 0x0000001312127221 */ /* 0x010fc60000000000 */
[----:B------:R-:W-:Y:S01]  /*1270*/  FADD R14, R14, R17 ;  /* 0x000000110e0e7221 */ /* 0x000fe20000000000 */
[----:B-----5:R-:W-:Y:S01]  /*1280*/  FADD R21, R20, R21 ;  /* 0x0000001514157221 */ /* 0x020fe20000000000 */
[----:B------:R-:W-:Y:S02]  /*1290*/  HFMA2 R20, -RZ, RZ, 0, 0.0078125 ;  /* 0x00002000ff147431 */ /* 0x000fe400000001ff */
[----:B------:R-:W-:Y:S01]  /*12a0*/  FADD R12, R12, R13 ;  /* 0x0000000d0c0c7221 */ /* 0x000fe20000000000 */
[----:B------:R-:W-:Y:S01]  /*12b0*/  FADD R21, R18, R21 ;  /* 0x0000001512157221 */ /* 0x000fe20000000000 */
[----:B------:R-:W-:-:S03]  /*12c0*/  FADD R11, R10, R11 ;  /* 0x0000000b0a0b7221 */ /* 0x000fc60000000000 */
[----:B------:R-:W-:Y:S01]  /*12d0*/  FADD R14, R14, R21 ;  /* 0x000000150e0e7221 */ /* 0x000fe20000000000 */
[----:B------:R-:W-:Y:S01]  /*12e0*/  FADD R6, R6, R7 ;  /* 0x0000000706067221 */ /* 0x000fe20000000000 */
[----:B------:R-:W-:Y:S01]  /*12f0*/  FADD R11, R12, R11 ;  /* 0x0000000b0c0b7221 */ /* 0x000fe20000000000 */
[----:B------:R-:W-:-:S04]  /*1300*/  FADD R9, R8, R9 ;  /* 0x0000000908097221 */ /* 0x000fc80000000000 */
[----:B------:R-:W-:-:S04]  /*1310*/  FADD R6, R6, R9 ;  /* 0x0000000906067221 */ /* 0x000fc80000000000 */
[----:B------:R-:W-:-:S04]  /*1320*/  FADD R11, R11, R6 ;  /* 0x000000060b0b7221 */ /* 0x000fc80000000000 */
[----:B------:R-:W-:Y:S01]  /*1330*/  FADD R0, R14, R11 ;  /* 0x0000000b0e007221 */ /* 0x000fe20000000000 */
[----:B------:R-:W-:Y:S06]  /*1340*/  @!P0 BRA `(.L_x_134) ;  /* 0x00000000008c8947 */ /* 0x000fec0003800000 */
[----:B------:R-:W0:Y:S01]  /*1350*/  LDC R24, c[0x0][0x390] ;  /* 0x0000e400ff187b82 */ /* 0x000e220000000800 */
[----:B------:R-:W-:Y:S02]  /*1360*/  IADD3 R21, PT, PT, R3, -0x2000, RZ ;  /* 0xffffe00003157810 */ /* 0x000fe40007ffe0ff */
[----:B------:R-:W-:-:S07]  /*1370*/  MOV R20, 0x2000 ;  /* 0x0000200000147802 */ /* 0x000fce0000000f00 */
.L_x_136:
[----:B------:R-:W-:-:S05]  /*1380*/  IMAD.WIDE R26, R20, 0x4, R4 ;  /* 0x00000004141a7825 */ /* 0x000fca00078e0204 */
[----:B------:R-:W2:Y:S04]  /*1390*/  LDG.E.64.CONSTANT R14, desc[UR6][R26.64+0x6000] ;  /* 0x006000061a0e7981 */ /* 0x000ea8000c1e9b00 */
[----:B------:R-:W2:Y:S04]  /*13a0*/  LDG.E.64.CONSTANT R6, desc[UR6][R26.64+0x7000] ;  /* 0x007000061a067981 */ /* 0x000ea8000c1e9b00 */
[----:B------:R-:W3:Y:S04]  /*13b0*/  LDG.E.64.CONSTANT R22, desc[UR6][R26.64] ;  /* 0x000000061a167981 */ /* 0x000ee8000c1e9b00 */
[----:B------:R-:W4:Y:S04]  /*13c0*/  LDG.E.64.CONSTANT R18, desc[UR6][R26.64+0x1000] ;  /* 0x001000061a127981 */ /* 0x000f28000c1e9b00 */
[----:B------:R-:W5:Y:S04]  /*13d0*/  LDG.E.64.CONSTANT R16, desc[UR6][R26.64+0x2000] ;  /* 0x002000061a107981 */ /* 0x000f68000c1e9b00 */
[----:B------:R-:W5:Y:S04]  /*13e0*/  LDG.E.64.CONSTANT R12, desc[UR6][R26.64+0x3000] ;  /* 0x003000061a0c7981 */ /* 0x000f68000c1e9b00 */
[----:B------:R-:W5:Y:S04]  /*13f0*/  LDG.E.64.CONSTANT R10, desc[UR6][R26.64+0x4000] ;  /* 0x004000061a0a7981 */ /* 0x000f68000c1e9b00 */
[----:B------:R-:W5:Y:S01]  /*1400*/  LDG.E.64.CONSTANT R8, desc[UR6][R26.64+0x5000] ;  /* 0x005000061a087981 */ /* 0x000f62000c1e9b00 */
[----:B0-----:R-:W-:Y:S01]  /*1410*/  MOV R3, R24 ;  /* 0x0000001800037202 */ /* 0x001fe20000000f00 */
[----:B--2---:R-:W-:-:S03]  /*1420*/  FADD R15, R15, R6 ;  /* 0x000000060f0f7221 */ /* 0x004fc60000000000 */
[----:B------:R-:W-:Y:S01]  /*1430*/  IADD3 R6, PT, PT, -R20, R3, RZ ;  /* 0x0000000314067210 */ /* 0x000fe20007ffe1ff */
[----:B---3--:R-:W-:-:S03]  /*1440*/  FADD R0, R22, R0 ;  /* 0x0000000016007221 */ /* 0x008fc60000000000 */
[----:B------:R-:W-:Y:S01]  /*1450*/  ISETP.GE.AND P0, PT, R6, 0x2000, PT ;  /* 0x000020000600780c */ /* 0x000fe20003f06270 */
[----:B----4-:R-:W-:Y:S01]  /*1460*/  FADD R23, R23, R18 ;  /* 0x0000001217177221 */ /* 0x010fe20000000000 */
[----:B-----5:R-:W-:Y:S01]  /*1470*/  FADD R18, R19, R16 ;  /* 0x0000001013127221 */ /* 0x020fe20000000000 */
[----:B------:R-:W-:Y:S01]  /*1480*/  FADD R17, R17, R12 ;  /* 0x0000000c11117221 */ /* 0x000fe20000000000 */
[----:B------:R-:W-:Y:S01]  /*1490*/  FADD R12, R13, R10 ;  /* 0x0000000a0d0c7221 */ /* 0x000fe20000000000 */
[----:B------:R-:W-:Y:S01]  /*14a0*/  FADD R11, R11, R8 ;  /* 0x000000080b0b7221 */ /* 0x000fe20000000000 */
[----:B------:R-:W-:Y:S01]  /*14b0*/  FADD R8, R9, R14 ;  /* 0x0000000e09087221 */ /* 0x000fe20000000000 */
[----:B------:R-:W-:Y:S01]  /*14c0*/  FADD R0, R0, R23 ;  /* 0x0000001700007221 */ /* 0x000fe20000000000 */
[----:B------:R-:W-:Y:S01]  /*14d0*/  FADD R17, R18, R17 ;  /* 0x0000001112117221 */ /* 0x000fe20000000000 */
[----:B------:R-:W-:Y:S01]  /*14e0*/  FADD R11, R12, R11 ;  /* 0x0000000b0c0b7221 */ /* 0x000fe20000000000 */
[----:B------:R-:W-:-:S02]  /*14f0*/  FADD R8, R8, R15 ;  /* 0x0000000f08087221 */ /* 0x000fc40000000000 */
[----:B------:R-:W-:Y:S02]  /*1500*/  FADD R0, R0, R17 ;  /* 0x0000001100007221 */ /* 0x000fe40000000000 */
[----:B------:R-:W-:-:S04]  /*1510*/  FADD R11, R11, R8 ;  /* 0x000000080b0b7221 */ /* 0x000fc80000000000 */
[----:B------:R-:W-:-:S04]  /*1520*/  FADD R11, R0, R11 ;  /* 0x0000000b000b7221 */ /* 0x000fc80000000000 */
[----:B------:R-:W-:Y:S01]  /*1530*/  FADD R0, R7, R11 ;  /* 0x0000000b07007221 */ /* 0x000fe20000000000 */
[----:B------:R-:W-:Y:S06]  /*1540*/  @!P0 BRA `(.L_x_135) ;  /* 0x0000000800308947 */ /* 0x000fec0003800000 */
[----:B------:R-:W-:-:S04]  /*1550*/  IADD3 R20, PT, PT, R20, 0x2000, RZ ;  /* 0x0000200014147810 */ /* 0x000fc80007ffe0ff */
[----:B------:R-:W-:-:S13]  /*1560*/  ISETP.GT.AND P0, PT, R20, R21, PT ;  /* 0x000000151400720c */ /* 0x000fda0003f04270 */
[----:B------:R-:W-:Y:S05]  /*1570*/  @!P0 BRA `(.L_x_136) ;  /* 0xfffffffc00808947 */ /* 0x000fea000383ffff */
.L_x_134:
        /* <DEDUP_REMOVED lines=20> */
.L_x_140:
        /* <DEDUP_REMOVED lines=8> */
.L_x_139:
[----:B------:R-:W-:Y:S05]  /*1740*/  BSYNC.RECONVERGENT B2 ;  /* 0x0000000000027941 */ /* 0x000fea0003800200 */
.L_x_138:
[----:B------:R-:W-:Y:S05]  /*1750*/  @!P1 BRA `(.L_x_137) ;  /* 0x0000000400a89947 */ /* 0x000fea0003800000 */
[----:B------:R-:W0:Y:S01]  /*1760*/  LDCU.64 UR4, c[0x0][0x380] ;  /* 0x00007000ff0477ac */ /* 0x000e220008000a00 */
[----:B------:R-:W-:Y:S01]  /*1770*/  IADD3 R5, PT, PT, R11, -R10, RZ ;  /* 0x8000000a0b057210 */ /* 0x000fe20007ffe0ff */
[----:B------:R-:W-:Y:S01]  /*1780*/  BSSY.RECONVERGENT B2, `(.L_x_141) ;  /* 0x000003b000027945 */ /* 0x000fe20003800200 */
[----:B------:R-:W-:Y:S02]  /*1790*/  IADD3 R3, P0, PT, R10, R20, RZ ;  /* 0x000000140a037210 */ /* 0x000fe40007f1e0ff */
[----:B------:R-:W-:Y:S02]  /*17a0*/  ISETP.GT.AND P1, PT, R5, 0x1800, PT ;  /* 0x000018000500780c */ /* 0x000fe40003f24270 */
[----:B------:R-:W-:Y:S02]  /*17b0*/  IADD3.X R6, PT, PT, RZ, RZ, RZ, P0, !PT ;  /* 0x000000ffff067210 */ /* 0x000fe400007fe4ff */
[----:B0-----:R-:W-:-:S04]  /*17c0*/  LEA R4, P0, R3, UR4, 0x2 ;  /* 0x0000000403047c11 */ /* 0x001fc8000f8010ff */
[----:B------:R-:W-:Y:S02]  /*17d0*/  LEA.HI.X R3, R3, UR5, R6, 0x2, P0 ;  /* 0x0000000503037c11 */ /* 0x000fe400080f1406 */
[----:B------:R-:W-:-:S04]  /*17e0*/  IADD3 R4, P0, PT, R4, 0x1000, RZ ;  /* 0x0000100004047810 */ /* 0x000fc80007f1e0ff */
[----:B------:R-:W-:Y:S02]  /*17f0*/  IADD3.X R5, PT, PT, RZ, R3, RZ, P0, !PT ;  /* 0x00000003ff057210 */ /* 0x000fe400007fe4ff */
[----:B------:R-:W-:Y:S02]  /*1800*/  PLOP3.LUT P0, PT, PT, PT, PT, 0x80, 0x8 ;  /* 0x000000000008781c */ /* 0x000fe40003f0f070 */
[----:B------:R-:W-:Y:S01]  /*1810*/  IADD3 R3, PT, PT, R10, R20, RZ ;  /* 0x000000140a037210 */ /* 0x000fe20007ffe0ff */
[----:B------:R-:W-:Y:S10]  /*1820*/  @!P1 BRA `(.L_x_142) ;  /* 0x0000000000c09947 */ /* 0x000ff40003800000 */
[----:B------:R-:W-:Y:S02]  /*1830*/  PLOP3.LUT P0, PT, PT, PT, PT, 0x8, 0x80 ;  /* 0x000000000080781c */ /* 0x000fe40003f0e170 */
[----:B------:R-:W-:-:S11]  /*1840*/  IADD3 R13, PT, PT, R11, -0x1800, RZ ;  /* 0xffffe8000b0d7810 */ /* 0x000fd60007ffe0ff */
.L_x_143:
        /* <DEDUP_REMOVED lines=46> */
.L_x_142:
[----:B------:R-:W-:Y:S05]  /*1b30*/  BSYNC.RECONVERGENT B2 ;  /* 0x0000000000027941 */ /* 0x000fea0003800200 */
.L_x_141:
        /* <DEDUP_REMOVED lines=31> */
.L_x_145:
[----:B------:R-:W-:Y:S05]  /*1d30*/  BSYNC.RECONVERGENT B2 ;  /* 0x0000000000027941 */ /* 0x000fea0003800200 */
.L_x_144:
        /* <DEDUP_REMOVED lines=9> */
[----:B----4-:R-:W-:-:S04]  /*1dd0*/  FADD R0, R0, R3 ;  /* 0x0000000300007221 */ /* 0x010fc80000000000 */
[----:B--2---:R-:W-:-:S04]  /*1de0*/  FADD R0, R0, R9 ;  /* 0x0000000900007221 */ /* 0x004fc80000000000 */
[----:B---3--:R-:W-:-:S07]  /*1df0*/  FADD R0, R0, R11 ;  /* 0x0000000b00007221 */ /* 0x008fce0000000000 */
.L_x_137:
[----:B------:R-:W-:Y:S05]  /*1e00*/  BSYNC.RECONVERGENT B1 ;  /* 0x0000000000017941 */ /* 0x000fea0003800200 */
.L_x_135:
        /* <DEDUP_REMOVED lines=32> */
[----:B---3--:R-:W0:Y:S04]  /*2010*/  LDS.128 R4, [UR4+0x10] ;  /* 0x00001004ff047984 */ /* 0x008e280008000c00 */
        /* <DEDUP_REMOVED lines=19> */
.L_x_118:
        /* <DEDUP_REMOVED lines=12> */
.L_x_148:
[----:B------:R-:W-:Y:S05]  /*2210*/  BSYNC.RECONVERGENT B1 ;  /* 0x0000000000017941 */ /* 0x000fea0003800200 */
.L_x_147:
        /* <DEDUP_REMOVED lines=16> */
.L_x_153:
        /* <DEDUP_REMOVED lines=9> */
.L_x_152:
[----:B------:R-:W-:Y:S05]  /*23b0*/  BSYNC.RECONVERGENT B2 ;  /* 0x0000000000027941 */ /* 0x000fea0003800200 */
.L_x_151:
        /* <DEDUP_REMOVED lines=8> */
.L_x_156:
        /* <DEDUP_REMOVED lines=43> */
.L_x_155:
[----:B------:R-:W-:Y:S05]  /*26f0*/  BSYNC.RECONVERGENT B2 ;  /* 0x0000000000027941 */ /* 0x000fea0003800200 */
.L_x_154:
        /* <DEDUP_REMOVED lines=26> */
.L_x_158:
[----:B------:R-:W-:Y:S05]  /*28a0*/  BSYNC.RECONVERGENT B2 ;  /* 0x0000000000027941 */ /* 0x000fea0003800200 */
.L_x_157:
        /* <DEDUP_REMOVED lines=12> */
.L_x_150:
[----:B------:R-:W-:Y:S05]  /*2970*/  BSYNC.RECONVERGENT B1 ;  /* 0x0000000000017941 */ /* 0x000fea0003800200 */
.L_x_149:
[----:B------:R-:W-:Y:S02]  /*2980*/  ISETP.GE.AND P0, PT, R3, 0x200, PT ;  /* 0x000002000300780c */ /* 0x000fe40003f06270 */
[----:B0----5:R-:W-:-:S11]  /*2990*/  MOV R5, R0 ;  /* 0x0000000000057202 */ /* 0x021fd60000000f00 */
[----:B------:R-:W-:Y:S05]  /*29a0*/  @!P0 BRA `(.L_x_159) ;  /* 0x0000000000d08947 */ /* 0x000fea0003800000 */
[----:B------:R-:W0:Y:S01]  /*29b0*/  S2R R7, SR_LANEID ;  /* 0x0000000000077919 */ /* 0x000e220000000000 */
[----:B------:R-:W1:Y:S02]  /*29c0*/  SHFL.DOWN PT, R0, R5, 0x1, 0x1f ;  /* 0x08201f0005007f89 */ /* 0x000e6400000e0000 */
[----:B-1----:R-:W-:Y:S01]  /*29d0*/  FADD R0, R0, R5 ;  /* 0x0000000500007221 */ /* 0x002fe20000000000 */
[C---:B0-----:R-:W-:Y:S02]  /*29e0*/  ISETP.GT.AND P0, PT, R7.reuse, 0x1e, PT ;  /* 0x0000001e0700780c */ /* 0x041fe40003f04270 */
[----:B------:R-:W-:Y:S02]  /*29f0*/  ISETP.NE.AND P1, PT, R7, RZ, PT ;  /* 0x000000ff0700720c */ /* 0x000fe40003f25270 */
[----:B------:R-:W-:Y:S02]  /*2a00*/  FSEL R0, R5, R0, P0 ;  /* 0x0000000005007208 */ /* 0x000fe40000000000 */
[----:B------:R-:W-:-:S03]  /*2a10*/  ISETP.GT.AND P0, PT, R7, 0x1d, PT ;  /* 0x0000001d0700780c */ /* 0x000fc60003f04270 */
[----:B------:R-:W0:Y:S06]  /*2a20*/  SHFL.DOWN PT, R3, R0, 0x2, 0x1f ;  /* 0x08401f0000037f89 */ /* 0x000e2c00000e0000 */
        /* <DEDUP_REMOVED lines=24> */
[----:B--2---:R-:W0:Y:S04]  /*2bb0*/  LDS.128 R4, [UR4+0x10] ;  /* 0x00001004ff047984 */ /* 0x004e280008000c00 */
        /* <DEDUP_REMOVED lines=19> */
.L_x_159:
[----:B------:R-:W0:Y:S01]  /*2cf0*/  S2R R4, SR_LANEID ;  /* 0x0000000000047919 */ /* 0x000e220000000000 */
[----:B------:R-:W-:-:S04]  /*2d00*/  LOP3.LUT R0, R2, 0x3e0, RZ, 0xc0, !PT ;  /* 0x000003e002007812 */ /* 0x000fc800078ec0ff */
[----:B------:R-:W-:Y:S02]  /*2d10*/  IADD3 R6, PT, PT, R0, 0x20, RZ ;  /* 0x0000002000067810 */ /* 0x000fe40007ffe0ff */
[----:B------:R-:W-:Y:S02]  /*2d20*/  LOP3.LUT R0, RZ, R0, RZ, 0x33, !PT ;  /* 0x00000000ff007212 */ /* 0x000fe400078e33ff */
[-C--:B------:R-:W-:Y:S02]  /*2d30*/  ISETP.GT.AND P0, PT, R6, R3.reuse, PT ;  /* 0x000000030600720c */ /* 0x080fe40003f04270 */
[----:B------:R-:W-:-:S04]  /*2d40*/  IADD3 R0, PT, PT, R0, R3, RZ ;  /* 0x0000000300007210 */ /* 0x000fc80007ffe0ff */
[----:B------:R-:W-:-:S05]  /*2d50*/  SEL R6, R0, 0x1f, P0 ;  /* 0x0000001f00067807 */ /* 0x000fca0000000000 */
[----:B------:R-:W1:Y:S01]  /*2d60*/  SHFL.DOWN PT, R0, R5, 0x1, R6 ;  /* 0x0820000005007989 */ /* 0x000e6200000e0006 */
[C---:B0-----:R-:W-:Y:S02]  /*2d70*/  ISETP.GE.AND P0, PT, R4.reuse, R6, PT ;  /* 0x000000060400720c */ /* 0x041fe40003f06270 */
[C---:B------:R-:W-:Y:S02]  /*2d80*/  IADD3 R7, PT, PT, R4.reuse, 0x2, RZ ;  /* 0x0000000204077810 */ /* 0x040fe40007ffe0ff */
[----:B------:R-:W-:-:S09]  /*2d90*/  ISETP.NE.AND P1, PT, R4, RZ, PT ;  /* 0x000000ff0400720c */ /* 0x000fd20003f25270 */
[----:B-1----:R-:W-:Y:S01]  /*2da0*/  @!P0 FADD R5, R0, R5 ;  /* 0x0000000500058221 */ /* 0x002fe20000000000 */
[-C--:B------:R-:W-:Y:S02]  /*2db0*/  ISETP.GT.AND P0, PT, R7, R6.reuse, PT ;  /* 0x000000060700720c */ /* 0x080fe40003f04270 */
[----:B------:R-:W-:Y:S01]  /*2dc0*/  IADD3 R7, PT, PT, R4, 0x4, RZ ;  /* 0x0000000404077810 */ /* 0x000fe20007ffe0ff */
[----:B------:R-:W0:Y:S01]  /*2dd0*/  @!P1 S2R R8, SR_CgaCtaId ;  /* 0x0000000000089919 */ /* 0x000e220000008800 */
        /* <DEDUP_REMOVED lines=31> */
[----:B-1----:R-:W1:Y:S04]  /*2fd0*/  LDS.128 R4, [UR4+0x20] ;  /* 0x00002004ff047984 */ /* 0x002e680008000c00 */
        /* <DEDUP_REMOVED lines=29> */
.L_x_146:
        /* <DEDUP_REMOVED lines=28> */
[----:B------:R-:W-:Y:S02]  /*3370*/  HFMA2 R11, -RZ, RZ, 0, 0.0078125 ;  /* 0x00002000ff0b7431 */ /* 0x000fe400000001ff */
        /* <DEDUP_REMOVED lines=11> */
.L_x_162:
[----:B------:R-:W-:-:S05]  /*3430*/  IMAD.WIDE R2, R11, 0x4, R4 ;  /* 0x000000040b027825 */ /* 0x000fca00078e0204 */
        /* <DEDUP_REMOVED lines=15> */
[----:B------:R0:W5:Y:S02]  /*3530*/  LDG.E.CONSTANT R18, desc[UR6][R2.64+0x7800] ;  /* 0x0078000602127981 */ /* 0x000164000c1e9900 */
[----:B0-----:R-:W-:-:S04]  /*3540*/  MOV R3, R7 ;  /* 0x0000000700037202 */ /* 0x001fc80000000f00 */
[----:B------:R-:W-:-:S04]  /*3550*/  IADD3 R2, PT, PT, -R11, R3, RZ ;  /* 0x000000030b027210 */ /* 0x000fc80007ffe1ff */
[----:B------:R-:W-:Y:S01]  /*3560*/  ISETP.GE.AND P0, PT, R2, 0x2000, PT ;  /* 0x000020000200780c */ /* 0x000fe20003f06270 */
        /* <DEDUP_REMOVED lines=17> */
[----:B------:R-:W-:-:S04]  /*3680*/  IADD3 R11, PT, PT, R11, 0x2000, RZ ;  /* 0x000020000b0b7810 */ /* 0x000fc80007ffe0ff */
[----:B------:R-:W-:-:S13]  /*3690*/  ISETP.GT.AND P0, PT, R11, R6, PT ;  /* 0x000000060b00720c */ /* 0x000fda0003f04270 */
[----:B------:R-:W-:Y:S05]  /*36a0*/  @!P0 BRA `(.L_x_162) ;  /* 0xfffffffc00608947 */ /* 0x000fea000383ffff */
.L_x_160:
        /* <DEDUP_REMOVED lines=20> */
.L_x_166:
        /* <DEDUP_REMOVED lines=8> */
.L_x_165:
[----:B------:R-:W-:Y:S05]  /*3870*/  BSYNC.RECONVERGENT B2 ;  /* 0x0000000000027941 */ /* 0x000fea0003800200 */
.L_x_164:
        /* <DEDUP_REMOVED lines=16> */
.L_x_169:
        /* <DEDUP_REMOVED lines=46> */
.L_x_168:
[----:B------:R-:W-:Y:S05]  /*3c60*/  BSYNC.RECONVERGENT B2 ;  /* 0x0000000000027941 */ /* 0x000fea0003800200 */
.L_x_167:
        /* <DEDUP_REMOVED lines=31> */
.L_x_171:
[----:B------:R-:W-:Y:S05]  /*3e60*/  BSYNC.RECONVERGENT B2 ;  /* 0x0000000000027941 */ /* 0x000fea0003800200 */
.L_x_170:
        /* <DEDUP_REMOVED lines=12> */
.L_x_163:
[----:B------:R-:W-:Y:S05]  /*3f30*/  BSYNC.RECONVERGENT B1 ;  /* 0x0000000000017941 */ /* 0x000fea0003800200 */
.L_x_161:
        /* <DEDUP_REMOVED lines=50> */
[----:B------:R-:W-:-:S07]  /*4260*/  FADD R0, R18, R19 ;  /* 0x0000001312007221 */ /* 0x000fce0000000000 */
.L_x_133:
[----:B------:R-:W-:Y:S05]  /*4270*/  BSYNC.RECONVERGENT B0 ;  /* 0x0000000000007941 */ /* 0x000fea0003800200 */
.L_x_117:
[----:B------:R-:W-:Y:S05]  /*4280*/  @P0 EXIT ;  /* 0x000000000000094d */ /* 0x000fea0003800000 */
[----:B0-23--:R-:W0:Y:S01]  /*4290*/  LDC.64 R2, c[0x0][0x388] ;  /* 0x0000e200ff027b82 */ /* 0x00de220000000a00 */
[----:B------:R-:W4:Y:S02]  /*42a0*/  LDCU UR4, c[0x0][0x398] ;  /* 0x00007300ff0477ac */ /* 0x000f240008000800 */
[----:B----4-:R-:W-:-:S05]  /*42b0*/  FADD R5, R0, UR4 ;  /* 0x0000000400057e21 */ /* 0x010fca0008000000 */
[----:B0-----:R-:W-:Y:S01]  /*42c0*/  STG.E desc[UR6][R2.64], R5 ;  /* 0x0000000502007986 */ /* 0x001fe2000c101906 */
[----:B------:R-:W-:Y:S05]  /*42d0*/  EXIT ;  /* 0x000000000000794d */ /* 0x000fea0003800000 */
.L_x_172:
        /* <DEDUP_REMOVED lines=10> */
.L_x_401:


//--------------------- .text._ZN3cub18CUB_300001_SM_10006detail6reduce18DeviceReduceKernelINS2_10policy_hubIfjN4cuda3std3__44plusIfEEE10Policy1000EN6thrust24THRUST_300001_SM_1000_NS10device_ptrIfEEjS9_fNS7_10__identityEEEvT0_PT3_T1_NS0_13GridEvenShareISK_EET2_T4_ --------------------------
	.section	.text._ZN3cub18CUB_300001_SM_10006detail6reduce18DeviceReduceKernelINS2_10policy_hubIfjN4cuda3std3__44plusIfEEE10Policy1000EN6thrust24THRUST_300001_SM_1000_NS10device_ptrIfEEjS9_fNS7_10__identityEEEvT0_PT3_T1_NS0_13GridEvenShareISK_EET2_T4_,"ax",@progbits
	.align	128
        .global         _ZN3cub18CUB_300001_SM_10006detail6reduce18DeviceReduceKernelINS2_10policy_hubIfjN4cuda3std3__44plusIfEEE10Policy1000EN6thrust24THRUST_300001_SM_1000_NS10device_ptrIfEEjS9_fNS7_10__identityEEEvT0_PT3_T1_NS0_13GridEvenShareISK_EET2_T4_
        .type           _ZN3cub18CUB_300001_SM_10006detail6reduce18DeviceReduceKernelINS2_10policy_hubIfjN4cuda3std3__44plusIfEEE10Policy1000EN6thrust24THRUST_300001_SM_1000_NS10device_ptrIfEEjS9_fNS7_10__identityEEEvT0_PT3_T1_NS0_13GridEvenShareISK_EET2_T4_,@function
        .size           _ZN3cub18CUB_300001_SM_10006detail6reduce18DeviceReduceKernelINS2_10policy_hubIfjN4cuda3std3__44plusIfEEE10Policy1000EN6thrust24THRUST_300001_SM_1000_NS10device_ptrIfEEjS9_fNS7_10__identityEEEvT0_PT3_T1_NS0_13GridEvenShareISK_EET2_T4_,(.L_x_402 - _ZN3cub18CUB_300001_SM_10006detail6reduce18DeviceReduceKernelINS2_10policy_hubIfjN4cuda3std3__44plusIfEEE10Policy1000EN6thrust24THRUST_300001_SM_1000_NS10device_ptrIfEEjS9_fNS7_10__identityEEEvT0_PT3_T1_NS0_13GridEvenShareISK_EET2_T4_)
        .other          _ZN3cub18CUB_300001_SM_10006detail6reduce18DeviceReduceKernelINS2_10policy_hubIfjN4cuda3std3__44plusIfEEE10Policy1000EN6thrust24THRUST_300001_SM_1000_NS10device_ptrIfEEjS9_fNS7_10__identityEEEvT0_PT3_T1_NS0_13GridEvenShareISK_EET2_T4_,@"STO_CUDA_ENTRY STV_DEFAULT"
_ZN3cub18CUB_300001_SM_10006detail6reduce18DeviceReduceKernelINS2_10policy_hubIfjN4cuda3std3__44plusIfEEE10Policy1000EN6thrust24THRUST_300001_SM_1000_NS10device_ptrIfEEjS9_fNS7_10__identityEEEvT0_PT3_T1_NS0_13GridEvenShareISK_EET2_T4_:
.text._ZN3cub18CUB_300001_SM_10006detail6reduce18DeviceReduceKernelINS2_10policy_hubIfjN4cuda3std3__44plusIfEEE10Policy1000EN6thrust24THRUST_300001_SM_1000_NS10device_ptrIfEEjS9_fNS7_10__identityEEEvT0_PT3_T1_NS0_13GridEvenShareISK_EET2_T4_:
[----:B------:R-:W-:Y:S01]  /*0000*/  LDC R1, c[0x0][0x37c] ;  /* 0x0000df00ff017b82 */ /* 0x000fe20000000800 */
[----:B------:R-:W0:Y:S07]  /*0010*/  S2R R3, SR_CTAID.X ;  /* 0x0000000000037919 */ /* 0x000e2e0000002500 */
[----:B------:R-:W1:Y:S01]  /*0020*/  LDC.64 R6, c[0x0][0x3a8] ;  /* 0x0000ea00ff067b82 */ /* 0x000e620000000a00 */
[----:B------:R-:W2:Y:S01]  /*0030*/  LDCU.64 UR6, c[0x0][0x358] ;  /* 0x00006b00ff0677ac */ /* 0x000ea20008000a00 */
[----:B------:R-:W-:Y:S01]  /*0040*/  BSSY.RECONVERGENT B0, `(.L_x_173) ;  /* 0x000027a000007945 */ /* 0x000fe20003800200 */
[----:B-1----:R-:W-:Y:S01]  /*0050*/  SHF.L.U32 R13, R7, 0xd, RZ ;  /* 0x0000000d070d7819 */ /* 0x002fe200000006ff */
[----:B0-----:R-:W-:-:S05]  /*0060*/  IMAD R0, R3, -0x2000, R6 ;  /* 0xffffe00003007824 */ /* 0x001fca00078e0206 */
[----:B------:R-:W-:-:S13]  /*0070*/  ISETP.GT.U32.AND P0, PT, R0, 0x1fff, PT ;  /* 0x00001fff0000780c */ /* 0x000fda0003f04070 */
[----:B--2---:R-:W-:Y:S05]  /*0080*/  @P0 BRA `(.L_x_174) ;  /* 0x0000001000d40947 */ /* 0x004fea0003800000 */
[----:B------:R-:W0:Y:S01]  /*0090*/  S2R R2, SR_TID.X ;  /* 0x0000000000027919 */ /* 0x000e220000002100 */
[----:B------:R-:W-:Y:S01]  /*00a0*/  BSSY.RECONVERGENT B1, `(.L_x_175) ;  /* 0x000000a000017945 */ /* 0x000fe20003800200 */
[----:B------:R-:W-:Y:S01]  /*00b0*/  HFMA2 R15, -RZ, RZ, 0, 0 ;  /* 0x00000000ff0f7431 */ /* 0x000fe200000001ff */
[----:B0-----:R-:W-:Y:S02]  /*00c0*/  ISETP.GE.U32.AND P0, PT, R2, R0, PT ;  /* 0x000000000200720c */ /* 0x001fe40003f06070 */
[----:B------:R-:W-:-:S11]  /*00d0*/  MOV R4, R2 ;  /* 0x0000000200047202 */ /* 0x000fd60000000f00 */
[----:B------:R-:W-:Y:S05]  /*00e0*/  @P0 BRA `(.L_x_176) ;  /* 0x0000000000140947 */ /* 0x000fea0003800000 */
[----:B------:R-:W0:Y:S01]  /*00f0*/  LDC.64 R8, c[0x0][0x380] ;  /* 0x0000e000ff087b82 */ /* 0x000e220000000a00 */
[----:B------:R-:W-:-:S05]  /*0100*/  LEA R5, R3, R2, 0xd ;  /* 0x0000000203057211 */ /* 0x000fca00078e68ff */
[----:B0-----:R-:W-:-:S05]  /*0110*/  IMAD.WIDE.U32 R8, R5, 0x4, R8 ;  /* 0x0000000405087825 */ /* 0x001fca00078e0008 */
[----:B------:R0:W5:Y:S01]  /*0120*/  LDG.E R15, desc[UR6][R8.64] ;  /* 0x00000006080f7981 */ /* 0x000162000c1e1900 */
[----:B------:R-:W-:-:S07]  /*0130*/  IADD3 R4, PT, PT, R2, 0x200, RZ ;  /* 0x0000020002047810 */ /* 0x000fce0007ffe0ff */
.L_x_176:
[----:B------:R-:W-:Y:S05]  /*0140*/  BSYNC.RECONVERGENT B1 ;  /* 0x0000000000017941 */ /* 0x000fea0003800200 */
.L_x_175:
[----:B------:R-:W-:Y:S01]  /*0150*/  ISETP.GE.U32.AND P0, PT, R4, R0, PT ;  /* 0x000000000400720c */ /* 0x000fe20003f06070 */
[----:B------:R-:W-:-:S12]  /*0160*/  BSSY.RECONVERGENT B1, `(.L_x_177) ;  /* 0x00000a5000017945 */ /* 0x000fd80003800200 */
[----:B------:R-:W-:Y:S05]  /*0170*/  @P0 BRA `(.L_x_178) ;  /* 0x00000008008c0947 */ /* 0x000fea0003800000 */
[----:B------:R-:W-:Y:S01]  /*0180*/  LOP3.LUT R5, RZ, R4, RZ, 0x33, !PT ;  /* 0x00000004ff057212 */ /* 0x000fe200078e33ff */
[----:B------:R-:W-:Y:S03]  /*0190*/  BSSY.RECONVERGENT B2, `(.L_x_179) ;  /* 0x0000053000027945 */ /* 0x000fe60003800200 */
[----:B------:R-:W-:-:S05]  /*01a0*/  IADD3 R6, PT, PT, R5, R6, RZ ;  /* 0x0000000605067210 */ /* 0x000fca0007ffe0ff */
[----:B------:R-:W-:-:S05]  /*01b0*/  IMAD R6, R3, -0x2000, R6 ;  /* 0xffffe00003067824 */ /* 0x000fca00078e0206 */
[C---:B------:R-:W-:Y:S02]  /*01c0*/  ISETP.GE.U32.AND P0, PT, R6.reuse, 0x1e00, PT ;  /* 0x00001e000600780c */ /* 0x040fe40003f06070 */
[----:B------:R-:W-:-:S04]  /*01d0*/  LEA.HI R5, R6, 0x1, RZ, 0x17 ;  /* 0x0000000106057811 */ /* 0x000fc800078fb8ff */
[----:B------:R-:W-:-:S07]  /*01e0*/  LOP3.LUT R6, R5, 0xf, RZ, 0xc0, !PT ;  /* 0x0000000f05067812 */ /* 0x000fce00078ec0ff */
[----:B------:R-:W-:Y:S05]  /*01f0*/  @!P0 BRA `(.L_x_180) ;  /* 0x0000000400308947 */ /* 0x000fea0003800000 */
[----:B------:R-:W-:Y:S01]  /*0200*/  LOP3.LUT R10, R5, 0xfffff0, RZ, 0xc0, !PT ;  /* 0x00fffff0050a7812 */ /* 0x000fe200078ec0ff */
[----:B------:R-:W-:Y:S01]  /*0210*/  BSSY.RECONVERGENT B3, `(.L_x_181) ;  /* 0x0000049000037945 */ /* 0x000fe20003800200 */
[----:B0-----:R-:W-:Y:S02]  /*0220*/  LOP3.LUT R9, R4, 0x1000, RZ, 0xfc, !PT ;  /* 0x0000100004097812 */ /* 0x001fe400078efcff */
[----:B------:R-:W-:Y:S02]  /*0230*/  LEA R4, R3, R4, 0xd ;  /* 0x0000000403047211 */ /* 0x000fe400078e68ff */
[----:B------:R-:W-:-:S07]  /*0240*/  IADD3 R10, PT, PT, -R10, RZ, RZ ;  /* 0x000000ff0a0a7210 */ /* 0x000fce0007ffe1ff */
.L_x_182:
[----:B------:R-:W0:Y:S02]  /*0250*/  LDC.64 R12, c[0x0][0x380] ;  /* 0x0000e000ff0c7b82 */ /* 0x000e240000000a00 */
[----:B0-----:R-:W-:-:S05]  /*0260*/  IMAD.WIDE.U32 R22, R4, 0x4, R12 ;  /* 0x0000000404167825 */ /* 0x001fca00078e000c */
[----:B------:R0:W2:Y:S01]  /*0270*/  LDG.E R8, desc[UR6][R22.64] ;  /* 0x0000000616087981 */ /* 0x0000a2000c1e1900 */
[C---:B------:R-:W-:Y:S02]  /*0280*/  IADD3 R25, PT, PT, R4.reuse, 0x200, RZ ;  /* 0x0000020004197810 */ /* 0x040fe40007ffe0ff */
[C---:B------:R-:W-:Y:S02]  /*0290*/  IADD3 R21, PT, PT, R4.reuse, 0x400, RZ ;  /* 0x0000040004157810 */ /* 0x040fe40007ffe0ff */
[C---:B------:R-:W-:Y:S01]  /*02a0*/  IADD3 R17, PT, PT, R4.reuse, 0x600, RZ ;  /* 0x0000060004117810 */ /* 0x040fe20007ffe0ff */
[----:B------:R-:W-:Y:S01]  /*02b0*/  IMAD.WIDE.U32 R24, R25, 0x4, R12 ;  /* 0x0000000419187825 */ /* 0x000fe200078e000c */
[----:B------:R-:W-:-:S03]  /*02c0*/  IADD3 R19, PT, PT, R4, 0x800, RZ ;  /* 0x0000080004137810 */ /* 0x000fc60007ffe0ff */
[--C-:B------:R-:W-:Y:S01]  /*02d0*/  IMAD.WIDE.U32 R20, R21, 0x4, R12.reuse ;  /* 0x0000000415147825 */ /* 0x100fe200078e000c */
[----:B------:R-:W3:Y:S01]  /*02e0*/  LDG.E R7, desc[UR6][R24.64] ;  /* 0x0000000618077981 */ /* 0x000ee2000c1e1900 */
[C---:B------:R-:W-:Y:S02]  /*02f0*/  IADD3 R11, PT, PT, R4.reuse, 0xa00, RZ ;  /* 0x00000a00040b7810 */ /* 0x040fe40007ffe0ff */
[--C-:B------:R-:W-:Y:S01]  /*0300*/  IMAD.WIDE.U32 R16, R17, 0x4, R12.reuse ;  /* 0x0000000411107825 */ /* 0x100fe200078e000c */
[----:B------:R1:W4:Y:S01]  /*0310*/  LDG.E R29, desc[UR6][R20.64] ;  /* 0x00000006141d7981 */ /* 0x000322000c1e1900 */
[C---:B------:R-:W-:Y:S02]  /*0320*/  IADD3 R14, PT, PT, R4.reuse, 0xc00, RZ ;  /* 0x00000c00040e7810 */ /* 0x040fe40007ffe0ff */
[--C-:B------:R-:W-:Y:S01]  /*0330*/  IMAD.WIDE.U32 R18, R19, 0x4, R12.reuse ;  /* 0x0000000413127825 */ /* 0x100fe200078e000c */
[----:B------:R1:W4:Y:S03]  /*0340*/  LDG.E R28, desc[UR6][R16.64] ;  /* 0x00000006101c7981 */ /* 0x000326000c1e1900 */
[----:B0-----:R-:W-:Y:S01]  /*0350*/  IMAD.WIDE.U32 R22, R11, 0x4, R12 ;  /* 0x000000040b167825 */ /* 0x001fe200078e000c */
[----:B------:R-:W4:Y:S01]  /*0360*/  LDG.E R27, desc[UR6][R18.64] ;  /* 0x00000006121b7981 */ /* 0x000f22000c1e1900 */
[----:B------:R-:W-:-:S02]  /*0370*/  IADD3 R11, PT, PT, R4, 0xe00, RZ ;  /* 0x00000e00040b7810 */ /* 0x000fc40007ffe0ff */
[--C-:B-1----:R-:W-:Y:S01]  /*0380*/  IMAD.WIDE.U32 R20, R14, 0x4, R12.reuse ;  /* 0x000000040e147825 */ /* 0x102fe200078e000c */
[----:B------:R0:W4:Y:S01]  /*0390*/  LDG.E R26, desc[UR6][R22.64] ;  /* 0x00000006161a7981 */ /* 0x000122000c1e1900 */
[C---:B------:R-:W-:Y:S02]  /*03a0*/  IADD3 R14, PT, PT, R4.reuse, 0x1000, RZ ;  /* 0x00001000040e7810 */ /* 0x040fe40007ffe0ff */
[C---:B------:R-:W-:Y:S01]  /*03b0*/  IADD3 R24, PT, PT, R4.reuse, 0x1200, RZ ;  /* 0x0000120004187810 */ /* 0x040fe20007ffe0ff */
[--C-:B------:R-:W-:Y:S01]  /*03c0*/  IMAD.WIDE.U32 R16, R11, 0x4, R12.reuse ;  /* 0x000000040b107825 */ /* 0x100fe200078e000c */
[----:B------:R1:W4:Y:S01]  /*03d0*/  LDG.E R25, desc[UR6][R20.64] ;  /* 0x0000000614197981 */ /* 0x000322000c1e1900 */
[----:B------:R-:W-:Y:S02]  /*03e0*/  IADD3 R11, PT, PT, R4, 0x1400, RZ ;  /* 0x00001400040b7810 */ /* 0x000fe40007ffe0ff */
[--C-:B0-----:R-:W-:Y:S02]  /*03f0*/  IMAD.WIDE.U32 R22, R24, 0x4, R12.reuse ;  /* 0x0000000418167825 */ /* 0x101fe400078e000c */
[----:B------:R0:W4:Y:S02]  /*0400*/  LDG.E R24, desc[UR6][R16.64] ;  /* 0x0000000610187981 */ /* 0x000124000c1e1900 */
[--C-:B-1----:R-:W-:Y:S01]  /*0410*/  IMAD.WIDE.U32 R20, R14, 0x4, R12.reuse ;  /* 0x000000040e147825 */ /* 0x102fe200078e000c */
[C---:B------:R-:W-:Y:S01]  /*0420*/  IADD3 R14, PT, PT, R4.reuse, 0x1600, RZ ;  /* 0x00001600040e7810 */ /* 0x040fe20007ffe0ff */
[----:B------:R1:W4:Y:S04]  /*0430*/  LDG.E R18, desc[UR6][R22.64] ;  /* 0x0000000616127981 */ /* 0x000328000c1e1900 */
[----:B------:R1:W4:Y:S01]  /*0440*/  LDG.E R19, desc[UR6][R20.64] ;  /* 0x0000000614137981 */ /* 0x000322000c1e1900 */
[----:B0-----:R-:W-:Y:S01]  /*0450*/  IMAD.WIDE.U32 R16, R11, 0x4, R12 ;  /* 0x000000040b107825 */ /* 0x001fe200078e000c */
[----:B-1----:R-:W-:-:S04]  /*0460*/  IADD3 R23, PT, PT, R4, 0x1800, RZ ;  /* 0x0000180004177810 */ /* 0x002fc80007ffe0ff */
[----:B------:R0:W4:Y:S01]  /*0470*/  LDG.E R11, desc[UR6][R16.64] ;  /* 0x00000006100b7981 */ /* 0x000122000c1e1900 */
[C---:B------:R-:W-:Y:S01]  /*0480*/  IADD3 R21, PT, PT, R4.reuse, 0x1a00, RZ ;  /* 0x00001a0004157810 */ /* 0x040fe20007ffe0ff */
[----:B0-----:R-:W-:Y:S01]  /*0490*/  IMAD.WIDE.U32 R16, R23, 0x4, R12 ;  /* 0x0000000417107825 */ /* 0x001fe200078e000c */
[----:B------:R-:W-:-:S03]  /*04a0*/  IADD3 R23, PT, PT, R4, 0x1c00, RZ ;  /* 0x00001c0004177810 */ /* 0x000fc60007ffe0ff */
[--C-:B------:R-:W-:Y:S02]  /*04b0*/  IMAD.WIDE.U32 R20, R21, 0x4, R12.reuse ;  /* 0x0000000415147825 */ /* 0x100fe400078e000c */
[----:B------:R-:W4:Y:S02]  /*04c0*/  LDG.E R16, desc[UR6][R16.64] ;  /* 0x0000000610107981 */ /* 0x000f24000c1e1900 */
[----:B------:R-:W-:Y:S02]  /*04d0*/  IMAD.WIDE.U32 R22, R23, 0x4, R12 ;  /* 0x0000000417167825 */ /* 0x000fe400078e000c */
[----:B------:R-:W4:Y:S04]  /*04e0*/  LDG.E R20, desc[UR6][R20.64] ;  /* 0x0000000614147981 */ /* 0x000f28000c1e1900 */
[----:B------:R-:W4:Y:S01]  /*04f0*/  LDG.E R22, desc[UR6][R22.64] ;  /* 0x0000000616167981 */ /* 0x000f22000c1e1900 */
[----:B--2--5:R-:W-:Y:S01]  /*0500*/  FADD R8, R8, R15 ;  /* 0x0000000f08087221 */ /* 0x024fe20000000000 */
[----:B------:R-:W-:-:S06]  /*0510*/  IMAD.WIDE.U32 R14, R14, 0x4, R12 ;  /* 0x000000040e0e7825 */ /* 0x000fcc00078e000c */
[----:B------:R0:W2:Y:S02]  /*0520*/  LDG.E R14, desc[UR6][R14.64] ;  /* 0x000000060e0e7981 */ /* 0x0000a4000c1e1900 */
[----:B0-----:R-:W-:-:S05]  /*0530*/  IADD3 R15, PT, PT, R4, 0x1e00, RZ ;  /* 0x00001e00040f7810 */ /* 0x001fca0007ffe0ff */
[----:B------:R-:W-:-:S06]  /*0540*/  IMAD.WIDE.U32 R12, R15, 0x4, R12 ;  /* 0x000000040f0c7825 */ /* 0x000fcc00078e000c */
[----:B------:R-:W2:Y:S01]  /*0550*/  LDG.E R12, desc[UR6][R12.64] ;  /* 0x000000060c0c7981 */ /* 0x000ea2000c1e1900 */
        /* <DEDUP_REMOVED lines=8> */
[----:B------:R-:W-:Y:S01]  /*05e0*/  FADD R18, R19, R18 ;  /* 0x0000001213127221 */ /* 0x000fe20000000000 */
[----:B------:R-:W-:-:S03]  /*05f0*/  IADD3 R10, PT, PT, R10, 0x10, RZ ;  /* 0x000000100a0a7810 */ /* 0x000fc60007ffe0ff */
[----:B------:R-:W-:Y:S01]  /*0600*/  FADD R11, R18, R11 ;  /* 0x0000000b120b7221 */ /* 0x000fe20000000000 */
[----:B------:R-:W-:Y:S02]  /*0610*/  ISETP.NE.AND P0, PT, R10, RZ, PT ;  /* 0x000000ff0a00720c */ /* 0x000fe40003f05270 */
[----:B------:R-:W-:Y:S02]  /*0620*/  IADD3 R9, PT, PT, R9, 0x2000, RZ ;  /* 0x0000200009097810 */ /* 0x000fe40007ffe0ff */
[----:B------:R-:W-:Y:S01]  /*0630*/  IADD3 R4, PT, PT, R4, 0x2000, RZ ;  /* 0x0000200004047810 */ /* 0x000fe20007ffe0ff */
[----:B--2---:R-:W-:-:S04]  /*0640*/  FADD R11, R11, R14 ;  /* 0x0000000e0b0b7221 */ /* 0x004fc80000000000 */
[----:B------:R-:W-:-:S04]  /*0650*/  FADD R11, R11, R16 ;  /* 0x000000100b0b7221 */ /* 0x000fc80000000000 */
[----:B------:R-:W-:-:S04]  /*0660*/  FADD R11, R11, R20 ;  /* 0x000000140b0b7221 */ /* 0x000fc80000000000 */
[----:B------:R-:W-:-:S04]  /*0670*/  FADD R11, R11, R22 ;  /* 0x000000160b0b7221 */ /* 0x000fc80000000000 */
[----:B------:R-:W-:Y:S01]  /*0680*/  FADD R15, R11, R12 ;  /* 0x0000000c0b0f7221 */ /* 0x000fe20000000000 */
[----:B------:R-:W-:Y:S06]  /*0690*/  @P0 BRA `(.L_x_182) ;  /* 0xfffffff800ec0947 */ /* 0x000fec000383ffff */
[----:B------:R-:W-:Y:S05]  /*06a0*/  BSYNC.RECONVERGENT B3 ;  /* 0x0000000000037941 */ /* 0x000fea0003800200 */
.L_x_181:
[----:B------:R-:W-:-:S07]  /*06b0*/  IADD3 R4, PT, PT, R9, -0x1000, RZ ;  /* 0xfffff00009047810 */ /* 0x000fce0007ffe0ff */
.L_x_180:
[----:B------:R-:W-:Y:S05]  /*06c0*/  BSYNC.RECONVERGENT B2 ;  /* 0x0000000000027941 */ /* 0x000fea0003800200 */
.L_x_179:
[----:B------:R-:W-:-:S13]  /*06d0*/  ISETP.NE.AND P0, PT, R6, RZ, PT ;  /* 0x000000ff0600720c */ /* 0x000fda0003f05270 */
[----:B------:R-:W-:Y:S05]  /*06e0*/  @!P0 BRA `(.L_x_178) ;  /* 0x0000000400308947 */ /* 0x000fea0003800000 */
[----:B------:R-:W-:Y:S01]  /*06f0*/  ISETP.GE.U32.AND P0, PT, R6, 0x8, PT ;  /* 0x000000080600780c */ /* 0x000fe20003f06070 */
[----:B------:R-:W-:Y:S01]  /*0700*/  BSSY.RECONVERGENT B2, `(.L_x_183) ;  /* 0x0000026000027945 */ /* 0x000fe20003800200 */
[----:B------:R-:W-:-:S04]  /*0710*/  LOP3.LUT R22, R5, 0x7, RZ, 0xc0, !PT ;  /* 0x0000000705167812 */ /* 0x000fc800078ec0ff */
[----:B------:R-:W-:-:S07]  /*0720*/  ISETP.NE.AND P1, PT, R22, RZ, PT ;  /* 0x000000ff1600720c */ /* 0x000fce0003f25270 */
[----:B------:R-:W-:Y:S06]  /*0730*/  @!P0 BRA `(.L_x_184) ;  /* 0x0000000000888947 */ /* 0x000fec0003800000 */
[----:B------:R-:W1:Y:S01]  /*0740*/  LDC.64 R6, c[0x0][0x380] ;  /* 0x0000e000ff067b82 */ /* 0x000e620000000a00 */
[----:B------:R-:W-:-:S04]  /*0750*/  LEA R19, R3, R4, 0xd ;  /* 0x0000000403137211 */ /* 0x000fc800078e68ff */
[C---:B------:R-:W-:Y:S02]  /*0760*/  IADD3 R17, PT, PT, R19.reuse, 0x200, RZ ;  /* 0x0000020013117810 */ /* 0x040fe40007ffe0ff */
[C---:B------:R-:W-:Y:S02]  /*0770*/  IADD3 R21, PT, PT, R19.reuse, 0x400, RZ ;  /* 0x0000040013157810 */ /* 0x040fe40007ffe0ff */
[C---:B------:R-:W-:Y:S02]  /*0780*/  IADD3 R13, PT, PT, R19.reuse, 0x600, RZ ;  /* 0x00000600130d7810 */ /* 0x040fe40007ffe0ff */
[C---:B0-----:R-:W-:Y:S01]  /*0790*/  IADD3 R9, PT, PT, R19.reuse, 0x800, RZ ;  /* 0x0000080013097810 */ /* 0x041fe20007ffe0ff */
[----:B-1----:R-:W-:-:S04]  /*07a0*/  IMAD.WIDE.U32 R10, R19, 0x4, R6 ;  /* 0x00000004130a7825 */ /* 0x002fc800078e0006 */
[--C-:B------:R-:W-:Y:S01]  /*07b0*/  IMAD.WIDE.U32 R16, R17, 0x4, R6.reuse ;  /* 0x0000000411107825 */ /* 0x100fe200078e0006 */
[----:B------:R0:W2:Y:S03]  /*07c0*/  LDG.E R14, desc[UR6][R10.64] ;  /* 0x000000060a0e7981 */ /* 0x0000a6000c1e1900 */
[--C-:B------:R-:W-:Y:S01]  /*07d0*/  IMAD.WIDE.U32 R20, R21, 0x4, R6.reuse ;  /* 0x0000000415147825 */ /* 0x100fe200078e0006 */
[----:B------:R1:W3:Y:S03]  /*07e0*/  LDG.E R18, desc[UR6][R16.64] ;  /* 0x0000000610127981 */ /* 0x0002e6000c1e1900 */
[--C-:B------:R-:W-:Y:S01]  /*07f0*/  IMAD.WIDE.U32 R12, R13, 0x4, R6.reuse ;  /* 0x000000040d0c7825 */ /* 0x100fe200078e0006 */
[----:B------:R-:W-:Y:S01]  /*0800*/  IADD3 R23, PT, PT, R19, 0xa00, RZ ;  /* 0x00000a0013177810 */ /* 0x000fe20007ffe0ff */
[----:B------:R-:W4:Y:S02]  /*0810*/  LDG.E R20, desc[UR6][R20.64] ;  /* 0x0000000614147981 */ /* 0x000f24000c1e1900 */
[--C-:B------:R-:W-:Y:S01]  /*0820*/  IMAD.WIDE.U32 R8, R9, 0x4, R6.reuse ;  /* 0x0000000409087825 */ /* 0x100fe200078e0006 */
[----:B------:R-:W-:Y:S01]  /*0830*/  IADD3 R25, PT, PT, R19, 0xc00, RZ ;  /* 0x00000c0013197810 */ /* 0x000fe20007ffe0ff */
[----:B------:R-:W4:Y:S02]  /*0840*/  LDG.E R12, desc[UR6][R12.64] ;  /* 0x000000060c0c7981 */ /* 0x000f24000c1e1900 */
[--C-:B0-----:R-:W-:Y:S01]  /*0850*/  IMAD.WIDE.U32 R10, R23, 0x4, R6.reuse ;  /* 0x00000004170a7825 */ /* 0x101fe200078e0006 */
[----:B------:R-:W-:Y:S01]  /*0860*/  IADD3 R19, PT, PT, R19, 0xe00, RZ ;  /* 0x00000e0013137810 */ /* 0x000fe20007ffe0ff */
[----:B------:R-:W4:Y:S02]  /*0870*/  LDG.E R8, desc[UR6][R8.64] ;  /* 0x0000000608087981 */ /* 0x000f24000c1e1900 */
[----:B-1----:R-:W-:-:S02]  /*0880*/  IMAD.WIDE.U32 R16, R25, 0x4, R6 ;  /* 0x0000000419107825 */ /* 0x002fc400078e0006 */
[----:B------:R-:W4:Y:S02]  /*0890*/  LDG.E R11, desc[UR6][R10.64] ;  /* 0x000000060a0b7981 */ /* 0x000f24000c1e1900 */
[----:B------:R-:W-:Y:S02]  /*08a0*/  IMAD.WIDE.U32 R6, R19, 0x4, R6 ;  /* 0x0000000413067825 */ /* 0x000fe400078e0006 */
[----:B------:R-:W4:Y:S04]  /*08b0*/  LDG.E R17, desc[UR6][R16.64] ;  /* 0x0000000610117981 */ /* 0x000f28000c1e1900 */
[----:B------:R-:W4:Y:S01]  /*08c0*/  LDG.E R7, desc[UR6][R6.64] ;  /* 0x0000000606077981 */ /* 0x000f22000c1e1900 */
        /* <DEDUP_REMOVED lines=9> */
.L_x_184:
[----:B------:R-:W-:Y:S05]  /*0960*/  BSYNC.RECONVERGENT B2 ;  /* 0x0000000000027941 */ /* 0x000fea0003800200 */
.L_x_183:
[----:B------:R-:W-:Y:S05]  /*0970*/  @!P1 BRA `(.L_x_178) ;  /* 0x00000000008c9947 */ /* 0x000fea0003800000 */
[----:B------:R-:W-:Y:S01]  /*0980*/  ISETP.GE.U32.AND P0, PT, R22, 0x4, PT ;  /* 0x000000041600780c */ /* 0x000fe20003f06070 */
[----:B------:R-:W-:Y:S01]  /*0990*/  BSSY.RECONVERGENT B2, `(.L_x_185) ;  /* 0x0000016000027945 */ /* 0x000fe20003800200 */
[----:B------:R-:W-:-:S04]  /*09a0*/  LOP3.LUT R5, R5, 0x3, RZ, 0xc0, !PT ;  /* 0x0000000305057812 */ /* 0x000fc800078ec0ff */
[----:B------:R-:W-:-:S07]  /*09b0*/  ISETP.NE.AND P1, PT, R5, RZ, PT ;  /* 0x000000ff0500720c */ /* 0x000fce0003f25270 */
[----:B------:R-:W-:Y:S06]  /*09c0*/  @!P0 BRA `(.L_x_186) ;  /* 0x0000000000488947 */ /* 0x000fec0003800000 */
[----:B------:R-:W0:Y:S01]  /*09d0*/  LDC.64 R6, c[0x0][0x380] ;  /* 0x0000e000ff067b82 */ /* 0x000e220000000a00 */
[----:B------:R-:W-:-:S04]  /*09e0*/  LEA R13, R3, R4, 0xd ;  /* 0x00000004030d7211 */ /* 0x000fc800078e68ff */
[C---:B------:R-:W-:Y:S02]  /*09f0*/  IADD3 R11, PT, PT, R13.reuse, 0x200, RZ ;  /* 0x000002000d0b7810 */ /* 0x040fe40007ffe0ff */
[C---:B------:R-:W-:Y:S02]  /*0a00*/  IADD3 R17, PT, PT, R13.reuse, 0x400, RZ ;  /* 0x000004000d117810 */ /* 0x040fe40007ffe0ff */
[C---:B------:R-:W-:Y:S01]  /*0a10*/  IADD3 R19, PT, PT, R13.reuse, 0x600, RZ ;  /* 0x000006000d137810 */ /* 0x040fe20007ffe0ff */
[----:B0-----:R-:W-:-:S04]  /*0a20*/  IMAD.WIDE.U32 R8, R13, 0x4, R6 ;  /* 0x000000040d087825 */ /* 0x001fc800078e0006 */
[--C-:B------:R-:W-:Y:S02]  /*0a30*/  IMAD.WIDE.U32 R10, R11, 0x4, R6.reuse ;  /* 0x000000040b0a7825 */ /* 0x100fe400078e0006 */
[----:B------:R-:W2:Y:S02]  /*0a40*/  LDG.E R8, desc[UR6][R8.64] ;  /* 0x0000000608087981 */ /* 0x000ea4000c1e1900 */
[--C-:B------:R-:W-:Y:S02]  /*0a50*/  IMAD.WIDE.U32 R12, R17, 0x4, R6.reuse ;  /* 0x00000004110c7825 */ /* 0x100fe400078e0006 */
[----:B------:R-:W3:Y:S02]  /*0a60*/  LDG.E R10, desc[UR6][R10.64] ;  /* 0x000000060a0a7981 */ /* 0x000ee4000c1e1900 */
[----:B------:R-:W-:Y:S02]  /*0a70*/  IMAD.WIDE.U32 R6, R19, 0x4, R6 ;  /* 0x0000000413067825 */ /* 0x000fe400078e0006 */
[----:B------:R-:W4:Y:S04]  /*0a80*/  LDG.E R12, desc[UR6][R12.64] ;  /* 0x000000060c0c7981 */ /* 0x000f28000c1e1900 */
[----:B------:R-:W4:Y:S01]  /*0a90*/  LDG.E R6, desc[UR6][R6.64] ;  /* 0x0000000606067981 */ /* 0x000f22000c1e1900 */
[----:B------:R-:W-:Y:S01]  /*0aa0*/  IADD3 R4, PT, PT, R4, 0x800, RZ ;  /* 0x0000080004047810 */ /* 0x000fe20007ffe0ff */
[----:B--2--5:R-:W-:-:S04]  /*0ab0*/  FADD R15, R15, R8 ;  /* 0x000000080f0f7221 */ /* 0x024fc80000000000 */
[----:B---3--:R-:W-:-:S04]  /*0ac0*/  FADD R15, R15, R10 ;  /* 0x0000000a0f0f7221 */ /* 0x008fc80000000000 */
[----:B----4-:R-:W-:-:S04]  /*0ad0*/  FADD R15, R15, R12 ;  /* 0x0000000c0f0f7221 */ /* 0x010fc80000000000 */
[----:B------:R-:W-:-:S07]  /*0ae0*/  FADD R15, R15, R6 ;  /* 0x000000060f0f7221 */ /* 0x000fce0000000000 */
.L_x_186:
[----:B------:R-:W-:Y:S05]  /*0af0*/  BSYNC.RECONVERGENT B2 ;  /* 0x0000000000027941 */ /* 0x000fea0003800200 */
.L_x_185:
[----:B------:R-:W-:Y:S05]  /*0b00*/  @!P1 BRA `(.L_x_178) ;  /* 0x0000000000289947 */ /* 0x000fea0003800000 */
[----:B------:R-:W1:Y:S01]  /*0b10*/  LDC.64 R6, c[0x0][0x380] ;  /* 0x0000e000ff067b82 */ /* 0x000e620000000a00 */
[----:B0-----:R-:W-:Y:S02]  /*0b20*/  LEA R9, R3, R4, 0xd ;  /* 0x0000000403097211 */ /* 0x001fe400078e68ff */
[----:B------:R-:W-:-:S07]  /*0b30*/  IADD3 R8, PT, PT, -R5, RZ, RZ ;  /* 0x000000ff05087210 */ /* 0x000fce0007ffe1ff */
.L_x_187:
[----:B-1----:R-:W-:-:S06]  /*0b40*/  IMAD.WIDE.U32 R4, R9, 0x4, R6 ;  /* 0x0000000409047825 */ /* 0x002fcc00078e0006 */
[----:B------:R-:W2:Y:S01]  /*0b50*/  LDG.E R4, desc[UR6][R4.64] ;  /* 0x0000000604047981 */ /* 0x000ea2000c1e1900 */
[----:B------:R-:W-:Y:S02]  /*0b60*/  IADD3 R8, PT, PT, R8, 0x1, RZ ;  /* 0x0000000108087810 */ /* 0x000fe40007ffe0ff */
[----:B------:R-:W-:Y:S02]  /*0b70*/  IADD3 R9, PT, PT, R9, 0x200, RZ ;  /* 0x0000020009097810 */ /* 0x000fe40007ffe0ff */
[----:B------:R-:W-:Y:S01]  /*0b80*/  ISETP.NE.AND P0, PT, R8, RZ, PT ;  /* 0x000000ff0800720c */ /* 0x000fe20003f05270 */
[----:B--2--5:R-:W-:-:S12]  /*0b90*/  FADD R15, R4, R15 ;  /* 0x0000000f040f7221 */ /* 0x024fd80000000000 */
[----:B------:R-:W-:Y:S05]  /*0ba0*/  @P0 BRA `(.L_x_187) ;  /* 0xfffffffc00e40947 */ /* 0x000fea000383ffff */
.L_x_178:
[----:B------:R-:W-:Y:S05]  /*0bb0*/  BSYNC.RECONVERGENT B1 ;  /* 0x0000000000017941 */ /* 0x000fea0003800200 */
.L_x_177:
[----:B------:R-:W-:-:S13]  /*0bc0*/  ISETP.GE.U32.AND P0, PT, R0, 0x200, PT ;  /* 0x000002000000780c */ /* 0x000fda0003f06070 */
[----:B------:R-:W-:Y:S05]  /*0bd0*/  @!P0 BRA `(.L_x_188) ;  /* 0x0000000000d08947 */ /* 0x000fea0003800000 */
[----:B0-----:R-:W0:Y:S01]  /*0be0*/  S2R R8, SR_LANEID ;  /* 0x0000000000087919 */ /* 0x001e220000000000 */
[----:B-----5:R-:W1:Y:S02]  /*0bf0*/  SHFL.DOWN PT, R0, R15, 0x1, 0x1f ;  /* 0x08201f000f007f89 */ /* 0x020e6400000e0000 */
[----:B-1----:R-:W-:Y:S01]  /*0c00*/  FADD R0, R0, R15 ;  /* 0x0000000f00007221 */ /* 0x002fe20000000000 */
[C---:B0-----:R-:W-:Y:S02]  /*0c10*/  ISETP.GT.AND P0, PT, R8.reuse, 0x1e, PT ;  /* 0x0000001e0800780c */ /* 0x041fe40003f04270 */
[C---:B------:R-:W-:Y:S02]  /*0c20*/  ISETP.NE.AND P1, PT, R8.reuse, RZ, PT ;  /* 0x000000ff0800720c */ /* 0x040fe40003f25270 */
        /* <DEDUP_REMOVED lines=27> */
[----:B------:R-:W0:Y:S04]  /*0de0*/  LDS.128 R12, [UR4+0x10] ;  /* 0x00001004ff0c7984 */ /* 0x000e280008000c00 */
[----:B------:R-:W2:Y:S04]  /*0df0*/  LDS.128 R8, [UR4+0x20] ;  /* 0x00002004ff087984 */ /* 0x000ea80008000c00 */
[----:B-1----:R-:W1:Y:S04]  /*0e00*/  LDS.128 R4, [UR4+0x30] ;  /* 0x00003004ff047984 */ /* 0x002e680008000c00 */
[----:B------:R-:W3:Y:S01]  /*0e10*/  LDS.128 R16, [UR4+0x40] ;  /* 0x00004004ff107984 */ /* 0x000ee20008000c00 */
[----:B0-----:R-:W-:-:S04]  /*0e20*/  FADD R13, R20, R13 ;  /* 0x0000000d140d7221 */ /* 0x001fc80000000000 */
[----:B------:R-:W-:-:S04]  /*0e30*/  FADD R14, R13, R14 ;  /* 0x0000000e0d0e7221 */ /* 0x000fc80000000000 */
[----:B------:R-:W-:-:S04]  /*0e40*/  FADD R15, R14, R15 ;  /* 0x0000000f0e0f7221 */ /* 0x000fc80000000000 */
[----:B--2---:R-:W-:-:S04]  /*0e50*/  FADD R8, R15, R8 ;  /* 0x000000080f087221 */ /* 0x004fc80000000000 */
[----:B------:R-:W-:-:S04]  /*0e60*/  FADD R9, R8, R9 ;  /* 0x0000000908097221 */ /* 0x000fc80000000000 */
[----:B------:R-:W-:-:S04]  /*0e70*/  FADD R10, R9, R10 ;  /* 0x0000000a090a7221 */ /* 0x000fc80000000000 */
[----:B------:R-:W-:-:S04]  /*0e80*/  FADD R11, R10, R11 ;  /* 0x0000000b0a0b7221 */ /* 0x000fc80000000000 */
[----:B-1----:R-:W-:-:S04]  /*0e90*/  FADD R4, R11, R4 ;  /* 0x000000040b047221 */ /* 0x002fc80000000000 */
        /* <DEDUP_REMOVED lines=8> */
.L_x_188:
[----:B0-----:R-:W0:Y:S01]  /*0f20*/  S2R R8, SR_LANEID ;  /* 0x0000000000087919 */ /* 0x001e220000000000 */
[----:B------:R-:W-:-:S04]  /*0f30*/  LOP3.LUT R4, R2, 0x3e0, RZ, 0xc0, !PT ;  /* 0x000003e002047812 */ /* 0x000fc800078ec0ff */
[----:B------:R-:W-:Y:S02]  /*0f40*/  IADD3 R5, PT, PT, R4, 0x20, RZ ;  /* 0x0000002004057810 */ /* 0x000fe40007ffe0ff */
[----:B------:R-:W-:Y:S02]  /*0f50*/  LOP3.LUT R7, RZ, R4, RZ, 0x33, !PT ;  /* 0x00000004ff077212 */ /* 0x000fe400078e33ff */
[----:B------:R-:W-:Y:S02]  /*0f60*/  ISETP.GT.U32.AND P0, PT, R5, R0, PT ;  /* 0x000000000500720c */ /* 0x000fe40003f04070 */
[----:B------:R-:W-:-:S04]  /*0f70*/  IADD3 R7, PT, PT, R0, R7, RZ ;  /* 0x0000000700077210 */ /* 0x000fc80007ffe0ff */
[----:B------:R-:W-:-:S05]  /*0f80*/  SEL R7, R7, 0x1f, P0 ;  /* 0x0000001f07077807 */ /* 0x000fca0000000000 */
[----:B-----5:R-:W1:Y:S01]  /*0f90*/  SHFL.DOWN PT, R4, R15, 0x1, R7 ;  /* 0x082000000f047989 */ /* 0x020e6200000e0007 */
[C---:B0-----:R-:W-:Y:S02]  /*0fa0*/  ISETP.GE.AND P0, PT, R8.reuse, R7, PT ;  /* 0x000000070800720c */ /* 0x041fe40003f06270 */
[C---:B------:R-:W-:Y:S02]  /*0fb0*/  IADD3 R6, PT, PT, R8.reuse, 0x2, RZ ;  /* 0x0000000208067810 */ /* 0x040fe40007ffe0ff */
[----:B------:R-:W-:-:S09]  /*0fc0*/  ISETP.NE.AND P1, PT, R8, RZ, PT ;  /* 0x000000ff0800720c */ /* 0x000fd20003f25270 */
[----:B-1----:R-:W-:Y:S01]  /*0fd0*/  @!P0 FADD R15, R4, R15 ;  /* 0x0000000f040f8221 */ /* 0x002fe20000000000 */
[----:B------:R-:W-:Y:S02]  /*0fe0*/  ISETP.GT.AND P0, PT, R6, R7, PT ;  /* 0x000000070600720c */ /* 0x000fe40003f04270 */
[----:B------:R-:W-:Y:S01]  /*0ff0*/  IADD3 R6, PT, PT, R8, 0x4, RZ ;  /* 0x0000000408067810 */ /* 0x000fe20007ffe0ff */
        /* <DEDUP_REMOVED lines=24> */
[----:B------:R-:W1:Y:S01]  /*1180*/  S2UR UR5, SR_CgaCtaId ;  /* 0x00000000000579c3 */ /* 0x000e620000008800 */
[----:B------:R-:W-:Y:S01]  /*1190*/  UMOV UR4, 0x400 ;  /* 0x0000040000047882 */ /* 0x000fe20000000000 */
[C---:B------:R-:W-:Y:S02]  /*11a0*/  ISETP.GT.U32.AND P2, PT, R0.reuse, 0x20, PT ;  /* 0x000000200000780c */ /* 0x040fe40003f44070 */
[C---:B------:R-:W-:Y:S02]  /*11b0*/  ISETP.GT.U32.AND P3, PT, R0.reuse, 0x40, PT ;  /* 0x000000400000780c */ /* 0x040fe40003f64070 */
[C---:B------:R-:W-:Y:S02]  /*11c0*/  ISETP.GT.U32.AND P1, PT, R0.reuse, 0x60, PT ;  /* 0x000000600000780c */ /* 0x040fe40003f24070 */
[----:B------:R-:W-:Y:S01]  /*11d0*/  ISETP.GT.U32.AND P4, PT, R0, 0xc0, PT ;  /* 0x000000c00000780c */ /* 0x000fe20003f84070 */
[----:B-1----:R-:W-:-:S09]  /*11e0*/  ULEA UR4, UR5, UR4, 0x18 ;  /* 0x0000000405047291 */ /* 0x002fd2000f8ec0ff */
[----:B0-----:R-:W0:Y:S04]  /*11f0*/  LDS.128 R4, [UR4+0x10] ;  /* 0x00001004ff047984 */ /* 0x001e280008000c00 */
[----:B------:R-:W1:Y:S04]  /*1200*/  LDS.128 R8, [UR4+0x20] ;  /* 0x00002004ff087984 */ /* 0x000e680008000c00 */
[----:B------:R-:W2:Y:S04]  /*1210*/  LDS.128 R12, [UR4+0x30] ;  /* 0x00003004ff0c7984 */ /* 0x000ea80008000c00 */
[----:B------:R-:W3:Y:S01]  /*1220*/  LDS.128 R16, [UR4+0x40] ;  /* 0x00004004ff107984 */ /* 0x000ee20008000c00 */
[----:B0-----:R-:W-:Y:S01]  /*1230*/  @P2 FADD R20, R20, R5 ;  /* 0x0000000514142221 */ /* 0x001fe20000000000 */
[----:B------:R-:W-:-:S03]  /*1240*/  ISETP.GT.U32.AND P2, PT, R0, 0x80, PT ;  /* 0x000000800000780c */ /* 0x000fc60003f44070 */
[----:B------:R-:W-:Y:S01]  /*1250*/  @P3 FADD R20, R20, R6 ;  /* 0x0000000614143221 */ /* 0x000fe20000000000 */
[----:B------:R-:W-:-:S03]  /*1260*/  ISETP.GT.U32.AND P3, PT, R0, 0xa0, PT ;  /* 0x000000a00000780c */ /* 0x000fc60003f64070 */
[----:B------:R-:W-:Y:S01]  /*1270*/  @P1 FADD R20, R20, R7 ;  /* 0x0000000714141221 */ /* 0x000fe20000000000 */
[----:B------:R-:W-:-:S05]  /*1280*/  ISETP.GT.U32.AND P1, PT, R0, 0xe0, PT ;  /* 0x000000e00000780c */ /* 0x000fca0003f24070 */
[----:B-1----:R-:W-:Y:S01]  /*1290*/  @P2 FADD R20, R20, R8 ;  /* 0x0000000814142221 */ /* 0x002fe20000000000 */
[----:B------:R-:W-:-:S03]  /*12a0*/  ISETP.GT.U32.AND P2, PT, R0, 0x100, PT ;  /* 0x000001000000780c */ /* 0x000fc60003f44070 */
[----:B------:R-:W-:Y:S01]  /*12b0*/  @P3 FADD R20, R20, R9 ;  /* 0x0000000914143221 */ /* 0x000fe20000000000 */
[----:B------:R-:W-:-:S03]  /*12c0*/  ISETP.GT.U32.AND P3, PT, R0, 0x120, PT ;  /* 0x000001200000780c */ /* 0x000fc60003f64070 */
[----:B------:R-:W-:Y:S01]  /*12d0*/  @P4 FADD R20, R20, R10 ;  /* 0x0000000a14144221 */ /* 0x000fe20000000000 */
[----:B------:R-:W-:-:S03]  /*12e0*/  ISETP.GT.U32.AND P4, PT, R0, 0x140, PT ;  /* 0x000001400000780c */ /* 0x000fc60003f84070 */
[----:B------:R-:W-:Y:S01]  /*12f0*/  @P1 FADD R20, R20, R11 ;  /* 0x0000000b14141221 */ /* 0x000fe20000000000 */
[----:B------:R-:W-:-:S03]  /*1300*/  ISETP.GT.U32.AND P1, PT, R0, 0x160, PT ;  /* 0x000001600000780c */ /* 0x000fc60003f24070 */
[----:B--2---:R-:W-:Y:S01]  /*1310*/  @P2 FADD R20, R20, R12 ;  /* 0x0000000c14142221 */ /* 0x004fe20000000000 */
[----:B------:R-:W-:-:S03]  /*1320*/  ISETP.GT.U32.AND P2, PT, R0, 0x180, PT ;  /* 0x000001800000780c */ /* 0x000fc60003f44070 */
[----:B------:R-:W-:Y:S01]  /*1330*/  @P3 FADD R20, R20, R13 ;  /* 0x0000000d14143221 */ /* 0x000fe20000000000 */
[----:B------:R-:W-:-:S03]  /*1340*/  ISETP.GT.U32.AND P3, PT, R0, 0x1a0, PT ;  /* 0x000001a00000780c */ /* 0x000fc60003f64070 */
[----:B------:R-:W-:Y:S01]  /*1350*/  @P4 FADD R20, R20, R14 ;  /* 0x0000000e14144221 */ /* 0x000fe20000000000 */
[----:B------:R-:W-:-:S03]  /*1360*/  ISETP.GT.U32.AND P4, PT, R0, 0x1c0, PT ;  /* 0x000001c00000780c */ /* 0x000fc60003f84070 */
[----:B------:R-:W-:Y:S01]  /*1370*/  @P1 FADD R20, R20, R15 ;  /* 0x0000000f14141221 */ /* 0x000fe20000000000 */
[----:B------:R-:W-:-:S03]  /*1380*/  ISETP.GT.U32.AND P1, PT, R0, 0x1e0, PT ;  /* 0x000001e00000780c */ /* 0x000fc60003f24070 */
[----:B---3--:R-:W-:-:S04]  /*1390*/  @P2 FADD R20, R20, R16 ;  /* 0x0000001014142221 */ /* 0x008fc80000000000 */
[----:B------:R-:W-:-:S04]  /*13a0*/  @P3 FADD R20, R20, R17 ;  /* 0x0000001114143221 */ /* 0x000fc80000000000 */
[----:B------:R-:W-:-:S04]  /*13b0*/  @P4 FADD R20, R20, R18 ;  /* 0x0000001214144221 */ /* 0x000fc80000000000 */
[----:B------:R-:W-:Y:S01]  /*13c0*/  @P1 FADD R20, R20, R19 ;  /* 0x0000001314141221 */ /* 0x000fe20000000000 */
[----:B------:R-:W-:Y:S06]  /*13d0*/  BRA `(.L_x_189) ;  /* 0x0000001400007947 */ /* 0x000fec0003800000 */
.L_x_174:
[----:B------:R-:W0:Y:S01]  /*13e0*/  S2R R2, SR_TID.X ;  /* 0x0000000000027919 */ /* 0x000e220000002100 */
[----:B------:R-:W1:Y:S02]  /*13f0*/  LDCU.64 UR4, c[0x0][0x380] ;  /* 0x00007000ff0477ac */ /* 0x000e640008000a00 */
[----:B-1----:R-:W-:Y:S02]  /*1400*/  MOV R4, UR4 ;  /* 0x0000000400047c02 */ /* 0x002fe40008000f00 */
[----:B------:R-:W-:Y:S02]  /*1410*/  MOV R5, UR5 ;  /* 0x0000000500057c02 */ /* 0x000fe40008000f00 */
[----:B0-----:R-:W-:-:S05]  /*1420*/  LEA R9, R3, R2, 0xd ;  /* 0x0000000203097211 */ /* 0x001fca00078e68ff */
[----:B------:R-:W-:-:S05]  /*1430*/  IMAD.WIDE.U32 R8, R9, 0x4, R4 ;  /* 0x0000000409087825 */ /* 0x000fca00078e0004 */
        /* <DEDUP_REMOVED lines=16> */
[----:B------:R-:W-:Y:S01]  /*1540*/  ISETP.GE.U32.AND P0, PT, R0, R13, PT ;  /* 0x0000000d0000720c */ /* 0x000fe20003f06070 */
        /* <DEDUP_REMOVED lines=16> */
[----:B------:R-:W-:Y:S01]  /*1650*/  LEA R9, R3, R13, 0xd ;  /* 0x0000000d03097211 */ /* 0x000fe200078e68ff */
[----:B------:R-:W-:Y:S01]  /*1660*/  UMOV UR4, URZ ;  /* 0x000000ff00047c82 */ /* 0x000fe20008000000 */
[----:B------:R-:W-:Y:S02]  /*1670*/  IADD3 R8, PT, PT, R6, -0x2000, RZ ;  /* 0xffffe00006087810 */ /* 0x000fe40007ffe0ff */
[----:B------:R-:W-:Y:S02]  /*1680*/  LOP3.LUT R0, RZ, R2, RZ, 0x33, !PT ;  /* 0x00000002ff007212 */ /* 0x000fe400078e33ff */
[----:B------:R-:W-:Y:S02]  /*1690*/  ISETP.GT.U32.AND P0, PT, R9, R8, PT ;  /* 0x000000080900720c */ /* 0x000fe40003f04070 */
[----:B------:R-:W-:Y:S02]  /*16a0*/  IADD3 R10, PT, PT, -R13, R6, R0 ;  /* 0x000000060d0a7210 */ /* 0x000fe40007ffe100 */
[----:B------:R-:W-:-:S02]  /*16b0*/  IADD3 R7, PT, PT, R9, 0x1000, R2 ;  /* 0x0000100009077810 */ /* 0x000fc40007ffe002 */
[----:B------:R-:W-:Y:S01]  /*16c0*/  MOV R0, R9 ;  /* 0x0000000900007202 */ /* 0x000fe20000000f00 */
[----:B------:R-:W-:-:S06]  /*16d0*/  IMAD R2, R3, -0x2000, R10 ;  /* 0xffffe00003027824 */ /* 0x000fcc00078e020a */
[----:B------:R-:W-:Y:S05]  /*16e0*/  @P0 BRA `(.L_x_191) ;  /* 0x0000000000bc0947 */ /* 0x000fea0003800000 */
[----:B------:R-:W0:Y:S08]  /*16f0*/  LDC R6, c[0x0][0x3a8] ;  /* 0x0000ea00ff067b82 */ /* 0x000e300000000800 */
[----:B------:R-:W1:Y:S02]  /*1700*/  LDC.64 R4, c[0x0][0x380] ;  /* 0x0000e000ff047b82 */ /* 0x000e640000000a00 */
.L_x_192:
[----:B------:R-:W2:Y:S02]  /*1710*/  S2R R10, SR_TID.X ;  /* 0x00000000000a7919 */ /* 0x000ea40000002100 */
[----:B--2---:R-:W-:-:S05]  /*1720*/  IADD3 R11, PT, PT, R10, R9, RZ ;  /* 0x000000090a0b7210 */ /* 0x004fca0007ffe0ff */
[----:B-1----:R-:W-:-:S05]  /*1730*/  IMAD.WIDE.U32 R10, R11, 0x4, R4 ;  /* 0x000000040b0a7825 */ /* 0x002fca00078e0004 */
        /* <DEDUP_REMOVED lines=13> */
[----:B---3--:R-:W-:-:S02]  /*1810*/  FADD R14, R14, R15 ;  /* 0x0000000f0e0e7221 */ /* 0x008fc40000000000 */
[----:B------:R-:W2:Y:S01]  /*1820*/  LDG.E R15, desc[UR6][R10.64+0x7000] ;  /* 0x007000060a0f7981 */ /* 0x000ea2000c1e1900 */
[----:B----4-:R-:W-:-:S03]  /*1830*/  FADD R12, R16, R17 ;  /* 0x00000011100c7221 */ /* 0x010fc60000000000 */
[----:B------:R-:W3:Y:S04]  /*1840*/  LDG.E R17, desc[UR6][R10.64+0x5800] ;  /* 0x005800060a117981 */ /* 0x000ee8000c1e1900 */
[----:B------:R-:W2:Y:S01]  /*1850*/  LDG.E R16, desc[UR6][R10.64+0x6800] ;  /* 0x006800060a107981 */ /* 0x000ea2000c1e1900 */
[----:B------:R-:W-:-:S03]  /*1860*/  FADD R14, R23, R14 ;  /* 0x0000000e170e7221 */ /* 0x000fc60000000000 */
[----:B------:R-:W4:Y:S01]  /*1870*/  LDG.E R23, desc[UR6][R10.64+0x7800] ;  /* 0x007800060a177981 */ /* 0x000f22000c1e1900 */
[----:B-----5:R-:W-:-:S04]  /*1880*/  FADD R19, R19, R20 ;  /* 0x0000001413137221 */ /* 0x020fc80000000000 */
[----:B------:R-:W-:Y:S01]  /*1890*/  FADD R19, R12, R19 ;  /* 0x000000130c137221 */ /* 0x000fe20000000000 */
[----:B0-----:R-:W-:Y:S01]  /*18a0*/  IADD3 R12, PT, PT, -R9, R6, RZ ;  /* 0x00000006090c7210 */ /* 0x001fe20007ffe1ff */
[----:B------:R-:W-:-:S03]  /*18b0*/  FADD R21, R21, R22 ;  /* 0x0000001615157221 */ /* 0x000fc60000000000 */
[----:B------:R-:W-:Y:S01]  /*18c0*/  ISETP.GE.U32.AND P0, PT, R12, R13, PT ;  /* 0x0000000d0c00720c */ /* 0x000fe20003f06070 */
[----:B------:R-:W-:-:S04]  /*18d0*/  FADD R24, R24, R25 ;  /* 0x0000001918187221 */ /* 0x000fc80000000000 */
[----:B------:R-:W-:Y:S01]  /*18e0*/  FADD R21, R21, R24 ;  /* 0x0000001815157221 */ /* 0x000fe20000000000 */
[----:B------:R-:W-:Y:S01]  /*18f0*/  FADD R14, R14, R19 ;  /* 0x000000130e0e7221 */ /* 0x000fe20000000000 */
[----:B---3--:R-:W-:Y:S01]  /*1900*/  FADD R17, R17, R18 ;  /* 0x0000001211117221 */ /* 0x008fe20000000000 */
[----:B--2---:R-:W-:-:S04]  /*1910*/  FADD R16, R16, R15 ;  /* 0x0000000f10107221 */ /* 0x004fc80000000000 */
[----:B------:R-:W-:-:S04]  /*1920*/  FADD R16, R17, R16 ;  /* 0x0000001011107221 */ /* 0x000fc80000000000 */
[----:B------:R-:W-:-:S04]  /*1930*/  FADD R21, R21, R16 ;  /* 0x0000001015157221 */ /* 0x000fc80000000000 */
[----:B------:R-:W-:-:S04]  /*1940*/  FADD R14, R14, R21 ;  /* 0x000000150e0e7221 */ /* 0x000fc80000000000 */
[----:B----4-:R-:W-:Y:S01]  /*1950*/  FADD R23, R23, R14 ;  /* 0x0000000e17177221 */ /* 0x010fe20000000000 */
[----:B------:R-:W-:Y:S06]  /*1960*/  @!P0 BRA `(.L_x_190) ;  /* 0x0000000800d08947 */ /* 0x000fec0003800000 */
[C---:B------:R-:W-:Y:S01]  /*1970*/  IADD3 R9, PT, PT, R13.reuse, R9, RZ ;  /* 0x000000090d097210 */ /* 0x040fe20007ffe0ff */
[----:B------:R-:W-:Y:S01]  /*1980*/  UIADD3 UR4, UPT, UPT, UR4, 0x1, URZ ;  /* 0x0000000104047890 */ /* 0x000fe2000fffe0ff */
[----:B------:R-:W-:Y:S02]  /*1990*/  IADD3 R0, PT, PT, R13, R0, RZ ;  /* 0x000000000d007210 */ /* 0x000fe40007ffe0ff */
[----:B------:R-:W-:Y:S02]  /*19a0*/  ISETP.GT.U32.AND P0, PT, R9, R8, PT ;  /* 0x000000080900720c */ /* 0x000fe40003f04070 */
[C---:B------:R-:W-:Y:S02]  /*19b0*/  IADD3 R2, PT, PT, -R13.reuse, R2, RZ ;  /* 0x000000020d027210 */ /* 0x040fe40007ffe1ff */
[----:B------:R-:W-:-:S09]  /*19c0*/  IADD3 R7, PT, PT, R13, R7, RZ ;  /* 0x000000070d077210 */ /* 0x000fd20007ffe0ff */
[----:B------:R-:W-:Y:S05]  /*19d0*/  @!P0 BRA `(.L_x_192) ;  /* 0xfffffffc004c8947 */ /* 0x000fea000383ffff */
.L_x_191:
[----:B------:R-:W0:Y:S01]  /*19e0*/  S2R R16, SR_TID.X ;  /* 0x0000000000107919 */ /* 0x000e220000002100 */
[----:B------:R-:W-:Y:S01]  /*19f0*/  IADD3 R8, PT, PT, -R9, R6, RZ ;  /* 0x0000000609087210 */ /* 0x000fe20007ffe1ff */
[----:B------:R-:W-:Y:S03]  /*1a00*/  BSSY.RECONVERGENT B1, `(.L_x_190) ;  /* 0x00000aa000017945 */ /* 0x000fe60003800200 */
[----:B0-----:R-:W-:-:S04]  /*1a10*/  ISETP.GE.AND P0, PT, R16, R8, PT ;  /* 0x000000081000720c */ /* 0x001fc80003f06270 */
[----:B------:R-:W-:-:S13]  /*1a20*/  ISETP.GE.U32.OR P0, PT, R9, R6, P0 ;  /* 0x000000060900720c */ /* 0x000fda0000706470 */
[----:B------:R-:W-:Y:S05]  /*1a30*/  @P0 BRA `(.L_x_193) ;  /* 0x0000000800980947 */ /* 0x000fea0003800000 */
[----:B------:R-:W0:Y:S01]  /*1a40*/  LDC R10, c[0x0][0x3ac] ;  /* 0x0000eb00ff0a7b82 */ /* 0x000e220000000800 */
[----:B------:R-:W-:Y:S01]  /*1a50*/  LOP3.LUT R11, RZ, R16, RZ, 0x33, !PT ;  /* 0x00000010ff0b7212 */ /* 0x000fe200078e33ff */
[----:B------:R-:W-:Y:S06]  /*1a60*/  BSSY.RECONVERGENT B2, `(.L_x_194) ;  /* 0x0000056000027945 */ /* 0x000fec0003800200 */
[----:B------:R-:W1:Y:S01]  /*1a70*/  LDC R8, c[0x0][0x3ac] ;  /* 0x0000eb00ff087b82 */ /* 0x000e620000000800 */
[----:B0-----:R-:W-:-:S04]  /*1a80*/  SHF.L.U32 R10, R10, 0xd, RZ ;  /* 0x0000000d0a0a7819 */ /* 0x001fc800000006ff */
[----:B------:R-:W-:-:S04]  /*1a90*/  LEA R10, R3, R10, 0xd ;  /* 0x0000000a030a7211 */ /* 0x000fc800078e68ff */
[----:B------:R-:W-:Y:S01]  /*1aa0*/  IADD3 R6, PT, PT, -R10, R6, R11 ;  /* 0x000000060a067210 */ /* 0x000fe20007ffe10b */
[----:B-1----:R-:W-:-:S04]  /*1ab0*/  IMAD R11, R8, UR4, RZ ;  /* 0x00000004080b7c24 */ /* 0x002fc8000f8e02ff */
[----:B------:R-:W-:-:S05]  /*1ac0*/  IMAD R6, R11, -0x2000, R6 ;  /* 0xffffe0000b067824 */ /* 0x000fca00078e0206 */
[C---:B------:R-:W-:Y:S02]  /*1ad0*/  ISETP.GE.U32.AND P0, PT, R6.reuse, 0x1e00, PT ;  /* 0x00001e000600780c */ /* 0x040fe40003f06070 */
[----:B------:R-:W-:-:S04]  /*1ae0*/  LEA.HI R6, R6, 0x1, RZ, 0x17 ;  /* 0x0000000106067811 */ /* 0x000fc800078fb8ff */
[----:B------:R-:W-:-:S07]  /*1af0*/  LOP3.LUT R8, R6, 0xf, RZ, 0xc0, !PT ;  /* 0x0000000f06087812 */ /* 0x000fce00078ec0ff */
[----:B------:R-:W-:Y:S05]  /*1b00*/  @!P0 BRA `(.L_x_195) ;  /* 0x00000004002c8947 */ /* 0x000fea0003800000 */
[----:B------:R-:W-:Y:S01]  /*1b10*/  LEA.HI R10, R2, 0x1, RZ, 0x17 ;  /* 0x00000001020a7811 */ /* 0x000fe200078fb8ff */
[----:B------:R-:W-:Y:S01]  /*1b20*/  BSSY.RECONVERGENT B3, `(.L_x_196) ;  /* 0x0000048000037945 */ /* 0x000fe20003800200 */
[----:B------:R-:W-:Y:S02]  /*1b30*/  LOP3.LUT R11, R16, 0x1000, RZ, 0xfc, !PT ;  /* 0x00001000100b7812 */ /* 0x000fe400078efcff */
[----:B------:R-:W-:-:S04]  /*1b40*/  LOP3.LUT R10, R10, 0xfffff0, RZ, 0xc0, !PT ;  /* 0x00fffff00a0a7812 */ /* 0x000fc800078ec0ff */
[----:B------:R-:W-:-:S07]  /*1b50*/  IADD3 R13, PT, PT, -R10, RZ, RZ ;  /* 0x000000ff0a0d7210 */ /* 0x000fce0007ffe1ff */
.L_x_197:
[C---:B------:R-:W-:Y:S02]  /*1b60*/  IADD3 R15, PT, PT, R7.reuse, -0x1000, RZ ;  /* 0xfffff000070f7810 */ /* 0x040fe40007ffe0ff */
[----:B------:R-:W-:-:S03]  /*1b70*/  IADD3 R25, PT, PT, R7, -0xe00, RZ ;  /* 0xfffff20007197810 */ /* 0x000fc60007ffe0ff */
[----:B------:R-:W-:Y:S01]  /*1b80*/  IMAD.WIDE.U32 R14, R15, 0x4, R4 ;  /* 0x000000040f0e7825 */ /* 0x000fe200078e0004 */
[----:B------:R-:W-:-:S04]  /*1b90*/  IADD3 R21, PT, PT, R7, -0xc00, RZ ;  /* 0xfffff40007157810 */ /* 0x000fc80007ffe0ff */
[----:B------:R0:W2:Y:S01]  /*1ba0*/  LDG.E R22, desc[UR6][R14.64] ;  /* 0x000000060e167981 */ /* 0x0000a2000c1e1900 */
[----:B------:R-:W-:-:S04]  /*1bb0*/  IMAD.WIDE.U32 R24, R25, 0x4, R4 ;  /* 0x0000000419187825 */ /* 0x000fc800078e0004 */
[--C-:B------:R-:W-:Y:S01]  /*1bc0*/  IMAD.WIDE.U32 R20, R21, 0x4, R4.reuse ;  /* 0x0000000415147825 */ /* 0x100fe200078e0004 */
[----:B------:R-:W3:Y:S04]  /*1bd0*/  LDG.E R16, desc[UR6][R24.64] ;  /* 0x0000000618107981 */ /* 0x000ee8000c1e1900 */
[----:B------:R1:W4:Y:S01]  /*1be0*/  LDG.E R17, desc[UR6][R20.64] ;  /* 0x0000000614117981 */ /* 0x000322000c1e1900 */
[C---:B------:R-:W-:Y:S02]  /*1bf0*/  IADD3 R19, PT, PT, R7.reuse, -0xa00, RZ ;  /* 0xfffff60007137810 */ /* 0x040fe40007ffe0ff */
[C---:B------:R-:W-:Y:S02]  /*1c00*/  IADD3 R29, PT, PT, R7.reuse, -0x800, RZ ;  /* 0xfffff800071d7810 */ /* 0x040fe40007ffe0ff */
[----:B------:R-:W-:Y:S01]  /*1c10*/  IADD3 R27, PT, PT, R7, -0x600, RZ ;  /* 0xfffffa00071b7810 */ /* 0x000fe20007ffe0ff */
[----:B------:R-:W-:Y:S01]  /*1c20*/  IMAD.WIDE.U32 R18, R19, 0x4, R4 ;  /* 0x0000000413127825 */ /* 0x000fe200078e0004 */
[----:B------:R-:W-:-:S03]  /*1c30*/  IADD3 R12, PT, PT, R7, -0x400, RZ ;  /* 0xfffffc00070c7810 */ /* 0x000fc60007ffe0ff */
[--C-:B------:R-:W-:Y:S01]  /*1c40*/  IMAD.WIDE.U32 R28, R29, 0x4, R4.reuse ;  /* 0x000000041d1c7825 */ /* 0x100fe200078e0004 */
[----:B------:R-:W5:Y:S03]  /*1c50*/  LDG.E R10, desc[UR6][R18.64] ;  /* 0x00000006120a7981 */ /* 0x000f66000c1e1900 */
[----:B0-----:R-:W-:Y:S01]  /*1c60*/  IMAD.WIDE.U32 R14, R27, 0x4, R4 ;  /* 0x000000041b0e7825 */ /* 0x001fe200078e0004 */
[----:B------:R-:W-:-:S03]  /*1c70*/  IADD3 R27, PT, PT, R7, -0x200, RZ ;  /* 0xfffffe00071b7810 */ /* 0x000fc60007ffe0ff */
[--C-:B-1----:R-:W-:Y:S02]  /*1c80*/  IMAD.WIDE.U32 R20, R12, 0x4, R4.reuse ;  /* 0x000000040c147825 */ /* 0x102fe400078e0004 */
[----:B------:R0:W5:Y:S04]  /*1c90*/  LDG.E R12, desc[UR6][R14.64] ;  /* 0x000000060e0c7981 */ /* 0x000168000c1e1900 */
[----:B------:R1:W5:Y:S01]  /*1ca0*/  LDG.E R18, desc[UR6][R28.64] ;  /* 0x000000061c127981 */ /* 0x000362000c1e1900 */
[----:B------:R-:W-:-:S04]  /*1cb0*/  IMAD.WIDE.U32 R24, R7, 0x4, R4 ;  /* 0x0000000407187825 */ /* 0x000fc800078e0004 */
[----:B0-----:R-:W-:Y:S01]  /*1cc0*/  IMAD.WIDE.U32 R14, R27, 0x4, R4 ;  /* 0x000000041b0e7825 */ /* 0x001fe200078e0004 */
[----:B------:R-:W5:Y:S04]  /*1cd0*/  LDG.E R19, desc[UR6][R24.64] ;  /* 0x0000000618137981 */ /* 0x000f68000c1e1900 */
[----:B------:R0:W5:Y:S01]  /*1ce0*/  LDG.E R27, desc[UR6][R20.64] ;  /* 0x00000006141b7981 */ /* 0x000162000c1e1900 */
[----:B-1----:R-:W-:-:S03]  /*1cf0*/  IADD3 R29, PT, PT, R7, 0x200, RZ ;  /* 0x00000200071d7810 */ /* 0x002fc60007ffe0ff */
[----:B------:R1:W5:Y:S01]  /*1d00*/  LDG.E R26, desc[UR6][R14.64] ;  /* 0x000000060e1a7981 */ /* 0x000362000c1e1900 */
[----:B0-----:R-:W-:Y:S01]  /*1d10*/  IADD3 R21, PT, PT, R7, 0x400, RZ ;  /* 0x0000040007157810 */ /* 0x001fe20007ffe0ff */
[----:B------:R-:W-:Y:S01]  /*1d20*/  IMAD.WIDE.U32 R28, R29, 0x4, R4 ;  /* 0x000000041d1c7825 */ /* 0x000fe200078e0004 */
[----:B-1----:R-:W-:-:S05]  /*1d30*/  IADD3 R15, PT, PT, R7, 0x800, RZ ;  /* 0x00000800070f7810 */ /* 0x002fca0007ffe0ff */
[----:B------:R-:W5:Y:S01]  /*1d40*/  LDG.E R28, desc[UR6][R28.64] ;  /* 0x000000061c1c7981 */ /* 0x000f62000c1e1900 */
[----:B------:R-:W-:-:S06]  /*1d50*/  IMAD.WIDE.U32 R14, R15, 0x4, R4 ;  /* 0x000000040f0e7825 */ /* 0x000fcc00078e0004 */
[----:B------:R-:W5:Y:S01]  /*1d60*/  LDG.E R14, desc[UR6][R14.64] ;  /* 0x000000060e0e7981 */ /* 0x000f62000c1e1900 */
[----:B--2---:R-:W-:Y:S01]  /*1d70*/  FADD R25, R22, R23 ;  /* 0x0000001716197221 */ /* 0x004fe20000000000 */
[----:B------:R-:W-:Y:S01]  /*1d80*/  IMAD.WIDE.U32 R22, R21, 0x4, R4 ;  /* 0x0000000415167825 */ /* 0x000fe200078e0004 */
[----:B------:R-:W-:-:S03]  /*1d90*/  IADD3 R21, PT, PT, R7, 0x600, RZ ;  /* 0x0000060007157810 */ /* 0x000fc60007ffe0ff */
[----:B---3--:R-:W-:Y:S02]  /*1da0*/  FADD R16, R25, R16 ;  /* 0x0000001019107221 */ /* 0x008fe40000000000 */
[----:B------:R-:W-:Y:S01]  /*1db0*/  IMAD.WIDE.U32 R20, R21, 0x4, R4 ;  /* 0x0000000415147825 */ /* 0x000fe200078e0004 */
[----:B------:R-:W-:Y:S01]  /*1dc0*/  IADD3 R25, PT, PT, R7, 0xa00, RZ ;  /* 0x00000a0007197810 */ /* 0x000fe20007ffe0ff */
[----:B------:R-:W2:Y:S04]  /*1dd0*/  LDG.E R29, desc[UR6][R22.64] ;  /* 0x00000006161d7981 */ /* 0x000ea8000c1e1900 */
[----:B------:R4:W3:Y:S02]  /*1de0*/  LDG.E R20, desc[UR6][R20.64] ;  /* 0x0000000614147981 */ /* 0x0008e4000c1e1900 */
[----:B----4-:R-:W-:Y:S01]  /*1df0*/  FADD R21, R16, R17 ;  /* 0x0000001110157221 */ /* 0x010fe20000000000 */
[----:B------:R-:W-:Y:S01]  /*1e00*/  IMAD.WIDE.U32 R16, R25, 0x4, R4 ;  /* 0x0000000419107825 */ /* 0x000fe200078e0004 */
[----:B------:R-:W-:-:S05]  /*1e10*/  IADD3 R25, PT, PT, R7, 0xc00, RZ ;  /* 0x00000c0007197810 */ /* 0x000fca0007ffe0ff */
[--C-:B------:R-:W-:Y:S01]  /*1e20*/  IMAD.WIDE.U32 R22, R25, 0x4, R4.reuse ;  /* 0x0000000419167825 */ /* 0x100fe200078e0004 */
[----:B------:R-:W-:Y:S01]  /*1e30*/  IADD3 R25, PT, PT, R7, 0xe00, RZ ;  /* 0x00000e0007197810 */ /* 0x000fe20007ffe0ff */
[----:B------:R-:W4:Y:S04]  /*1e40*/  LDG.E R16, desc[UR6][R16.64] ;  /* 0x0000000610107981 */ /* 0x000f28000c1e1900 */
[----:B------:R-:W-:Y:S01]  /*1e50*/  IMAD.WIDE.U32 R24, R25, 0x4, R4 ;  /* 0x0000000419187825 */ /* 0x000fe200078e0004 */
[----:B------:R-:W4:Y:S05]  /*1e60*/  LDG.E R22, desc[UR6][R22.64] ;  /* 0x0000000616167981 */ /* 0x000f2a000c1e1900 */
[----:B------:R-:W4:Y:S01]  /*1e70*/  LDG.E R24, desc[UR6][R24.64] ;  /* 0x0000000618187981 */ /* 0x000f22000c1e1900 */
[----:B-----5:R-:W-:-:S04]  /*1e80*/  FADD R21, R21, R10 ;  /* 0x0000000a15157221 */ /* 0x020fc80000000000 */
[----:B------:R-:W-:-:S04]  /*1e90*/  FADD R21, R21, R18 ;  /* 0x0000001215157221 */ /* 0x000fc80000000000 */
[----:B------:R-:W-:-:S04]  /*1ea0*/  FADD R12, R21, R12 ;  /* 0x0000000c150c7221 */ /* 0x000fc80000000000 */
[----:B------:R-:W-:-:S04]  /*1eb0*/  FADD R27, R12, R27 ;  /* 0x0000001b0c1b7221 */ /* 0x000fc80000000000 */
[----:B------:R-:W-:-:S04]  /*1ec0*/  FADD R26, R27, R26 ;  /* 0x0000001a1b1a7221 */ /* 0x000fc80000000000 */
[----:B------:R-:W-:-:S04]  /*1ed0*/  FADD R19, R26, R19 ;  /* 0x000000131a137221 */ /* 0x000fc80000000000 */
[----:B------:R-:W-:Y:S01]  /*1ee0*/  FADD R28, R19, R28 ;  /* 0x0000001c131c7221 */ /* 0x000fe20000000000 */
[----:B------:R-:W-:-:S04]  /*1ef0*/  IADD3 R13, PT, PT, R13, 0x10, RZ ;  /* 0x000000100d0d7810 */ /* 0x000fc80007ffe0ff */
[----:B------:R-:W-:Y:S02]  /*1f00*/  ISETP.NE.AND P0, PT, R13, RZ, PT ;  /* 0x000000ff0d00720c */ /* 0x000fe40003f05270 */
[----:B------:R-:W-:Y:S02]  /*1f10*/  IADD3 R11, PT, PT, R11, 0x2000, RZ ;  /* 0x000020000b0b7810 */ /* 0x000fe40007ffe0ff */
[----:B------:R-:W-:Y:S01]  /*1f20*/  IADD3 R7, PT, PT, R7, 0x2000, RZ ;  /* 0x0000200007077810 */ /* 0x000fe20007ffe0ff */
[----:B--2---:R-:W-:-:S04]  /*1f30*/  FADD R29, R28, R29 ;  /* 0x0000001d1c1d7221 */ /* 0x004fc80000000000 */
[----:B---3--:R-:W-:-:S04]  /*1f40*/  FADD R29, R29, R20 ;  /* 0x000000141d1d7221 */ /* 0x008fc80000000000 */
[----:B------:R-:W-:-:S04]  /*1f50*/  FADD R29, R29, R14 ;  /* 0x0000000e1d1d7221 */ /* 0x000fc80000000000 */
[----:B----4-:R-:W-:-:S04]  /*1f60*/  FADD R29, R29, R16 ;  /* 0x000000101d1d7221 */ /* 0x010fc80000000000 */
[----:B------:R-:W-:-:S04]  /*1f70*/  FADD R29, R29, R22 ;  /* 0x000000161d1d7221 */ /* 0x000fc80000000000 */
[----:B------:R-:W-:Y:S01]  /*1f80*/  FADD R23, R29, R24 ;  /* 0x000000181d177221 */ /* 0x000fe20000000000 */
[----:B------:R-:W-:Y:S06]  /*1f90*/  @P0 BRA `(.L_x_197) ;  /* 0xfffffff800f00947 */ /* 0x000fec000383ffff */
[----:B------:R-:W-:Y:S05]  /*1fa0*/  BSYNC.RECONVERGENT B3 ;  /* 0x0000000000037941 */ /* 0x000fea0003800200 */
.L_x_196:
[----:B------:R-:W-:-:S07]  /*1fb0*/  IADD3 R16, PT, PT, R11, -0x1000, RZ ;  /* 0xfffff0000b107810 */ /* 0x000fce0007ffe0ff */
.L_x_195:
[----:B------:R-:W-:Y:S05]  /*1fc0*/  BSYNC.RECONVERGENT B2 ;  /* 0x0000000000027941 */ /* 0x000fea0003800200 */
.L_x_194:
[----:B------:R-:W-:-:S13]  /*1fd0*/  ISETP.NE.AND P0, PT, R8, RZ, PT ;  /* 0x000000ff0800720c */ /* 0x000fda0003f05270 */
[----:B------:R-:W-:Y:S05]  /*1fe0*/  @!P0 BRA `(.L_x_193) ;  /* 0x00000004002c8947 */ /* 0x000fea0003800000 */
[----:B------:R-:W-:Y:S01]  /*1ff0*/  ISETP.GE.U32.AND P0, PT, R8, 0x8, PT ;  /* 0x000000080800780c */ /* 0x000fe20003f06070 */
[----:B------:R-:W-:Y:S01]  /*2000*/  BSSY.RECONVERGENT B2, `(.L_x_198) ;  /* 0x0000025000027945 */ /* 0x000fe20003800200 */
[----:B------:R-:W-:-:S04]  /*2010*/  LOP3.LUT R22, R6, 0x7, RZ, 0xc0, !PT ;  /* 0x0000000706167812 */ /* 0x000fc800078ec0ff */
[----:B------:R-:W-:-:S07]  /*2020*/  ISETP.NE.AND P1, PT, R22, RZ, PT ;  /* 0x000000ff1600720c */ /* 0x000fce0003f25270 */
[----:B------:R-:W-:Y:S06]  /*2030*/  @!P0 BRA `(.L_x_199) ;  /* 0x0000000000848947 */ /* 0x000fec0003800000 */
[----:B------:R-:W-:-:S04]  /*2040*/  IADD3 R7, PT, PT, R16, R9, RZ ;  /* 0x0000000910077210 */ /* 0x000fc80007ffe0ff */
[C---:B------:R-:W-:Y:S01]  /*2050*/  IADD3 R21, PT, PT, R7.reuse, 0x200, RZ ;  /* 0x0000020007157810 */ /* 0x040fe20007ffe0ff */
[C---:B------:R-:W-:Y:S01]  /*2060*/  IMAD.WIDE.U32 R14, R7.reuse, 0x4, R4 ;  /* 0x00000004070e7825 */ /* 0x040fe200078e0004 */
[----:B------:R-:W-:-:S03]  /*2070*/  IADD3 R19, PT, PT, R7, 0x400, RZ ;  /* 0x0000040007137810 */ /* 0x000fc60007ffe0ff */
[--C-:B------:R-:W-:Y:S01]  /*2080*/  IMAD.WIDE.U32 R20, R21, 0x4, R4.reuse ;  /* 0x0000000415147825 */ /* 0x100fe200078e0004 */
[----:B------:R0:W2:Y:S01]  /*2090*/  LDG.E R8, desc[UR6][R14.64] ;  /* 0x000000060e087981 */ /* 0x0000a2000c1e1900 */
[----:B------:R-:W-:Y:S02]  /*20a0*/  IADD3 R11, PT, PT, R7, 0x600, RZ ;  /* 0x00000600070b7810 */ /* 0x000fe40007ffe0ff */
[--C-:B------:R-:W-:Y:S01]  /*20b0*/  IMAD.WIDE.U32 R18, R19, 0x4, R4.reuse ;  /* 0x0000000413127825 */ /* 0x100fe200078e0004 */
[----:B------:R1:W3:Y:S01]  /*20c0*/  LDG.E R17, desc[UR6][R20.64] ;  /* 0x0000000614117981 */ /* 0x0002e2000c1e1900 */
[----:B------:R-:W-:Y:S02]  /*20d0*/  IADD3 R13, PT, PT, R7, 0x800, RZ ;  /* 0x00000800070d7810 */ /* 0x000fe40007ffe0ff */
[--C-:B------:R-:W-:Y:S01]  /*20e0*/  IMAD.WIDE.U32 R10, R11, 0x4, R4.reuse ;  /* 0x000000040b0a7825 */ /* 0x100fe200078e0004 */
[----:B------:R-:W-:Y:S01]  /*20f0*/  IADD3 R25, PT, PT, R7, 0xa00, RZ ;  /* 0x00000a0007197810 */ /* 0x000fe20007ffe0ff */
[----:B------:R-:W4:Y:S02]  /*2100*/  LDG.E R18, desc[UR6][R18.64] ;  /* 0x0000000612127981 */ /* 0x000f24000c1e1900 */
[--C-:B------:R-:W-:Y:S01]  /*2110*/  IMAD.WIDE.U32 R12, R13, 0x4, R4.reuse ;  /* 0x000000040d0c7825 */ /* 0x100fe200078e0004 */
[----:B------:R-:W-:Y:S01]  /*2120*/  IADD3 R27, PT, PT, R7, 0xc00, RZ ;  /* 0x00000c00071b7810 */ /* 0x000fe20007ffe0ff */
[----:B------:R-:W5:Y:S02]  /*2130*/  LDG.E R10, desc[UR6][R10.64] ;  /* 0x000000060a0a7981 */ /* 0x000f64000c1e1900 */
[--C-:B0-----:R-:W-:Y:S01]  /*2140*/  IMAD.WIDE.U32 R14, R25, 0x4, R4.reuse ;  /* 0x00000004190e7825 */ /* 0x101fe200078e0004 */
[----:B------:R-:W-:Y:S01]  /*2150*/  IADD3 R25, PT, PT, R7, 0xe00, RZ ;  /* 0x00000e0007197810 */ /* 0x000fe20007ffe0ff */
[----:B------:R-:W5:Y:S02]  /*2160*/  LDG.E R12, desc[UR6][R12.64] ;  /* 0x000000060c0c7981 */ /* 0x000f64000c1e1900 */
[----:B-1----:R-:W-:-:S02]  /*2170*/  IMAD.WIDE.U32 R20, R27, 0x4, R4 ;  /* 0x000000041b147825 */ /* 0x002fc400078e0004 */
[----:B------:R-:W5:Y:S02]  /*2180*/  LDG.E R15, desc[UR6][R14.64] ;  /* 0x000000060e0f7981 */ /* 0x000f64000c1e1900 */
[----:B------:R-:W-:Y:S02]  /*2190*/  IMAD.WIDE.U32 R24, R25, 0x4, R4 ;  /* 0x0000000419187825 */ /* 0x000fe400078e0004 */
        /* <DEDUP_REMOVED lines=11> */
.L_x_199:
[----:B------:R-:W-:Y:S05]  /*2250*/  BSYNC.RECONVERGENT B2 ;  /* 0x0000000000027941 */ /* 0x000fea0003800200 */
.L_x_198:
[----:B------:R-:W-:Y:S05]  /*2260*/  @!P1 BRA `(.L_x_193) ;  /* 0x00000000008c9947 */ /* 0x000fea0003800000 */
[----:B------:R-:W-:Y:S01]  /*2270*/  ISETP.GE.U32.AND P0, PT, R22, 0x4, PT ;  /* 0x000000041600780c */ /* 0x000fe20003f06070 */
[----:B------:R-:W-:Y:S01]  /*2280*/  BSSY.RECONVERGENT B2, `(.L_x_200) ;  /* 0x0000014000027945 */ /* 0x000fe20003800200 */
[----:B------:R-:W-:-:S11]  /*2290*/  LOP3.LUT P1, RZ, R6, 0x3, RZ, 0xc0, !PT ;  /* 0x0000000306ff7812 */ /* 0x000fd6000782c0ff */
[----:B------:R-:W-:Y:S05]  /*22a0*/  @!P0 BRA `(.L_x_201) ;  /* 0x0000000000448947 */ /* 0x000fea0003800000 */
[----:B------:R-:W-:-:S04]  /*22b0*/  IADD3 R11, PT, PT, R16, R9, RZ ;  /* 0x00000009100b7210 */ /* 0x000fc80007ffe0ff */
[C---:B------:R-:W-:Y:S01]  /*22c0*/  IADD3 R9, PT, PT, R11.reuse, 0x200, RZ ;  /* 0x000002000b097810 */ /* 0x040fe20007ffe0ff */
[C---:B------:R-:W-:Y:S01]  /*22d0*/  IMAD.WIDE.U32 R6, R11.reuse, 0x4, R4 ;  /* 0x000000040b067825 */ /* 0x040fe200078e0004 */
[----:B------:R-:W-:-:S03]  /*22e0*/  IADD3 R13, PT, PT, R11, 0x400, RZ ;  /* 0x000004000b0d7810 */ /* 0x000fc60007ffe0ff */
[--C-:B------:R-:W-:Y:S01]  /*22f0*/  IMAD.WIDE.U32 R8, R9, 0x4, R4.reuse ;  /* 0x0000000409087825 */ /* 0x100fe200078e0004 */
[----:B------:R-:W-:Y:S01]  /*2300*/  IADD3 R15, PT, PT, R11, 0x600, RZ ;  /* 0x000006000b0f7810 */ /* 0x000fe20007ffe0ff */
[----:B------:R-:W2:Y:S02]  /*2310*/  LDG.E R6, desc[UR6][R6.64] ;  /* 0x0000000606067981 */ /* 0x000ea4000c1e1900 */
[--C-:B------:R-:W-:Y:S02]  /*2320*/  IMAD.WIDE.U32 R10, R13, 0x4, R4.reuse ;  /* 0x000000040d0a7825 */ /* 0x100fe400078e0004 */
[----:B------:R-:W3:Y:S02]  /*2330*/  LDG.E R8, desc[UR6][R8.64] ;  /* 0x0000000608087981 */ /* 0x000ee4000c1e1900 */
[----:B------:R-:W-:Y:S02]  /*2340*/  IMAD.WIDE.U32 R12, R15, 0x4, R4 ;  /* 0x000000040f0c7825 */ /* 0x000fe400078e0004 */
[----:B------:R-:W4:Y:S04]  /*2350*/  LDG.E R10, desc[UR6][R10.64] ;  /* 0x000000060a0a7981 */ /* 0x000f28000c1e1900 */
[----:B------:R-:W5:Y:S01]  /*2360*/  LDG.E R12, desc[UR6][R12.64] ;  /* 0x000000060c0c7981 */ /* 0x000f62000c1e1900 */
[----:B------:R-:W-:Y:S01]  /*2370*/  IADD3 R16, PT, PT, R16, 0x800, RZ ;  /* 0x0000080010107810 */ /* 0x000fe20007ffe0ff */
[----:B--2---:R-:W-:-:S04]  /*2380*/  FADD R23, R23, R6 ;  /* 0x0000000617177221 */ /* 0x004fc80000000000 */
[----:B---3--:R-:W-:-:S04]  /*2390*/  FADD R23, R23, R8 ;  /* 0x0000000817177221 */ /* 0x008fc80000000000 */
[----:B----4-:R-:W-:-:S04]  /*23a0*/  FADD R23, R23, R10 ;  /* 0x0000000a17177221 */ /* 0x010fc80000000000 */
[----:B-----5:R-:W-:-:S07]  /*23b0*/  FADD R23, R23, R12 ;  /* 0x0000000c17177221 */ /* 0x020fce0000000000 */
.L_x_201:
[----:B------:R-:W-:Y:S05]  /*23c0*/  BSYNC.RECONVERGENT B2 ;  /* 0x0000000000027941 */ /* 0x000fea0003800200 */
.L_x_200:
[----:B------:R-:W-:Y:S05]  /*23d0*/  @!P1 BRA `(.L_x_193) ;  /* 0x0000000000309947 */ /* 0x000fea0003800000 */
[----:B------:R-:W-:Y:S02]  /*23e0*/  LOP3.LUT R2, R2, 0xffff, RZ, 0xc0, !PT ;  /* 0x0000ffff02027812 */ /* 0x000fe400078ec0ff */
[----:B------:R-:W-:Y:S02]  /*23f0*/  IADD3 R9, PT, PT, R16, R0, RZ ;  /* 0x0000000010097210 */ /* 0x000fe40007ffe0ff */
[----:B------:R-:W-:-:S04]  /*2400*/  LEA.HI R2, R2, 0x1, RZ, 0x17 ;  /* 0x0000000102027811 */ /* 0x000fc800078fb8ff */
[----:B------:R-:W-:-:S04]  /*2410*/  LOP3.LUT R2, R2, 0x3, RZ, 0xc0, !PT ;  /* 0x0000000302027812 */ /* 0x000fc800078ec0ff */
[----:B------:R-:W-:-:S07]  /*2420*/  IADD3 R2, PT, PT, -R2, RZ, RZ ;  /* 0x000000ff02027210 */ /* 0x000fce0007ffe1ff */
.L_x_202:
[----:B------:R-:W-:-:S06]  /*2430*/  IMAD.WIDE.U32 R6, R9, 0x4, R4 ;  /* 0x0000000409067825 */ /* 0x000fcc00078e0004 */
[----:B------:R-:W2:Y:S01]  /*2440*/  LDG.E R6, desc[UR6][R6.64] ;  /* 0x0000000606067981 */ /* 0x000ea2000c1e1900 */
[----:B------:R-:W-:Y:S02]  /*2450*/  IADD3 R2, PT, PT, R2, 0x1, RZ ;  /* 0x0000000102027810 */ /* 0x000fe40007ffe0ff */
[----:B------:R-:W-:Y:S02]  /*2460*/  IADD3 R9, PT, PT, R9, 0x200, RZ ;  /* 0x0000020009097810 */ /* 0x000fe40007ffe0ff */
[----:B------:R-:W-:Y:S01]  /*2470*/  ISETP.NE.AND P0, PT, R2, RZ, PT ;  /* 0x000000ff0200720c */ /* 0x000fe20003f05270 */
[----:B--2---:R-:W-:-:S12]  /*2480*/  FADD R23, R6, R23 ;  /* 0x0000001706177221 */ /* 0x004fd80000000000 */
[----:B------:R-:W-:Y:S05]  /*2490*/  @P0 BRA `(.L_x_202) ;  /* 0xfffffffc00e40947 */ /* 0x000fea000383ffff */
.L_x_193:
[----:B------:R-:W-:Y:S05]  /*24a0*/  BSYNC.RECONVERGENT B1 ;  /* 0x0000000000017941 */ /* 0x000fea0003800200 */
.L_x_190:
        /* <DEDUP_REMOVED lines=33> */
[----:B------:R-:W1:Y:S04]  /*26c0*/  LDS.128 R8, [UR4+0x20] ;  /* 0x00002004ff087984 */ /* 0x000e680008000c00 */
[----:B--2---:R-:W2:Y:S04]  /*26d0*/  LDS.128 R4, [UR4+0x30] ;  /* 0x00003004ff047984 */ /* 0x004ea80008000c00 */
        /* <DEDUP_REMOVED lines=16> */
.L_x_189:
[----:B------:R-:W-:Y:S05]  /*27e0*/  BSYNC.RECONVERGENT B0 ;  /* 0x0000000000007941 */ /* 0x000fea0003800200 */
.L_x_173:
[----:B------:R-:W-:Y:S05]  /*27f0*/  @P0 EXIT ;  /* 0x000000000000094d */ /* 0x000fea0003800000 */
[----:B012---:R-:W0:Y:S02]  /*2800*/  LDC.64 R4, c[0x0][0x388] ;  /* 0x0000e200ff047b82 */ /* 0x007e240000000a00 */
[----:B0-----:R-:W-:-:S05]  /*2810*/  IMAD.WIDE.U32 R2, R3, 0x4, R4 ;  /* 0x0000000403027825 */ /* 0x001fca00078e0004 */
[----:B------:R-:W-:Y:S01]  /*2820*/  STG.E desc[UR6][R2.64], R20 ;  /* 0x0000001402007986 */ /* 0x000fe2000c101906 */
[----:B------:R-:W-:Y:S05]  /*2830*/  EXIT ;  /* 0x000000000000794d */ /* 0x000fea0003800000 */
.L_x_203:
        /* <DEDUP_REMOVED lines=12> */
.L_x_402:


//--------------------- .text._ZN3cub18CUB_300001_SM_10006detail6reduce28DeviceReduceSingleTileKernelINS2_10policy_hubIfjN4cuda3std3__44plusIfEEE10Policy1000EN6thrust24THRUST_300001_SM_1000_NS10device_ptrIfEEPfjS9_ffNS7_10__identityEEEvT0_T1_T2_T3_T4_T6_ --------------------------
	.section	.text._ZN3cub18CUB_300001_SM_10006detail6reduce28DeviceReduceSingleTileKernelINS2_10policy_hubIfjN4cuda3std3__44plusIfEEE10Policy1000EN6thrust24THRUST_300001_SM_1000_NS10device_ptrIfEEPfjS9_ffNS7_10__identityEEEvT0_T1_T2_T3_T4_T6_,"ax",@progbits
	.align	128
        .global         _ZN3cub18CUB_300001_SM_10006detail6reduce28DeviceReduceSingleTileKernelINS2_10policy_hubIfjN4cuda3std3__44plusIfEEE10Policy1000EN6thrust24THRUST_300001_SM_1000_NS10device_ptrIfEEPfjS9_ffNS7_10__identityEEEvT0_T1_T2_T3_T4_T6_
        .type           _ZN3cub18CUB_300001_SM_10006detail6reduce28DeviceReduceSingleTileKernelINS2_10policy_hubIfjN4cuda3std3__44plusIfEEE10Policy1000EN6thrust24THRUST_300001_SM_1000_NS10device_ptrIfEEPfjS9_ffNS7_10__identityEEEvT0_T1_T2_T3_T4_T6_,@function
        .size           _ZN3cub18CUB_300001_SM_10006detail6reduce28DeviceReduceSingleTileKernelINS2_10policy_hubIfjN4cuda3std3__44plusIfEEE10Policy1000EN6thrust24THRUST_300001_SM_1000_NS10device_ptrIfEEPfjS9_ffNS7_10__identityEEEvT0_T1_T2_T3_T4_T6_,(.L_x_403 - _ZN3cub18CUB_300001_SM_10006detail6reduce28DeviceReduceSingleTileKernelINS2_10policy_hubIfjN4cuda3std3__44plusIfEEE10Policy1000EN6thrust24THRUST_300001_SM_1000_NS10device_ptrIfEEPfjS9_ffNS7_10__identityEEEvT0_T1_T2_T3_T4_T6_)
        .other          _ZN3cub18CUB_300001_SM_10006detail6reduce28DeviceReduceSingleTileKernelINS2_10policy_hubIfjN4cuda3std3__44plusIfEEE10Policy1000EN6thrust24THRUST_300001_SM_1000_NS10device_ptrIfEEPfjS9_ffNS7_10__identityEEEvT0_T1_T2_T3_T4_T6_,@"STO_CUDA_ENTRY STV_DEFAULT"
_ZN3cub18CUB_300001_SM_10006detail6reduce28DeviceReduceSingleTileKernelINS2_10policy_hubIfjN4cuda3std3__44plusIfEEE10Policy1000EN6thrust24THRUST_300001_SM_1000_NS10device_ptrIfEEPfjS9_ffNS7_10__identityEEEvT0_T1_T2_T3_T4_T6_:
.text._ZN3cub18CUB_300001_SM_10006detail6reduce28DeviceReduceSingleTileKernelINS2_10policy_hubIfjN4cuda3std3__44plusIfEEE10Policy1000EN6thrust24THRUST_300001_SM_1000_NS10device_ptrIfEEPfjS9_ffNS7_10__identityEEEvT0_T1_T2_T3_T4_T6_:
        /* <DEDUP_REMOVED lines=13> */
.L_x_204:
[----:B------:R-:W-:Y:S01]  /*00d0*/  ISETP.GT.U32.AND P0, PT, R4, 0x1fff, PT ;  /* 0x00001fff0400780c */ /* 0x000fe20003f04070 */
[----:B------:R-:W-:-:S12]  /*00e0*/  BSSY.RECONVERGENT B0, `(.L_x_205) ;  /* 0x000022c000007945 */ /* 0x000fd80003800200 */
[----:B------:R-:W-:Y:S05]  /*00f0*/  @P0 BRA `(.L_x_206) ;  /* 0x0000001000000947 */ /* 0x000fea0003800000 */
[----:B------:R-:W0:Y:S01]  /*0100*/  S2R R5, SR_TID.X ;  /* 0x0000000000057919 */ /* 0x000e220000002100 */
[----:B------:R-:W-:Y:S01]  /*0110*/  BSSY.RECONVERGENT B1, `(.L_x_207) ;  /* 0x0000009000017945 */ /* 0x000fe20003800200 */
[----:B------:R-:W-:Y:S01]  /*0120*/  HFMA2 R0, -RZ, RZ, 0, 0 ;  /* 0x00000000ff007431 */ /* 0x000fe200000001ff */
[----:B0-----:R-:W-:Y:S02]  /*0130*/  ISETP.GE.U32.AND P0, PT, R5, R4, PT ;  /* 0x000000040500720c */ /* 0x001fe40003f06070 */
[----:B------:R-:W-:-:S11]  /*0140*/  MOV R7, R5 ;  /* 0x0000000500077202 */ /* 0x000fd60000000f00 */
[----:B------:R-:W-:Y:S05]  /*0150*/  @P0 BRA `(.L_x_208) ;  /* 0x0000000000100947 */ /* 0x000fea0003800000 */
[----:B------:R-:W0:Y:S02]  /*0160*/  LDC.64 R2, c[0x0][0x380] ;  /* 0x0000e000ff027b82 */ /* 0x000e240000000a00 */
[----:B0-----:R-:W-:-:S05]  /*0170*/  IMAD.WIDE.U32 R2, R5, 0x4, R2 ;  /* 0x0000000405027825 */ /* 0x001fca00078e0002 */
[----:B------:R0:W5:Y:S01]  /*0180*/  LDG.E R0, desc[UR6][R2.64] ;  /* 0x0000000602007981 */ /* 0x000162000c1e1900 */
[----:B------:R-:W-:-:S07]  /*0190*/  IADD3 R7, PT, PT, R5, 0x200, RZ ;  /* 0x0000020005077810 */ /* 0x000fce0007ffe0ff */
.L_x_208:
[----:B------:R-:W-:Y:S05]  /*01a0*/  BSYNC.RECONVERGENT B1 ;  /* 0x0000000000017941 */ /* 0x000fea0003800200 */
.L_x_207:
[----:B------:R-:W-:Y:S01]  /*01b0*/  ISETP.GE.U32.AND P0, PT, R7, R4, PT ;  /* 0x000000040700720c */ /* 0x000fe20003f06070 */
[----:B------:R-:W-:-:S12]  /*01c0*/  BSSY.RECONVERGENT B1, `(.L_x_209) ;  /* 0x0000070000017945 */ /* 0x000fd80003800200 */
[----:B------:R-:W-:Y:S05]  /*01d0*/  @P0 BRA `(.L_x_210) ;  /* 0x0000000400b80947 */ /* 0x000fea0003800000 */
[----:B0-----:R-:W-:Y:S01]  /*01e0*/  LOP3.LUT R3, RZ, R7, RZ, 0x33, !PT ;  /* 0x00000007ff037212 */ /* 0x001fe200078e33ff */
[----:B------:R-:W-:Y:S03]  /*01f0*/  BSSY.RECONVERGENT B2, `(.L_x_211) ;  /* 0x0000033000027945 */ /* 0x000fe60003800200 */
[----:B------:R-:W-:-:S04]  /*0200*/  IADD3 R3, PT, PT, R3, R4, RZ ;  /* 0x0000000403037210 */ /* 0x000fc80007ffe0ff */
        /* <DEDUP_REMOVED lines=9> */
[----:B------:R-:W-:-:S04]  /*02a0*/  IADD3 R2, P0, PT, R2, 0x4000, RZ ;  /* 0x0000400002027810 */ /* 0x000fc80007f1e0ff */
[----:B------:R-:W-:-:S09]  /*02b0*/  IADD3.X R3, PT, PT, RZ, R3, RZ, P0, !PT ;  /* 0x00000003ff037210 */ /* 0x000fd200007fe4ff */
.L_x_213:
        /* <DEDUP_REMOVED lines=19> */
[----:B0-----:R-:W-:-:S04]  /*03f0*/  IADD3 R2, P2, PT, R2, 0x8000, RZ ;  /* 0x0000800002027810 */ /* 0x001fc80007f5e0ff */
[----:B------:R-:W-:Y:S01]  /*0400*/  IADD3.X R3, PT, PT, RZ, R3, RZ, P2, !PT ;  /* 0x00000003ff037210 */ /* 0x000fe200017fe4ff */
        /* <DEDUP_REMOVED lines=17> */
.L_x_212:
[----:B------:R-:W-:Y:S05]  /*0520*/  BSYNC.RECONVERGENT B2 ;  /* 0x0000000000027941 */ /* 0x000fea0003800200 */
.L_x_211:
[----:B------:R-:W-:Y:S05]  /*0530*/  @!P1 BRA `(.L_x_210) ;  /* 0x0000000000e09947 */ /* 0x000fea0003800000 */
[----:B------:R-:W-:Y:S01]  /*0540*/  ISETP.GE.U32.AND P0, PT, R22, 0x8, PT ;  /* 0x000000081600780c */ /* 0x000fe20003f06070 */
[----:B------:R-:W-:Y:S01]  /*0550*/  BSSY.RECONVERGENT B2, `(.L_x_214) ;  /* 0x0000017000027945 */ /* 0x000fe20003800200 */
[----:B------:R-:W-:-:S04]  /*0560*/  LOP3.LUT R10, R6, 0x7, RZ, 0xc0, !PT ;  /* 0x00000007060a7812 */ /* 0x000fc800078ec0ff */
[----:B------:R-:W-:-:S07]  /*0570*/  ISETP.NE.AND P1, PT, R10, RZ, PT ;  /* 0x000000ff0a00720c */ /* 0x000fce0003f25270 */
[----:B------:R-:W-:Y:S06]  /*0580*/  @!P0 BRA `(.L_x_215) ;  /* 0x00000000004c8947 */ /* 0x000fec0003800000 */
[----:B------:R-:W0:Y:S02]  /*0590*/  LDC.64 R2, c[0x0][0x380] ;  /* 0x0000e000ff027b82 */ /* 0x000e240000000a00 */
[----:B0-----:R-:W-:-:S05]  /*05a0*/  IMAD.WIDE.U32 R2, R7, 0x4, R2 ;  /* 0x0000000407027825 */ /* 0x001fca00078e0002 */
        /* <DEDUP_REMOVED lines=17> */
.L_x_215:
[----:B------:R-:W-:Y:S05]  /*06c0*/  BSYNC.RECONVERGENT B2 ;  /* 0x0000000000027941 */ /* 0x000fea0003800200 */
.L_x_214:
        /* <DEDUP_REMOVED lines=17> */
.L_x_217:
[----:B------:R-:W-:Y:S05]  /*07e0*/  BSYNC.RECONVERGENT B2 ;  /* 0x0000000000027941 */ /* 0x000fea0003800200 */
.L_x_216:
[----:B------:R-:W-:Y:S05]  /*07f0*/  @!P1 BRA `(.L_x_210) ;  /* 0x0000000000309947 */ /* 0x000fea0003800000 */
[----:B------:R-:W0:Y:S01]  /*0800*/  LDC.64 R2, c[0x0][0x380] ;  /* 0x0000e000ff027b82 */ /* 0x000e220000000a00 */
[----:B------:R-:W-:Y:S01]  /*0810*/  IADD3 R6, PT, PT, -R6, RZ, RZ ;  /* 0x000000ff06067210 */ /* 0x000fe20007ffe1ff */
[----:B0-----:R-:W-:-:S05]  /*0820*/  IMAD.WIDE.U32 R2, R7, 0x4, R2 ;  /* 0x0000000407027825 */ /* 0x001fca00078e0002 */
[----:B------:R-:W-:-:S07]  /*0830*/  MOV R7, R3 ;  /* 0x0000000300077202 */ /* 0x000fce0000000f00 */
.L_x_218:
[----:B------:R-:W-:-:S06]  /*0840*/  MOV R3, R7 ;  /* 0x0000000700037202 */ /* 0x000fcc0000000f00 */
[----:B------:R0:W2:Y:S01]  /*0850*/  LDG.E R3, desc[UR6][R2.64] ;  /* 0x0000000602037981 */ /* 0x0000a2000c1e1900 */
[----:B------:R-:W-:-:S04]  /*0860*/  IADD3 R6, PT, PT, R6, 0x1, RZ ;  /* 0x0000000106067810 */ /* 0x000fc80007ffe0ff */
[----:B------:R-:W-:Y:S02]  /*0870*/  ISETP.NE.AND P0, PT, R6, RZ, PT ;  /* 0x000000ff0600720c */ /* 0x000fe40003f05270 */
[----:B0-----:R-:W-:-:S04]  /*0880*/  IADD3 R2, P1, PT, R2, 0x800, RZ ;  /* 0x0000080002027810 */ /* 0x001fc80007f3e0ff */
[----:B------:R-:W-:Y:S01]  /*0890*/  IADD3.X R7, PT, PT, RZ, R7, RZ, P1, !PT ;  /* 0x00000007ff077210 */ /* 0x000fe20000ffe4ff */
[----:B--2--5:R-:W-:-:S06]  /*08a0*/  FADD R0, R3, R0 ;  /* 0x0000000003007221 */ /* 0x024fcc0000000000 */
[----:B------:R-:W-:Y:S05]  /*08b0*/  @P0 BRA `(.L_x_218) ;  /* 0xfffffffc00e00947 */ /* 0x000fea000383ffff */
.L_x_210:
[----:B------:R-:W-:Y:S05]  /*08c0*/  BSYNC.RECONVERGENT B1 ;  /* 0x0000000000017941 */ /* 0x000fea0003800200 */
.L_x_209:
[----:B------:R-:W-:Y:S02]  /*08d0*/  ISETP.GE.U32.AND P0, PT, R4, 0x200, PT ;  /* 0x000002000400780c */ /* 0x000fe40003f06070 */
        /* <DEDUP_REMOVED lines=36> */
[----:B------:R-:W3:Y:S04]  /*0b20*/  LDS.128 R8, [UR4+0x30] ;  /* 0x00003004ff087984 */ /* 0x000ee80008000c00 */
[----:B------:R-:W4:Y:S01]  /*0b30*/  LDS.128 R16, [UR4+0x40] ;  /* 0x00004004ff107984 */ /* 0x000f220008000c00 */
[----:B0-----:R-:W-:-:S04]  /*0b40*/  FADD R5, R0, R5 ;  /* 0x0000000500057221 */ /* 0x001fc80000000000 */
        /* <DEDUP_REMOVED lines=9> */
[----:B------:R-:W-:-:S04]  /*0be0*/  FADD R11, R10, R11 ;  /* 0x0000000b0a0b7221 */ /* 0x000fc80000000000 */
[----:B----4-:R-:W-:-:S04]  /*0bf0*/  FADD R16, R11, R16 ;  /* 0x000000100b107221 */ /* 0x010fc80000000000 */
[----:B------:R-:W-:-:S04]  /*0c00*/  FADD R17, R16, R17 ;  /* 0x0000001110117221 */ /* 0x000fc80000000000 */
[----:B------:R-:W-:-:S04]  /*0c10*/  FADD R18, R17, R18 ;  /* 0x0000001211127221 */ /* 0x000fc80000000000 */
[----:B------:R-:W-:Y:S01]  /*0c20*/  FADD R0, R18, R19 ;  /* 0x0000001312007221 */ /* 0x000fe20000000000 */
[----:B------:R-:W-:Y:S06]  /*0c30*/  BRA `(.L_x_220) ;  /* 0x0000001400d87947 */ /* 0x000fec0003800000 */
.L_x_219:
[----:B------:R-:W1:Y:S01]  /*0c40*/  S2R R6, SR_LANEID ;  /* 0x0000000000067919 */ /* 0x000e620000000000 */
[----:B------:R-:W-:-:S04]  /*0c50*/  LOP3.LUT R0, R5, 0x3e0, RZ, 0xc0, !PT ;  /* 0x000003e005007812 */ /* 0x000fc800078ec0ff */
[----:B0-----:R-:W-:Y:S02]  /*0c60*/  IADD3 R3, PT, PT, R0, 0x20, RZ ;  /* 0x0000002000037810 */ /* 0x001fe40007ffe0ff */
[----:B------:R-:W-:Y:S02]  /*0c70*/  LOP3.LUT R7, RZ, R0, RZ, 0x33, !PT ;  /* 0x00000000ff077212 */ /* 0x000fe400078e33ff */
[-C--:B------:R-:W-:Y:S02]  /*0c80*/  ISETP.GT.U32.AND P0, PT, R3, R4.reuse, PT ;  /* 0x000000040300720c */ /* 0x080fe40003f04070 */
        /* <DEDUP_REMOVED lines=40> */
[----:B------:R-:W0:Y:S04]  /*0f10*/  LDS.128 R20, [UR4+0x10] ;  /* 0x00001004ff147984 */ /* 0x000e280008000c00 */
        /* <DEDUP_REMOVED lines=30> */
.L_x_206:
[----:B------:R-:W0:Y:S01]  /*1100*/  S2R R0, SR_TID.X ;  /* 0x0000000000007919 */ /* 0x000e220000002100 */
[----:B------:R-:W1:Y:S02]  /*1110*/  LDCU.64 UR4, c[0x0][0x380] ;  /* 0x00007000ff0477ac */ /* 0x000e640008000a00 */
[----:B-1----:R-:W-:Y:S02]  /*1120*/  MOV R12, UR4 ;  /* 0x00000004000c7c02 */ /* 0x002fe40008000f00 */
[----:B------:R-:W-:-:S03]  /*1130*/  MOV R13, UR5 ;  /* 0x00000005000d7c02 */ /* 0x000fc60008000f00 */
        /* <DEDUP_REMOVED lines=17> */
[----:B------:R-:W-:Y:S01]  /*1250*/  UMOV UR4, 0x2000 ;  /* 0x0000200000047882 */ /* 0x000fe20000000000 */
[----:B--2---:R-:W-:Y:S01]  /*1260*/  FADD R20, R20, R21 ;  /* 0x0000001514147221 */ /* 0x004fe20000000000 */
[----:B------:R-:W-:-:S04]  /*1270*/  IADD3 R21, PT, PT, R4, -0x2000, RZ ;  /* 0xffffe00004157810 */ /* 0x000fc80007ffe0ff */
[----:B------:R-:W-:Y:S01]  /*1280*/  ISETP.GE.U32.AND P0, PT, R21, 0x2000, PT ;  /* 0x000020001500780c */ /* 0x000fe20003f06070 */
[----:B---3--:R-:W-:Y:S01]  /*1290*/  FADD R6, R6, R7 ;  /* 0x0000000706067221 */ /* 0x008fe20000000000 */
[----:B----4-:R-:W-:-:S04]  /*12a0*/  FADD R9, R8, R9 ;  /* 0x0000000908097221 */ /* 0x010fc80000000000 */
[----:B------:R-:W-:Y:S01]  /*12b0*/  FADD R6, R6, R9 ;  /* 0x0000000906067221 */ /* 0x000fe20000000000 */
[----:B-----5:R-:W-:Y:S01]  /*12c0*/  FADD R10, R10, R11 ;  /* 0x0000000b0a0a7221 */ /* 0x020fe20000000000 */
[----:B------:R-:W-:-:S04]  /*12d0*/  FADD R15, R14, R15 ;  /* 0x0000000f0e0f7221 */ /* 0x000fc80000000000 */
[----:B------:R-:W-:Y:S01]  /*12e0*/  FADD R15, R10, R15 ;  /* 0x0000000f0a0f7221 */ /* 0x000fe20000000000 */
[----:B------:R-:W-:Y:S01]  /*12f0*/  FADD R16, R16, R17 ;  /* 0x0000001110107221 */ /* 0x000fe20000000000 */
[----:B------:R-:W-:-:S04]  /*1300*/  FADD R19, R18, R19 ;  /* 0x0000001312137221 */ /* 0x000fc80000000000 */
[----:B------:R-:W-:Y:S01]  /*1310*/  FADD R16, R16, R19 ;  /* 0x0000001310107221 */ /* 0x000fe20000000000 */
[----:B------:R-:W-:-:S04]  /*1320*/  FADD R5, R5, R22 ;  /* 0x0000001605057221 */ /* 0x000fc80000000000 */
[----:B------:R-:W-:Y:S01]  /*1330*/  FADD R5, R20, R5 ;  /* 0x0000000514057221 */ /* 0x000fe20000000000 */
[----:B------:R-:W-:-:S03]  /*1340*/  FADD R6, R6, R15 ;  /* 0x0000000f06067221 */ /* 0x000fc60000000000 */
[----:B------:R-:W-:-:S04]  /*1350*/  FADD R5, R16, R5 ;  /* 0x0000000510057221 */ /* 0x000fc80000000000 */
[----:B------:R-:W-:Y:S01]  /*1360*/  FADD R5, R6, R5 ;  /* 0x0000000506057221 */ /* 0x000fe20000000000 */
[----:B------:R-:W-:Y:S06]  /*1370*/  @!P0 BRA `(.L_x_221) ;  /* 0x0000000000ac8947 */ /* 0x000fec0003800000 */
[----:B------:R-:W0:Y:S01]  /*1380*/  LDC R4, c[0x0][0x390] ;  /* 0x0000e400ff047b82 */ /* 0x000e220000000800 */
[----:B------:R-:W-:-:S07]  /*1390*/  UMOV UR4, 0x2000 ;  /* 0x0000200000047882 */ /* 0x000fce0000000000 */
[----:B------:R-:W1:Y:S02]  /*13a0*/  LDC.64 R12, c[0x0][0x380] ;  /* 0x0000e000ff0c7b82 */ /* 0x000e640000000a00 */
.L_x_223:
[----:B------:R-:W-:-:S05]  /*13b0*/  IADD3 R3, PT, PT, R0, UR4, RZ ;  /* 0x0000000400037c10 */ /* 0x000fca000fffe0ff */
        /* <DEDUP_REMOVED lines=17> */
[----:B0-----:R-:W-:-:S04]  /*14d0*/  IADD3 R2, PT, PT, R4, -UR4, RZ ;  /* 0x8000000404027c10 */ /* 0x001fc8000fffe0ff */
        /* <DEDUP_REMOVED lines=18> */
[----:B------:R-:W-:-:S06]  /*1600*/  UIADD3 UR4, UPT, UPT, UR4, 0x2000, URZ ;  /* 0x0000200004047890 */ /* 0x000fcc000fffe0ff */
[----:B------:R-:W-:-:S13]  /*1610*/  ISETP.LT.U32.AND P0, PT, R21, UR4, PT ;  /* 0x0000000415007c0c */ /* 0x000fda000bf01070 */
[----:B------:R-:W-:Y:S05]  /*1620*/  @!P0 BRA `(.L_x_223) ;  /* 0xfffffffc00608947 */ /* 0x000fea000383ffff */
.L_x_221:
[----:B------:R-:W-:Y:S01]  /*1630*/  IADD3 R3, PT, PT, R4, -UR4, RZ ;  /* 0x8000000404037c10 */ /* 0x000fe2000fffe0ff */
[----:B------:R-:W-:Y:S03]  /*1640*/  BSSY.RECONVERGENT B1, `(.L_x_222) ;  /* 0x00000a3000017945 */ /* 0x000fe60003800200 */
[----:B------:R-:W-:-:S04]  /*1650*/  ISETP.GE.AND P0, PT, R0, R3, PT ;  /* 0x000000030000720c */ /* 0x000fc80003f06270 */
[----:B------:R-:W-:-:S13]  /*1660*/  ISETP.LE.U32.OR P0, PT, R4, UR4, P0 ;  /* 0x0000000404007c0c */ /* 0x000fda0008703470 */
[----:B------:R-:W-:Y:S05]  /*1670*/  @P0 BRA `(.L_x_224) ;  /* 0x00000008007c0947 */ /* 0x000fea0003800000 */
[-C--:B------:R-:W-:Y:S01]  /*1680*/  LOP3.LUT R3, RZ, R0.reuse, RZ, 0x33, !PT ;  /* 0x00000000ff037212 */ /* 0x080fe200078e33ff */
[----:B------:R-:W-:Y:S01]  /*1690*/  BSSY.RECONVERGENT B2, `(.L_x_225) ;  /* 0x0000052000027945 */ /* 0x000fe20003800200 */
[----:B------:R-:W-:Y:S02]  /*16a0*/  MOV R6, R0 ;  /* 0x0000000000067202 */ /* 0x000fe40000000f00 */
[----:B------:R-:W-:-:S04]  /*16b0*/  IADD3 R3, PT, PT, R4, -UR4, R3 ;  /* 0x8000000404037c10 */ /* 0x000fc8000fffe003 */
[C---:B------:R-:W-:Y:S02]  /*16c0*/  ISETP.GE.U32.AND P0, PT, R3.reuse, 0x1e00, PT ;  /* 0x00001e000300780c */ /* 0x040fe40003f06070 */
[----:B------:R-:W-:-:S04]  /*16d0*/  LEA.HI R3, R3, 0x1, RZ, 0x17 ;  /* 0x0000000103037811 */ /* 0x000fc800078fb8ff */
[----:B------:R-:W-:-:S07]  /*16e0*/  LOP3.LUT R4, R3, 0xf, RZ, 0xc0, !PT ;  /* 0x0000000f03047812 */ /* 0x000fce00078ec0ff */
[----:B------:R-:W-:Y:S05]  /*16f0*/  @!P0 BRA `(.L_x_226) ;  /* 0x00000004002c8947 */ /* 0x000fea0003800000 */
[----:B------:R-:W-:Y:S01]  /*1700*/  LOP3.LUT R7, R3, 0xfffff0, RZ, 0xc0, !PT ;  /* 0x00fffff003077812 */ /* 0x000fe200078ec0ff */
[----:B------:R-:W-:Y:S01]  /*1710*/  BSSY.RECONVERGENT B3, `(.L_x_227) ;  /* 0x0000048000037945 */ /* 0x000fe20003800200 */
[C---:B------:R-:W-:Y:S02]  /*1720*/  LOP3.LUT R6, R0.reuse, 0x1000, RZ, 0xfc, !PT ;  /* 0x0000100000067812 */ /* 0x040fe400078efcff */
[----:B------:R-:W-:Y:S02]  /*1730*/  IADD3 R2, PT, PT, R0, UR4, RZ ;  /* 0x0000000400027c10 */ /* 0x000fe4000fffe0ff */
[----:B------:R-:W-:-:S07]  /*1740*/  IADD3 R7, PT, PT, -R7, RZ, RZ ;  /* 0x000000ff07077210 */ /* 0x000fce0007ffe1ff */
.L_x_228:
[C---:B------:R-:W-:Y:S01]  /*1750*/  IADD3 R19, PT, PT, R2.reuse, 0x200, RZ ;  /* 0x0000020002137810 */ /* 0x040fe20007ffe0ff */
[C---:B------:R-:W-:Y:S01]  /*1760*/  IMAD.WIDE.U32 R14, R2.reuse, 0x4, R12 ;  /* 0x00000004020e7825 */ /* 0x040fe200078e000c */
[----:B------:R-:W-:-:S03]  /*1770*/  IADD3 R11, PT, PT, R2, 0x400, RZ ;  /* 0x00000400020b7810 */ /* 0x000fc60007ffe0ff */
[--C-:B------:R-:W-:Y:S01]  /*1780*/  IMAD.WIDE.U32 R18, R19, 0x4, R12.reuse ;  /* 0x0000000413127825 */ /* 0x100fe200078e000c */
[----:B------:R0:W2:Y:S01]  /*1790*/  LDG.E R8, desc[UR6][R14.64] ;  /* 0x000000060e087981 */ /* 0x0000a2000c1e1900 */
[C---:B------:R-:W-:Y:S02]  /*17a0*/  IADD3 R21, PT, PT, R2.reuse, 0x600, RZ ;  /* 0x0000060002157810 */ /* 0x040fe40007ffe0ff */
[--C-:B------:R-:W-:Y:S01]  /*17b0*/  IMAD.WIDE.U32 R10, R11, 0x4, R12.reuse ;  /* 0x000000040b0a7825 */ /* 0x100fe200078e000c */
[----:B------:R1:W3:Y:S01]  /*17c0*/  LDG.E R9, desc[UR6][R18.64] ;  /* 0x0000000612097981 */ /* 0x0002e2000c1e1900 */
[C---:B------:R-:W-:Y:S02]  /*17d0*/  IADD3 R17, PT, PT, R2.reuse, 0x800, RZ ;  /* 0x0000080002117810 */ /* 0x040fe40007ffe0ff */
[--C-:B------:R-:W-:Y:S02]  /*17e0*/  IMAD.WIDE.U32 R20, R21, 0x4, R12.reuse ;  /* 0x0000000415147825 */ /* 0x100fe400078e000c */
[----:B------:R4:W5:Y:S01]  /*17f0*/  LDG.E R10, desc[UR6][R10.64] ;  /* 0x000000060a0a7981 */ /* 0x000962000c1e1900 */
[----:B------:R-:W-:Y:S01]  /*1800*/  IADD3 R29, PT, PT, R2, 0xa00, RZ ;  /* 0x00000a00021d7810 */ /* 0x000fe20007ffe0ff */
[----:B------:R-:W-:-:S02]  /*1810*/  IMAD.WIDE.U32 R16, R17, 0x4, R12 ;  /* 0x0000000411107825 */ /* 0x000fc400078e000c */
[----:B------:R4:W5:Y:S01]  /*1820*/  LDG.E R27, desc[UR6][R20.64] ;  /* 0x00000006141b7981 */ /* 0x000962000c1e1900 */
[C---:B------:R-:W-:Y:S01]  /*1830*/  IADD3 R23, PT, PT, R2.reuse, 0xc00, RZ ;  /* 0x00000c0002177810 */ /* 0x040fe20007ffe0ff */
[--C-:B------:R-:W-:Y:S02]  /*1840*/  IMAD.WIDE.U32 R28, R29, 0x4, R12.reuse ;  /* 0x000000041d1c7825 */ /* 0x100fe400078e000c */
[----:B------:R-:W5:Y:S01]  /*1850*/  LDG.E R26, desc[UR6][R16.64] ;  /* 0x00000006101a7981 */ /* 0x000f62000c1e1900 */
[C---:B------:R-:W-:Y:S01]  /*1860*/  IADD3 R22, PT, PT, R2.reuse, 0xe00, RZ ;  /* 0x00000e0002167810 */ /* 0x040fe20007ffe0ff */
[--C-:B0-----:R-:W-:Y:S02]  /*1870*/  IMAD.WIDE.U32 R14, R23, 0x4, R12.reuse ;  /* 0x00000004170e7825 */ /* 0x101fe400078e000c */
[----:B------:R0:W5:Y:S01]  /*1880*/  LDG.E R25, desc[UR6][R28.64] ;  /* 0x000000061c197981 */ /* 0x000162000c1e1900 */
[----:B------:R-:W-:Y:S01]  /*1890*/  IADD3 R23, PT, PT, R2, 0x1000, RZ ;  /* 0x0000100002177810 */ /* 0x000fe20007ffe0ff */
[----:B-1----:R-:W-:-:S02]  /*18a0*/  IMAD.WIDE.U32 R18, R22, 0x4, R12 ;  /* 0x0000000416127825 */ /* 0x002fc400078e000c */
[----:B------:R1:W5:Y:S01]  /*18b0*/  LDG.E R24, desc[UR6][R14.64] ;  /* 0x000000060e187981 */ /* 0x000362000c1e1900 */
[C---:B----4-:R-:W-:Y:S01]  /*18c0*/  IADD3 R11, PT, PT, R2.reuse, 0x1200, RZ ;  /* 0x00001200020b7810 */ /* 0x050fe20007ffe0ff */
[--C-:B------:R-:W-:Y:S02]  /*18d0*/  IMAD.WIDE.U32 R20, R23, 0x4, R12.reuse ;  /* 0x0000000417147825 */ /* 0x100fe400078e000c */
[----:B------:R4:W5:Y:S01]  /*18e0*/  LDG.E R23, desc[UR6][R18.64] ;  /* 0x0000000612177981 */ /* 0x000962000c1e1900 */
[C---:B0-----:R-:W-:Y:S01]  /*18f0*/  IADD3 R29, PT, PT, R2.reuse, 0x1400, RZ ;  /* 0x00001400021d7810 */ /* 0x041fe20007ffe0ff */
[--C-:B------:R-:W-:Y:S02]  /*1900*/  IMAD.WIDE.U32 R16, R11, 0x4, R12.reuse ;  /* 0x000000040b107825 */ /* 0x100fe400078e000c */
[----:B------:R-:W5:Y:S01]  /*1910*/  LDG.E R22, desc[UR6][R20.64] ;  /* 0x0000000614167981 */ /* 0x000f62000c1e1900 */
[----:B-1----:R-:W-:Y:S01]  /*1920*/  IADD3 R15, PT, PT, R2, 0x1600, RZ ;  /* 0x00001600020f7810 */ /* 0x002fe20007ffe0ff */
[----:B------:R-:W-:-:S02]  /*1930*/  IMAD.WIDE.U32 R28, R29, 0x4, R12 ;  /* 0x000000041d1c7825 */ /* 0x000fc400078e000c */
[----:B------:R0:W5:Y:S01]  /*1940*/  LDG.E R11, desc[UR6][R16.64] ;  /* 0x00000006100b7981 */ /* 0x000162000c1e1900 */
[C---:B----4-:R-:W-:Y:S01]  /*1950*/  IADD3 R19, PT, PT, R2.reuse, 0x1800, RZ ;  /* 0x0000180002137810 */ /* 0x050fe20007ffe0ff */
[--C-:B------:R-:W-:Y:S02]  /*1960*/  IMAD.WIDE.U32 R14, R15, 0x4, R12.reuse ;  /* 0x000000040f0e7825 */ /* 0x100fe400078e000c */
[----:B------:R-:W4:Y:S02]  /*1970*/  LDG.E R28, desc[UR6][R28.64] ;  /* 0x000000061c1c7981 */ /* 0x000f24000c1e1900 */
[----:B------:R-:W-:Y:S01]  /*1980*/  IMAD.WIDE.U32 R18, R19, 0x4, R12 ;  /* 0x0000000413127825 */ /* 0x000fe200078e000c */
[C---:B0-----:R-:W-:Y:S02]  /*1990*/  IADD3 R17, PT, PT, R2.reuse, 0x1a00, RZ ;  /* 0x00001a0002117810 */ /* 0x041fe40007ffe0ff */
[----:B------:R-:W-:-:S03]  /*19a0*/  IADD3 R21, PT, PT, R2, 0x1c00, RZ ;  /* 0x00001c0002157810 */ /* 0x000fc60007ffe0ff */
[----:B------:R-:W4:Y:S04]  /*19b0*/  LDG.E R18, desc[UR6][R18.64] ;  /* 0x0000000612127981 */ /* 0x000f28000c1e1900 */
[----:B------:R0:W4:Y:S01]  /*19c0*/  LDG.E R29, desc[UR6][R14.64] ;  /* 0x000000060e1d7981 */ /* 0x000122000c1e1900 */
[----:B------:R-:W-:Y:S01]  /*19d0*/  IADD3 R20, PT, PT, R2, 0x1e00, RZ ;  /* 0x00001e0002147810 */ /* 0x000fe20007ffe0ff */
[----:B0-----:R-:W-:-:S04]  /*19e0*/  IMAD.WIDE.U32 R14, R17, 0x4, R12 ;  /* 0x00000004110e7825 */ /* 0x001fc800078e000c */
[--C-:B------:R-:W-:Y:S02]  /*19f0*/  IMAD.WIDE.U32 R16, R21, 0x4, R12.reuse ;  /* 0x0000000415107825 */ /* 0x100fe400078e000c */
[----:B------:R-:W4:Y:S02]  /*1a00*/  LDG.E R14, desc[UR6][R14.64] ;  /* 0x000000060e0e7981 */ /* 0x000f24000c1e1900 */
[----:B------:R-:W-:Y:S02]  /*1a10*/  IMAD.WIDE.U32 R20, R20, 0x4, R12 ;  /* 0x0000000414147825 */ /* 0x000fe400078e000c */
[----:B------:R-:W4:Y:S04]  /*1a20*/  LDG.E R16, desc[UR6][R16.64] ;  /* 0x0000000610107981 */ /* 0x000f28000c1e1900 */
[----:B------:R-:W4:Y:S01]  /*1a30*/  LDG.E R20, desc[UR6][R20.64] ;  /* 0x0000000614147981 */ /* 0x000f22000c1e1900 */
[----:B------:R-:W-:-:S04]  /*1a40*/  IADD3 R7, PT, PT, R7, 0x10, RZ ;  /* 0x0000001007077810 */ /* 0x000fc80007ffe0ff */
[----:B------:R-:W-:Y:S02]  /*1a50*/  ISETP.NE.AND P0, PT, R7, RZ, PT ;  /* 0x000000ff0700720c */ /* 0x000fe40003f05270 */
[----:B------:R-:W-:Y:S02]  /*1a60*/  IADD3 R6, PT, PT, R6, 0x2000, RZ ;  /* 0x0000200006067810 */ /* 0x000fe40007ffe0ff */
[----:B------:R-:W-:Y:S01]  /*1a70*/  IADD3 R2, PT, PT, R2, 0x2000, RZ ;  /* 0x0000200002027810 */ /* 0x000fe20007ffe0ff */
[----:B--2---:R-:W-:-:S04]  /*1a80*/  FADD R8, R8, R5 ;  /* 0x0000000508087221 */ /* 0x004fc80000000000 */
[----:B---3--:R-:W-:-:S04]  /*1a90*/  FADD R9, R8, R9 ;  /* 0x0000000908097221 */ /* 0x008fc80000000000 */
        /* <DEDUP_REMOVED lines=8> */
[----:B----4-:R-:W-:-:S04]  /*1b20*/  FADD R28, R11, R28 ;  /* 0x0000001c0b1c7221 */ /* 0x010fc80000000000 */
[----:B------:R-:W-:-:S04]  /*1b30*/  FADD R29, R28, R29 ;  /* 0x0000001d1c1d7221 */ /* 0x000fc80000000000 */
[----:B------:R-:W-:-:S04]  /*1b40*/  FADD R29, R29, R18 ;  /* 0x000000121d1d7221 */ /* 0x000fc80000000000 */
[----:B------:R-:W-:-:S04]  /*1b50*/  FADD R29, R29, R14 ;  /* 0x0000000e1d1d7221 */ /* 0x000fc80000000000 */
[----:B------:R-:W-:-:S04]  /*1b60*/  FADD R29, R29, R16 ;  /* 0x000000101d1d7221 */ /* 0x000fc80000000000 */
[----:B------:R-:W-:Y:S01]  /*1b70*/  FADD R5, R29, R20 ;  /* 0x000000141d057221 */ /* 0x000fe20000000000 */
[----:B------:R-:W-:Y:S06]  /*1b80*/  @P0 BRA `(.L_x_228) ;  /* 0xfffffff800f00947 */ /* 0x000fec000383ffff */
[----:B------:R-:W-:Y:S05]  /*1b90*/  BSYNC.RECONVERGENT B3 ;  /* 0x0000000000037941 */ /* 0x000fea0003800200 */
.L_x_227:
[----:B------:R-:W-:-:S07]  /*1ba0*/  IADD3 R6, PT, PT, R6, -0x1000, RZ ;  /* 0xfffff00006067810 */ /* 0x000fce0007ffe0ff */
.L_x_226:
[----:B------:R-:W-:Y:S05]  /*1bb0*/  BSYNC.RECONVERGENT B2 ;  /* 0x0000000000027941 */ /* 0x000fea0003800200 */
.L_x_225:
[----:B------:R-:W-:-:S13]  /*1bc0*/  ISETP.NE.AND P0, PT, R4, RZ, PT ;  /* 0x000000ff0400720c */ /* 0x000fda0003f05270 */
[----:B------:R-:W-:Y:S05]  /*1bd0*/  @!P0 BRA `(.L_x_224) ;  /* 0x0000000400248947 */ /* 0x000fea0003800000 */
[----:B------:R-:W-:Y:S01]  /*1be0*/  ISETP.GE.U32.AND P0, PT, R4, 0x8, PT ;  /* 0x000000080400780c */ /* 0x000fe20003f06070 */
[----:B------:R-:W-:Y:S01]  /*1bf0*/  BSSY.RECONVERGENT B2, `(.L_x_229) ;  /* 0x0000025000027945 */ /* 0x000fe20003800200 */
[----:B------:R-:W-:-:S04]  /*1c00*/  LOP3.LUT R22, R3, 0x7, RZ, 0xc0, !PT ;  /* 0x0000000703167812 */ /* 0x000fc800078ec0ff */
[----:B------:R-:W-:-:S07]  /*1c10*/  ISETP.NE.AND P1, PT, R22, RZ, PT ;  /* 0x000000ff1600720c */ /* 0x000fce0003f25270 */
[----:B------:R-:W-:Y:S06]  /*1c20*/  @!P0 BRA `(.L_x_230) ;  /* 0x0000000000848947 */ /* 0x000fec0003800000 */
[----:B------:R-:W-:-:S04]  /*1c30*/  IADD3 R7, PT, PT, R6, UR4, RZ ;  /* 0x0000000406077c10 */ /* 0x000fc8000fffe0ff */
        /* <DEDUP_REMOVED lines=32> */
.L_x_230:
[----:B------:R-:W-:Y:S05]  /*1e40*/  BSYNC.RECONVERGENT B2 ;  /* 0x0000000000027941 */ /* 0x000fea0003800200 */
.L_x_229:
        /* <DEDUP_REMOVED lines=23> */
.L_x_232:
[----:B------:R-:W-:Y:S05]  /*1fc0*/  BSYNC.RECONVERGENT B2 ;  /* 0x0000000000027941 */ /* 0x000fea0003800200 */
.L_x_231:
[----:B------:R-:W-:Y:S05]  /*1fd0*/  @!P1 BRA `(.L_x_224) ;  /* 0x0000000000249947 */ /* 0x000fea0003800000 */
[----:B------:R-:W-:Y:S02]  /*1fe0*/  IADD3 R7, PT, PT, R6, UR4, RZ ;  /* 0x0000000406077c10 */ /* 0x000fe4000fffe0ff */
[----:B------:R-:W-:-:S07]  /*1ff0*/  IADD3 R4, PT, PT, -R4, RZ, RZ ;  /* 0x000000ff04047210 */ /* 0x000fce0007ffe1ff */
.L_x_233:
[----:B------:R-:W-:-:S06]  /*2000*/  IMAD.WIDE.U32 R2, R7, 0x4, R12 ;  /* 0x0000000407027825 */ /* 0x000fcc00078e000c */
[----:B------:R-:W2:Y:S01]  /*2010*/  LDG.E R2, desc[UR6][R2.64] ;  /* 0x0000000602027981 */ /* 0x000ea2000c1e1900 */
[----:B------:R-:W-:Y:S02]  /*2020*/  IADD3 R4, PT, PT, R4, 0x1, RZ ;  /* 0x0000000104047810 */ /* 0x000fe40007ffe0ff */
[----:B------:R-:W-:Y:S02]  /*2030*/  IADD3 R7, PT, PT, R7, 0x200, RZ ;  /* 0x0000020007077810 */ /* 0x000fe40007ffe0ff */
[----:B------:R-:W-:Y:S01]  /*2040*/  ISETP.NE.AND P0, PT, R4, RZ, PT ;  /* 0x000000ff0400720c */ /* 0x000fe20003f05270 */
[----:B--2---:R-:W-:-:S12]  /*2050*/  FADD R5, R2, R5 ;  /* 0x0000000502057221 */ /* 0x004fd80000000000 */
[----:B------:R-:W-:Y:S05]  /*2060*/  @P0 BRA `(.L_x_233) ;  /* 0xfffffffc00e40947 */ /* 0x000fea000383ffff */
.L_x_224:
[----:B------:R-:W-:Y:S05]  /*2070*/  BSYNC.RECONVERGENT B1 ;  /* 0x0000000000017941 */ /* 0x000fea0003800200 */
.L_x_222:
        /* <DEDUP_REMOVED lines=33> */
[----:B------:R-:W3:Y:S04]  /*2290*/  LDS.128 R8, [UR4+0x30] ;  /* 0x00003004ff087984 */ /* 0x000ee80008000c00 */
[----:B------:R-:W4:Y:S01]  /*22a0*/  LDS.128 R16, [UR4+0x40] ;  /* 0x00004004ff107984 */ /* 0x000f220008000c00 */
[----:B0-----:R-:W-:-:S04]  /*22b0*/  FADD R5, R0, R5 ;  /* 0x0000000500057221 */ /* 0x001fc80000000000 */
        /* <DEDUP_REMOVED lines=13> */
[----:B------:R-:W-:-:S07]  /*2390*/  FADD R0, R18, R19 ;  /* 0x0000001312007221 */ /* 0x000fce0000000000 */
.L_x_220:
[----:B------:R-:W-:Y:S05]  /*23a0*/  BSYNC.RECONVERGENT B0 ;  /* 0x0000000000007941 */ /* 0x000fea0003800200 */
.L_x_205:
[----:B------:R-:W-:Y:S05]  /*23b0*/  @P0 EXIT ;  /* 0x000000000000094d */ /* 0x000fea0003800000 */
[----:B012---:R-:W0:Y:S01]  /*23c0*/  LDC.64 R2, c[0x0][0x388] ;  /* 0x0000e200ff027b82 */ /* 0x007e220000000a00 */
[----:B------:R-:W1:Y:S02]  /*23d0*/  LDCU UR4, c[0x0][0x398] ;  /* 0x00007300ff0477ac */ /* 0x000e640008000800 */
[----:B-1----:R-:W-:-:S05]  /*23e0*/  FADD R5, R0, UR4 ;  /* 0x0000000400057e21 */ /* 0x002fca0008000000 */
[----:B0-----:R-:W-:Y:S01]  /*23f0*/  STG.E desc[UR6][R2.64], R5 ;  /* 0x0000000502007986 */ /* 0x001fe2000c101906 */
[----:B------:R-:W-:Y:S05]  /*2400*/  EXIT ;  /* 0x000000000000794d */ /* 0x000fea0003800000 */
.L_x_234:
        /* <DEDUP_REMOVED lines=15> */
.L_x_403:


//--------------------- .text._ZN3cub18CUB_300001_SM_10006detail6reduce28DeviceReduceSingleTileKernelINS2_10policy_hubIfjN4cuda3std3__44plusIvEEE10Policy1000EPfSC_iS9_ffNS7_10__identityEEEvT0_T1_T2_T3_T4_T6_ --------------------------
	.section	.text._ZN3cub18CUB_300001_SM_10006detail6reduce28DeviceReduceSingleTileKernelINS2_10policy_hubIfjN4cuda3std3__44plusIvEEE10Policy1000EPfSC_iS9_ffNS7_10__identityEEEvT0_T1_T2_T3_T4_T6_,"ax",@progbits
	.align	128
        .global         _ZN3cub18CUB_300001_SM_10006detail6reduce28DeviceReduceSingleTileKernelINS2_10policy_hubIfjN4cuda3std3__44plusIvEEE10Policy1000EPfSC_iS9_ffNS7_10__identityEEEvT0_T1_T2_T3_T4_T6_
        .type           _ZN3cub18CUB_300001_SM_10006detail6reduce28DeviceReduceSingleTileKernelINS2_10policy_hubIfjN4cuda3std3__44plusIvEEE10Policy1000EPfSC_iS9_ffNS7_10__identityEEEvT0_T1_T2_T3_T4_T6_,@function
        .size           _ZN3cub18CUB_300001_SM_10006detail6reduce28DeviceReduceSingleTileKernelINS2_10policy_hubIfjN4cuda3std3__44plusIvEEE10Policy1000EPfSC_iS9_ffNS7_10__identityEEEvT0_T1_T2_T3_T4_T6_,(.L_x_404 - _ZN3cub18CUB_300001_SM_10006detail6reduce28DeviceReduceSingleTileKernelINS2_10policy_hubIfjN4cuda3std3__44plusIvEEE10Policy1000EPfSC_iS9_ffNS7_10__identityEEEvT0_T1_T2_T3_T4_T6_)
        .other          _ZN3cub18CUB_300001_SM_10006detail6reduce28DeviceReduceSingleTileKernelINS2_10policy_hubIfjN4cuda3std3__44plusIvEEE10Policy1000EPfSC_iS9_ffNS7_10__identityEEEvT0_T1_T2_T3_T4_T6_,@"STO_CUDA_ENTRY STV_DEFAULT"
_ZN3cub18CUB_300001_SM_10006detail6reduce28DeviceReduceSingleTileKernelINS2_10policy_hubIfjN4cuda3std3__44plusIvEEE10Policy1000EPfSC_iS9_ffNS7_10__identityEEEvT0_T1_T2_T3_T4_T6_:
.text._ZN3cub18CUB_300001_SM_10006detail6reduce28DeviceReduceSingleTileKernelINS2_10policy_hubIfjN4cuda3std3__44plusIvEEE10Policy1000EPfSC_iS9_ffNS7_10__identityEEEvT0_T1_T2_T3_T4_T6_:
        /* <DEDUP_REMOVED lines=13> */
.L_x_235:
        /* <DEDUP_REMOVED lines=16> */
.L_x_240:
[----:B------:R-:W-:Y:S05]  /*01d0*/  BSYNC.RECONVERGENT B1 ;  /* 0x0000000000017941 */ /* 0x000fea0003800200 */
.L_x_239:
        /* <DEDUP_REMOVED lines=16> */
.L_x_245:
        /* <DEDUP_REMOVED lines=9> */
.L_x_244:
[----:B------:R-:W-:Y:S05]  /*0370*/  BSYNC.RECONVERGENT B2 ;  /* 0x0000000000027941 */ /* 0x000fea0003800200 */
.L_x_243:
        /* <DEDUP_REMOVED lines=8> */
.L_x_248:
        /* <DEDUP_REMOVED lines=43> */
.L_x_247:
[----:B------:R-:W-:Y:S05]  /*06b0*/  BSYNC.RECONVERGENT B2 ;  /* 0x0000000000027941 */ /* 0x000fea0003800200 */
.L_x_246:
        /* <DEDUP_REMOVED lines=26> */
.L_x_250:
[----:B------:R-:W-:Y:S05]  /*0860*/  BSYNC.RECONVERGENT B2 ;  /* 0x0000000000027941 */ /* 0x000fea0003800200 */
.L_x_249:
        /* <DEDUP_REMOVED lines=12> */
.L_x_242:
[----:B------:R-:W-:Y:S05]  /*0930*/  BSYNC.RECONVERGENT B1 ;  /* 0x0000000000017941 */ /* 0x000fea0003800200 */
.L_x_241:
[----:B------:R-:W-:-:S13]  /*0940*/  ISETP.GE.AND P0, PT, R3, 0x200, PT ;  /* 0x000002000300780c */ /* 0x000fda0003f06270 */
[----:B------:R-:W-:Y:S05]  /*0950*/  @!P0 BRA `(.L_x_251) ;  /* 0x0000000000b48947 */ /* 0x000fea0003800000 */
[----:B-----5:R-:W1:Y:S01]  /*0960*/  SHFL.DOWN P0, R3, R2, 0x1, 0x1f ;  /* 0x08201f0002037f89 */ /* 0x020e620000000000 */
[----:B------:R-:W2:Y:S01]  /*0970*/  S2R R7, SR_LANEID ;  /* 0x0000000000077919 */ /* 0x000ea20000000000 */
[----:B-1----:R-:W-:-:S05]  /*0980*/  @P0 FADD R3, R3, R2 ;  /* 0x0000000203030221 */ /* 0x002fca0000000000 */
[----:B0-----:R-:W0:Y:S01]  /*0990*/  SHFL.DOWN P0, R4, R3, 0x2, 0x1f ;  /* 0x08401f0003047f89 */ /* 0x001e220000000000 */
[----:B--2---:R-:W-:-:S13]  /*09a0*/  ISETP.NE.AND P1, PT, R7, RZ, PT ;  /* 0x000000ff0700720c */ /* 0x004fda0003f25270 */
[----:B------:R-:W1:Y:S01]  /*09b0*/  @!P1 S2R R8, SR_CgaCtaId ;  /* 0x0000000000089919 */ /* 0x000e620000008800 */
[----:B------:R-:W-:Y:S01]  /*09c0*/  @!P1 MOV R7, 0x400 ;  /* 0x0000040000079802 */ /* 0x000fe20000000f00 */
[----:B0-----:R-:W-:Y:S01]  /*09d0*/  @P0 FADD R4, R3, R4 ;  /* 0x0000000403040221 */ /* 0x001fe20000000000 */
[----:B------:R-:W-:-:S04]  /*09e0*/  @!P1 SHF.R.U32.HI R3, RZ, 0x3, R0 ;  /* 0x00000003ff039819 */ /* 0x000fc80000011600 */
[----:B------:R-:W0:Y:S01]  /*09f0*/  SHFL.DOWN P0, R5, R4, 0x4, 0x1f ;  /* 0x08801f0004057f89 */ /* 0x000e220000000000 */
[----:B------:R-:W-:Y:S02]  /*0a00*/  @!P1 LOP3.LUT R3, R3, 0x7c, RZ, 0xc0, !PT ;  /* 0x0000007c03039812 */ /* 0x000fe400078ec0ff */
[----:B-1----:R-:W-:Y:S01]  /*0a10*/  @!P1 LEA R8, R8, R7, 0x18 ;  /* 0x0000000708089211 */ /* 0x002fe200078ec0ff */
[----:B0-----:R-:W-:-:S03]  /*0a20*/  @P0 FADD R5, R4, R5 ;  /* 0x0000000504050221 */ /* 0x001fc60000000000 */
[----:B------:R-:W-:Y:S02]  /*0a30*/  @!P1 IADD3 R3, PT, PT, R3, R8, RZ ;  /* 0x0000000803039210 */ /* 0x000fe40007ffe0ff */
[----:B------:R-:W0:Y:S02]  /*0a40*/  SHFL.DOWN P0, R6, R5, 0x8, 0x1f ;  /* 0x09001f0005067f89 */ /* 0x000e240000000000 */
[----:B0-----:R-:W-:-:S05]  /*0a50*/  @P0 FADD R6, R5, R6 ;  /* 0x0000000605060221 */ /* 0x001fca0000000000 */
[----:B------:R-:W0:Y:S02]  /*0a60*/  SHFL.DOWN P0, R2, R6, 0x10, 0x1f ;  /* 0x0a001f0006027f89 */ /* 0x000e240000000000 */
[----:B0-----:R-:W-:Y:S01]  /*0a70*/  @P0 FADD R2, R6, R2 ;  /* 0x0000000206020221 */ /* 0x001fe20000000000 */
[----:B------:R-:W-:-:S04]  /*0a80*/  ISETP.NE.AND P0, PT, R0, RZ, PT ;  /* 0x000000ff0000720c */ /* 0x000fc80003f05270 */
[----:B------:R0:W-:Y:S01]  /*0a90*/  @!P1 STS [R3+0x10], R2 ;  /* 0x0000100203009388 */ /* 0x0001e20000000800 */
[----:B------:R-:W-:Y:S08]  /*0aa0*/  BAR.SYNC.DEFER_BLOCKING 0x0 ;  /* 0x0000000000007b1d */ /* 0x000ff00000010000 */
[----:B------:R-:W-:Y:S05]  /*0ab0*/  @P0 BRA `(.L_x_252) ;  /* 0x0000003400240947 */ /* 0x000fea0003800000 */
[----:B------:R-:W1:Y:S01]  /*0ac0*/  S2UR UR5, SR_CgaCtaId ;  /* 0x00000000000579c3 */ /* 0x000e620000008800 */
[----:B------:R-:W-:Y:S02]  /*0ad0*/  UMOV UR4, 0x400 ;  /* 0x0000040000047882 */ /* 0x000fe40000000000 */
[----:B-1----:R-:W-:-:S09]  /*0ae0*/  ULEA UR4, UR5, UR4, 0x18 ;  /* 0x0000000405047291 */ /* 0x002fd2000f8ec0ff */
[----:B------:R-:W1:Y:S04]  /*0af0*/  LDS.128 R4, [UR4+0x10] ;  /* 0x00001004ff047984 */ /* 0x000e680008000c00 */
[----:B------:R-:W2:Y:S04]  /*0b00*/  LDS.128 R12, [UR4+0x20] ;  /* 0x00002004ff0c7984 */ /* 0x000ea80008000c00 */
[----:B------:R-:W3:Y:S04]  /*0b10*/  LDS.128 R8, [UR4+0x30] ;  /* 0x00003004ff087984 */ /* 0x000ee80008000c00 */
[----:B------:R-:W4:Y:S01]  /*0b20*/  LDS.128 R16, [UR4+0x40] ;  /* 0x00004004ff107984 */ /* 0x000f220008000c00 */
[----:B-1----:R-:W-:-:S04]  /*0b30*/  FADD R5, R2, R5 ;  /* 0x0000000502057221 */ /* 0x002fc80000000000 */
        /* <DEDUP_REMOVED lines=13> */
[----:B0-----:R-:W-:Y:S01]  /*0c10*/  FADD R2, R18, R19 ;  /* 0x0000001312027221 */ /* 0x001fe20000000000 */
[----:B------:R-:W-:Y:S06]  /*0c20*/  BRA `(.L_x_252) ;  /* 0x0000003000c87947 */ /* 0x000fec0003800000 */
.L_x_251:
[----:B0-----:R-:W-:Y:S01]  /*0c30*/  LOP3.LUT R4, R0, 0x3e0, RZ, 0xc0, !PT ;  /* 0x000003e000047812 */ /* 0x001fe200078ec0ff */
[----:B------:R-:W0:Y:S03]  /*0c40*/  S2R R9, SR_LANEID ;  /* 0x0000000000097919 */ /* 0x000e260000000000 */
[----:B------:R-:W-:Y:S02]  /*0c50*/  IADD3 R6, PT, PT, R4, 0x20, RZ ;  /* 0x0000002004067810 */ /* 0x000fe40007ffe0ff */
[----:B------:R-:W-:Y:S02]  /*0c60*/  LOP3.LUT R4, RZ, R4, RZ, 0x33, !PT ;  /* 0x00000004ff047212 */ /* 0x000fe400078e33ff */
[-C--:B------:R-:W-:Y:S02]  /*0c70*/  ISETP.GT.AND P0, PT, R6, R3.reuse, PT ;  /* 0x000000030600720c */ /* 0x080fe40003f04270 */
[----:B------:R-:W-:-:S04]  /*0c80*/  IADD3 R4, PT, PT, R4, R3, RZ ;  /* 0x0000000304047210 */ /* 0x000fc80007ffe0ff */
[----:B------:R-:W-:-:S06]  /*0c90*/  SEL R5, R4, 0x1f, P0 ;  /* 0x0000001f04057807 */ /* 0x000fcc0000000000 */
[----:B-----5:R-:W1:Y:S01]  /*0ca0*/  SHFL.DOWN P0, R4, R2, 0x1, R5 ;  /* 0x0820000002047989 */ /* 0x020e620000000005 */
[----:B0-----:R-:W-:Y:S01]  /*0cb0*/  ISETP.NE.AND P1, PT, R9, RZ, PT ;  /* 0x000000ff0900720c */ /* 0x001fe20003f25270 */
[----:B-1----:R-:W-:-:S12]  /*0cc0*/  @P0 FADD R4, R4, R2 ;  /* 0x0000000204040221 */ /* 0x002fd80000000000 */
[----:B------:R-:W0:Y:S01]  /*0cd0*/  @!P1 S2R R10, SR_CgaCtaId ;  /* 0x00000000000a9919 */ /* 0x000e220000008800 */
[----:B------:R-:W-:Y:S01]  /*0ce0*/  @!P1 MOV R9, 0x400 ;  /* 0x0000040000099802 */ /* 0x000fe20000000f00 */
[----:B------:R-:W1:Y:S02]  /*0cf0*/  SHFL.DOWN P0, R6, R4, 0x2, R5 ;  /* 0x0840000004067989 */ /* 0x000e640000000005 */
[----:B-1----:R-:W-:Y:S01]  /*0d00*/  @P0 FADD R6, R4, R6 ;  /* 0x0000000604060221 */ /* 0x002fe20000000000 */
[----:B------:R-:W-:Y:S02]  /*0d10*/  @!P1 SHF.R.U32.HI R4, RZ, 0x3, R0 ;  /* 0x00000003ff049819 */ /* 0x000fe40000011600 */
[----:B0-----:R-:W-:Y:S02]  /*0d20*/  @!P1 LEA R9, R10, R9, 0x18 ;  /* 0x000000090a099211 */ /* 0x001fe400078ec0ff */
[----:B------:R-:W0:Y:S01]  /*0d30*/  SHFL.DOWN P0, R7, R6, 0x4, R5 ;  /* 0x0880000006077989 */ /* 0x000e220000000005 */
[----:B------:R-:W-:-:S04]  /*0d40*/  @!P1 LOP3.LUT R4, R4, 0x7c, RZ, 0xc0, !PT ;  /* 0x0000007c04049812 */ /* 0x000fc800078ec0ff */
[----:B------:R-:W-:Y:S01]  /*0d50*/  @!P1 IADD3 R9, PT, PT, R4, R9, RZ ;  /* 0x0000000904099210 */ /* 0x000fe20007ffe0ff */
[----:B0-----:R-:W-:-:S05]  /*0d60*/  @P0 FADD R7, R6, R7 ;  /* 0x0000000706070221 */ /* 0x001fca0000000000 */
[----:B------:R-:W0:Y:S02]  /*0d70*/  SHFL.DOWN P0, R8, R7, 0x8, R5 ;  /* 0x0900000007087989 */ /* 0x000e240000000005 */
[----:B0-----:R-:W-:-:S05]  /*0d80*/  @P0 FADD R8, R7, R8 ;  /* 0x0000000807080221 */ /* 0x001fca0000000000 */
[----:B------:R-:W0:Y:S02]  /*0d90*/  SHFL.DOWN P0, R2, R8, 0x10, R5 ;  /* 0x0a00000008027989 */ /* 0x000e240000000005 */
[----:B0-----:R-:W-:Y:S01]  /*0da0*/  @P0 FADD R2, R8, R2 ;  /* 0x0000000208020221 */ /* 0x001fe20000000000 */
[----:B------:R-:W-:-:S04]  /*0db0*/  ISETP.NE.AND P0, PT, R0, RZ, PT ;  /* 0x000000ff0000720c */ /* 0x000fc80003f05270 */
[----:B------:R4:W-:Y:S01]  /*0dc0*/  @!P1 STS [R9+0x10], R2 ;  /* 0x0000100209009388 */ /* 0x0009e20000000800 */
[----:B------:R-:W-:Y:S08]  /*0dd0*/  BAR.SYNC.DEFER_BLOCKING 0x0 ;  /* 0x0000000000007b1d */ /* 0x000ff00000010000 */
        /* <DEDUP_REMOVED lines=9> */
[----:B------:R-:W1:Y:S04]  /*0e70*/  LDS.128 R4, [UR4+0x20] ;  /* 0x00002004ff047984 */ /* 0x000e680008000c00 */
[----:B----4-:R-:W2:Y:S04]  /*0e80*/  LDS.128 R8, [UR4+0x30] ;  /* 0x00003004ff087984 */ /* 0x010ea80008000c00 */
        /* <DEDUP_REMOVED lines=28> */
.L_x_238:
        /* <DEDUP_REMOVED lines=33> */
.L_x_255:
        /* <DEDUP_REMOVED lines=32> */
.L_x_253:
        /* <DEDUP_REMOVED lines=20> */
.L_x_259:
        /* <DEDUP_REMOVED lines=8> */
.L_x_258:
[----:B------:R-:W-:Y:S05]  /*1620*/  BSYNC.RECONVERGENT B2 ;  /* 0x0000000000027941 */ /* 0x000fea0003800200 */
.L_x_257:
        /* <DEDUP_REMOVED lines=16> */
.L_x_262:
        /* <DEDUP_REMOVED lines=46> */
.L_x_261:
[----:B------:R-:W-:Y:S05]  /*1a10*/  BSYNC.RECONVERGENT B2 ;  /* 0x0000000000027941 */ /* 0x000fea0003800200 */
.L_x_260:
        /* <DEDUP_REMOVED lines=31> */
.L_x_264:
[----:B------:R-:W-:Y:S05]  /*1c10*/  BSYNC.RECONVERGENT B2 ;  /* 0x0000000000027941 */ /* 0x000fea0003800200 */
.L_x_263:
        /* <DEDUP_REMOVED lines=12> */
.L_x_256:
[----:B------:R-:W-:Y:S05]  /*1ce0*/  BSYNC.RECONVERGENT B1 ;  /* 0x0000000000017941 */ /* 0x000fea0003800200 */
.L_x_254:
[----:B------:R-:W0:Y:S01]  /*1cf0*/  SHFL.DOWN P0, R3, R2, 0x1, 0x1f ;  /* 0x08201f0002037f89 */ /* 0x000e220000000000 */
[----:B------:R-:W1:Y:S01]  /*1d00*/  S2R R7, SR_LANEID ;  /* 0x0000000000077919 */ /* 0x000e620000000000 */
[----:B0-----:R-:W-:-:S05]  /*1d10*/  @P0 FADD R3, R3, R2 ;  /* 0x0000000203030221 */ /* 0x001fca0000000000 */
[----:B------:R-:W0:Y:S01]  /*1d20*/  SHFL.DOWN P0, R4, R3, 0x2, 0x1f ;  /* 0x08401f0003047f89 */ /* 0x000e220000000000 */
[----:B-1----:R-:W-:-:S13]  /*1d30*/  ISETP.NE.AND P1, PT, R7, RZ, PT ;  /* 0x000000ff0700720c */ /* 0x002fda0003f25270 */
        /* <DEDUP_REMOVED lines=17> */
[----:B------:R-:W0:Y:S01]  /*1e50*/  S2UR UR5, SR_CgaCtaId ;  /* 0x00000000000579c3 */ /* 0x000e220000008800 */
[----:B------:R-:W-:Y:S02]  /*1e60*/  UMOV UR4, 0x400 ;  /* 0x0000040000047882 */ /* 0x000fe40000000000 */
[----:B0-----:R-:W-:-:S09]  /*1e70*/  ULEA UR4, UR5, UR4, 0x18 ;  /* 0x0000000405047291 */ /* 0x001fd2000f8ec0ff */
[----:B------:R-:W0:Y:S04]  /*1e80*/  LDS.128 R4, [UR4+0x10] ;  /* 0x00001004ff047984 */ /* 0x000e280008000c00 */
[----:B------:R-:W1:Y:S04]  /*1e90*/  LDS.128 R12, [UR4+0x20] ;  /* 0x00002004ff0c7984 */ /* 0x000e680008000c00 */
[----:B------:R-:W2:Y:S04]  /*1ea0*/  LDS.128 R8, [UR4+0x30] ;  /* 0x00003004ff087984 */ /* 0x000ea80008000c00 */
        /* <DEDUP_REMOVED lines=12> */
[----:B----4-:R-:W-:-:S04]  /*1f70*/  FADD R16, R11, R16 ;  /* 0x000000100b107221 */ /* 0x010fc80000000000 */
[----:B------:R-:W-:-:S04]  /*1f80*/  FADD R17, R16, R17 ;  /* 0x0000001110117221 */ /* 0x000fc80000000000 */
[----:B------:R-:W-:-:S04]  /*1f90*/  FADD R18, R17, R18 ;  /* 0x0000001211127221 */ /* 0x000fc80000000000 */
[----:B---3--:R-:W-:Y:S01]  /*1fa0*/  FADD R2, R18, R19 ;  /* 0x0000001312027221 */ /* 0x008fe20000000000 */
[----:B------:R-:W-:Y:S06]  /*1fb0*/  BRA `(.L_x_252) ;  /* 0x0000001c00e47947 */ /* 0x000fec0003800000 */
.L_x_237:
        /* <DEDUP_REMOVED lines=12> */
.L_x_267:
[----:B------:R-:W-:Y:S05]  /*2080*/  BSYNC.RECONVERGENT B1 ;  /* 0x0000000000017941 */ /* 0x000fea0003800200 */
.L_x_266:
        /* <DEDUP_REMOVED lines=16> */
.L_x_272:
        /* <DEDUP_REMOVED lines=9> */
.L_x_271:
[----:B------:R-:W-:Y:S05]  /*2220*/  BSYNC.RECONVERGENT B2 ;  /* 0x0000000000027941 */ /* 0x000fea0003800200 */
.L_x_270:
        /* <DEDUP_REMOVED lines=8> */
.L_x_275:
        /* <DEDUP_REMOVED lines=43> */
.L_x_274:
[----:B------:R-:W-:Y:S05]  /*2560*/  BSYNC.RECONVERGENT B2 ;  /* 0x0000000000027941 */ /* 0x000fea0003800200 */
.L_x_273:
        /* <DEDUP_REMOVED lines=26> */
.L_x_277:
[----:B------:R-:W-:Y:S05]  /*2710*/  BSYNC.RECONVERGENT B2 ;  /* 0x0000000000027941 */ /* 0x000fea0003800200 */
.L_x_276:
        /* <DEDUP_REMOVED lines=12> */
.L_x_269:
[----:B------:R-:W-:Y:S05]  /*27e0*/  BSYNC.RECONVERGENT B1 ;  /* 0x0000000000017941 */ /* 0x000fea0003800200 */
.L_x_268:
        /* <DEDUP_REMOVED lines=45> */
[----:B--2---:R-:W-:Y:S01]  /*2ac0*/  FADD R2, R18, R19 ;  /* 0x0000001312027221 */ /* 0x004fe20000000000 */
[----:B------:R-:W-:Y:S06]  /*2ad0*/  BRA `(.L_x_252) ;  /* 0x00000014001c7947 */ /* 0x000fec0003800000 */
.L_x_278:
        /* <DEDUP_REMOVED lines=66> */
.L_x_265:
        /* <DEDUP_REMOVED lines=40> */
.L_x_281:
        /* <DEDUP_REMOVED lines=40> */
.L_x_279:
        /* <DEDUP_REMOVED lines=20> */
.L_x_285:
        /* <DEDUP_REMOVED lines=8> */
.L_x_284:
[----:B------:R-:W-:Y:S05]  /*35c0*/  BSYNC.RECONVERGENT B2 ;  /* 0x0000000000027941 */ /* 0x000fea0003800200 */
.L_x_283:
        /* <DEDUP_REMOVED lines=16> */
.L_x_288:
        /* <DEDUP_REMOVED lines=46> */
.L_x_287:
[----:B------:R-:W-:Y:S05]  /*39b0*/  BSYNC.RECONVERGENT B2 ;  /* 0x0000000000027941 */ /* 0x000fea0003800200 */
.L_x_286:
        /* <DEDUP_REMOVED lines=31> */
.L_x_290:
[----:B------:R-:W-:Y:S05]  /*3bb0*/  BSYNC.RECONVERGENT B2 ;  /* 0x0000000000027941 */ /* 0x000fea0003800200 */
.L_x_289:
        /* <DEDUP_REMOVED lines=12> */
.L_x_282:
[----:B------:R-:W-:Y:S05]  /*3c80*/  BSYNC.RECONVERGENT B1 ;  /* 0x0000000000017941 */ /* 0x000fea0003800200 */
.L_x_280:
        /* <DEDUP_REMOVED lines=43> */
[----:B0-----:R-:W-:-:S07]  /*3f40*/  FADD R2, R18, R19 ;  /* 0x0000001312027221 */ /* 0x001fce0000000000 */
.L_x_252:
[----:B------:R-:W-:Y:S05]  /*3f50*/  BSYNC.RECONVERGENT B0 ;  /* 0x0000000000007941 */ /* 0x000fea0003800200 */
.L_x_236:
[----:B------:R-:W-:Y:S05]  /*3f60*/  @P0 EXIT ;  /* 0x000000000000094d */ /* 0x000fea0003800000 */
[----:B-1----:R-:W1:Y:S01]  /*3f70*/  LDC.64 R4, c[0x0][0x388] ;  /* 0x0000e200ff047b82 */ /* 0x002e620000000a00 */
[----:B------:R-:W0:Y:S02]  /*3f80*/  LDCU UR4, c[0x0][0x398] ;  /* 0x00007300ff0477ac */ /* 0x000e240008000800 */
[----:B0-23--:R-:W-:-:S05]  /*3f90*/  FADD R3, R2, UR4 ;  /* 0x0000000402037e21 */ /* 0x00dfca0008000000 */
[----:B-1----:R-:W-:Y:S01]  /*3fa0*/  STG.E desc[UR6][R4.64], R3 ;  /* 0x0000000304007986 */ /* 0x002fe2000c101906 */
[----:B------:R-:W-:Y:S05]  /*3fb0*/  EXIT ;  /* 0x000000000000794d */ /* 0x000fea0003800000 */
.L_x_291:
        /* <DEDUP_REMOVED lines=12> */
.L_x_404:


//--------------------- .text._ZN3cub18CUB_300001_SM_10006detail6reduce18DeviceReduceKernelINS2_10policy_hubIfjN4cuda3std3__44plusIvEEE10Policy1000EPfjS9_fNS7_10__identityEEEvT0_PT3_T1_NS0_13GridEvenShareISH_EET2_T4_ --------------------------
	.section	.text._ZN3cub18CUB_300001_SM_10006detail6reduce18DeviceReduceKernelINS2_10policy_hubIfjN4cuda3std3__44plusIvEEE10Policy1000EPfjS9_fNS7_10__identityEEEvT0_PT3_T1_NS0_13GridEvenShareISH_EET2_T4_,"ax",@progbits
	.align	128
        .global         _ZN3cub18CUB_300001_SM_10006detail6reduce18DeviceReduceKernelINS2_10policy_hubIfjN4cuda3std3__44plusIvEEE10Policy1000EPfjS9_fNS7_10__identityEEEvT0_PT3_T1_NS0_13GridEvenShareISH_EET2_T4_
        .type           _ZN3cub18CUB_300001_SM_10006detail6reduce18DeviceReduceKernelINS2_10policy_hubIfjN4cuda3std3__44plusIvEEE10Policy1000EPfjS9_fNS7_10__identityEEEvT0_PT3_T1_NS0_13GridEvenShareISH_EET2_T4_,@function
        .size           _ZN3cub18CUB_300001_SM_10006detail6reduce18DeviceReduceKernelINS2_10policy_hubIfjN4cuda3std3__44plusIvEEE10Policy1000EPfjS9_fNS7_10__identityEEEvT0_PT3_T1_NS0_13GridEvenShareISH_EET2_T4_,(.L_x_405 - _ZN3cub18CUB_300001_SM_10006detail6reduce18DeviceReduceKernelINS2_10policy_hubIfjN4cuda3std3__44plusIvEEE10Policy1000EPfjS9_fNS7_10__identityEEEvT0_PT3_T1_NS0_13GridEvenShareISH_EET2_T4_)
        .other          _ZN3cub18CUB_300001_SM_10006detail6reduce18DeviceReduceKernelINS2_10policy_hubIfjN4cuda3std3__44plusIvEEE10Policy1000EPfjS9_fNS7_10__identityEEEvT0_PT3_T1_NS0_13GridEvenShareISH_EET2_T4_,@"STO_CUDA_ENTRY STV_DEFAULT"
_ZN3cub18CUB_300001_SM_10006detail6reduce18DeviceReduceKernelINS2_10policy_hubIfjN4cuda3std3__44plusIvEEE10Policy1000EPfjS9_fNS7_10__identityEEEvT0_PT3_T1_NS0_13GridEvenShareISH_EET2_T4_:
.text._ZN3cub18CUB_300001_SM_10006detail6reduce18DeviceReduceKernelINS2_10policy_hubIfjN4cuda3std3__44plusIvEEE10Policy1000EPfjS9_fNS7_10__identityEEEvT0_PT3_T1_NS0_13GridEvenShareISH_EET2_T4_:
[----:B------:R-:W-:Y:S01]  /*0000*/  LDC R1, c[0x0][0x37c] ;  /* 0x0000df00ff017b82 */ /* 0x000fe20000000800 */
[----:B------:R-:W0:Y:S01]  /*0010*/  S2R R0, SR_CTAID.X ;  /* 0x0000000000007919 */ /* 0x000e220000002500 */
[----:B------:R-:W1:Y:S01]  /*0020*/  LDCU UR4, c[0x0][0x380] ;  /* 0x00007000ff0477ac */ /* 0x000e620008000800 */
[----:B------:R-:W-:Y:S01]  /*0030*/  BSSY.RECONVERGENT B0, `(.L_x_292) ;  /* 0x00002e0000007945 */ /* 0x000fe20003800200 */
[----:B------:R-:W2:Y:S01]  /*0040*/  LDCU UR5, c[0x0][0x3ac] ;  /* 0x00007580ff0577ac */ /* 0x000ea20008000800 */
[----:B------:R-:W3:Y:S01]  /*0050*/  LDCU.64 UR8, c[0x0][0x358] ;  /* 0x00006b00ff0877ac */ /* 0x000ee20008000a00 */
[----:B-1----:R-:W-:Y:S02]  /*0060*/  ULOP3.LUT UP0, URZ, UR4, 0x7, URZ, 0xc0, !UPT ;  /* 0x0000000704ff7892 */ /* 0x002fe4000f80c0ff */
[----:B--2---:R-:W-:Y:S01]  /*0070*/  USHF.L.U32 UR5, UR5, 0xd, URZ ;  /* 0x0000000d05057899 */ /* 0x004fe200080006ff */
[----:B0-----:R-:W-:-:S06]  /*0080*/  SHF.L.U32 R19, R0, 0xd, RZ ;  /* 0x0000000d00137819 */ /* 0x001fcc00000006ff */
[----:B---3--:R-:W-:Y:S05]  /*0090*/  BRA.U UP0, `(.L_x_293) ;  /* 0x00000015008c7547 */ /* 0x008fea000b800000 */
[----:B------:R-:W0:Y:S02]  /*00a0*/  LDC R22, c[0x0][0x3a8] ;  /* 0x0000ea00ff167b82 */ /* 0x000e240000000800 */
[----:B0-----:R-:W-:-:S05]  /*00b0*/  IMAD R3, R0, -0x2000, R22 ;  /* 0xffffe00000037824 */ /* 0x001fca00078e0216 */
[----:B------:R-:W-:-:S13]  /*00c0*/  ISETP.GT.U32.AND P0, PT, R3, 0x1fff, PT ;  /* 0x00001fff0300780c */ /* 0x000fda0003f04070 */
[----:B------:R-:W-:Y:S05]  /*00d0*/  @P0 BRA `(.L_x_294) ;  /* 0x0000000800bc0947 */ /* 0x000fea0003800000 */
        /* <DEDUP_REMOVED lines=9> */
[----:B------:R0:W5:Y:S01]  /*0170*/  LDG.E.CONSTANT R2, desc[UR8][R6.64] ;  /* 0x0000000806027981 */ /* 0x000162000c1e9900 */
[----:B------:R-:W-:-:S07]  /*0180*/  IADD3 R5, PT, PT, R4, 0x200, RZ ;  /* 0x0000020004057810 */ /* 0x000fce0007ffe0ff */
.L_x_296:
[----:B------:R-:W-:Y:S05]  /*0190*/  BSYNC.RECONVERGENT B1 ;  /* 0x0000000000017941 */ /* 0x000fea0003800200 */
.L_x_295:
[----:B------:R-:W-:Y:S01]  /*01a0*/  ISETP.GE.U32.AND P0, PT, R5, R3, PT ;  /* 0x000000030500720c */ /* 0x000fe20003f06070 */
[----:B------:R-:W-:-:S12]  /*01b0*/  BSSY.RECONVERGENT B1, `(.L_x_297) ;  /* 0x0000030000017945 */ /* 0x000fd80003800200 */
[----:B------:R-:W-:Y:S05]  /*01c0*/  @P0 BRA `(.L_x_298) ;  /* 0x0000000000b80947 */ /* 0x000fea0003800000 */
[----:B0-----:R-:W-:Y:S01]  /*01d0*/  LOP3.LUT R7, RZ, R5, RZ, 0x33, !PT ;  /* 0x00000005ff077212 */ /* 0x001fe200078e33ff */
[----:B------:R-:W-:Y:S03]  /*01e0*/  BSSY.RECONVERGENT B2, `(.L_x_299) ;  /* 0x0000014000027945 */ /* 0x000fe60003800200 */
[----:B------:R-:W-:-:S04]  /*01f0*/  IADD3 R7, PT, PT, R7, R22, RZ ;  /* 0x0000001607077210 */ /* 0x000fc80007ffe0ff */
[----:B------:R-:W-:Y:S01]  /*0200*/  LOP3.LUT R6, R7, 0x600, RZ, 0xc0, !PT ;  /* 0x0000060007067812 */ /* 0x000fe200078ec0ff */
[----:B------:R-:W-:-:S03]  /*0210*/  IMAD R8, R0, -0x2000, R7 ;  /* 0xffffe00000087824 */ /* 0x000fc600078e0207 */
[----:B------:R-:W-:Y:S02]  /*0220*/  ISETP.NE.AND P0, PT, R6, 0x600, PT ;  /* 0x000006000600780c */ /* 0x000fe40003f05270 */
[----:B------:R-:W-:-:S11]  /*0230*/  ISETP.GE.U32.AND P1, PT, R8, 0x600, PT ;  /* 0x000006000800780c */ /* 0x000fd60003f26070 */
[----:B------:R-:W-:Y:S05]  /*0240*/  @!P0 BRA `(.L_x_300) ;  /* 0x0000000000348947 */ /* 0x000fea0003800000 */
[----:B------:R-:W0:Y:S01]  /*0250*/  LDC.64 R8, c[0x0][0x380] ;  /* 0x0000e000ff087b82 */ /* 0x000e220000000a00 */
[----:B------:R-:W-:Y:S02]  /*0260*/  LEA.HI R6, R7, 0x1, RZ, 0x17 ;  /* 0x0000000107067811 */ /* 0x000fe400078fb8ff */
[----:B------:R-:W-:Y:S02]  /*0270*/  LEA R11, R0, R5, 0xd ;  /* 0x00000005000b7211 */ /* 0x000fe400078e68ff */
[----:B------:R-:W-:-:S04]  /*0280*/  LOP3.LUT R6, R6, 0x3, RZ, 0xc0, !PT ;  /* 0x0000000306067812 */ /* 0x000fc800078ec0ff */
[----:B------:R-:W-:-:S07]  /*0290*/  IADD3 R10, PT, PT, -R6, RZ, RZ ;  /* 0x000000ff060a7210 */ /* 0x000fce0007ffe1ff */
.L_x_301:
[----:B0-----:R-:W-:-:S06]  /*02a0*/  IMAD.WIDE.U32 R6, R11, 0x4, R8 ;  /* 0x000000040b067825 */ /* 0x001fcc00078e0008 */
[----:B------:R-:W2:Y:S01]  /*02b0*/  LDG.E.CONSTANT R7, desc[UR8][R6.64] ;  /* 0x0000000806077981 */ /* 0x000ea2000c1e9900 */
[----:B------:R-:W-:Y:S02]  /*02c0*/  IADD3 R10, PT, PT, R10, 0x1, RZ ;  /* 0x000000010a0a7810 */ /* 0x000fe40007ffe0ff */
[----:B------:R-:W-:Y:S02]  /*02d0*/  IADD3 R5, PT, PT, R5, 0x200, RZ ;  /* 0x0000020005057810 */ /* 0x000fe40007ffe0ff */
[----:B------:R-:W-:Y:S02]  /*02e0*/  ISETP.NE.AND P0, PT, R10, RZ, PT ;  /* 0x000000ff0a00720c */ /* 0x000fe40003f05270 */
[----:B------:R-:W-:Y:S01]  /*02f0*/  IADD3 R11, PT, PT, R11, 0x200, RZ ;  /* 0x000002000b0b7810 */ /* 0x000fe20007ffe0ff */
[----:B--2--5:R-:W-:-:S10]  /*0300*/  FADD R2, R7, R2 ;  /* 0x0000000207027221 */ /* 0x024fd40000000000 */
[----:B------:R-:W-:Y:S05]  /*0310*/  @P0 BRA `(.L_x_301) ;  /* 0xfffffffc00e00947 */ /* 0x000fea000383ffff */
.L_x_300:
[----:B------:R-:W-:Y:S05]  /*0320*/  BSYNC.RECONVERGENT B2 ;  /* 0x0000000000027941 */ /* 0x000fea0003800200 */
.L_x_299:
[----:B------:R-:W-:Y:S05]  /*0330*/  @!P1 BRA `(.L_x_298) ;  /* 0x00000000005c9947 */ /* 0x000fea0003800000 */
[----:B------:R-:W0:Y:S01]  /*0340*/  LDC.64 R6, c[0x0][0x380] ;  /* 0x0000e000ff067b82 */ /* 0x000e220000000a00 */
[----:B------:R-:W-:Y:S02]  /*0350*/  IADD3 R16, PT, PT, R5, 0x400, RZ ;  /* 0x0000040005107810 */ /* 0x000fe40007ffe0ff */
[----:B------:R-:W-:-:S07]  /*0360*/  LEA R5, R0, R5, 0xd ;  /* 0x0000000500057211 */ /* 0x000fce00078e68ff */
.L_x_302:
[C---:B------:R-:W-:Y:S01]  /*0370*/  IADD3 R11, PT, PT, R5.reuse, 0x200, RZ ;  /* 0x00000200050b7810 */ /* 0x040fe20007ffe0ff */
[C---:B0-----:R-:W-:Y:S01]  /*0380*/  IMAD.WIDE.U32 R8, R5.reuse, 0x4, R6 ;  /* 0x0000000405087825 */ /* 0x041fe200078e0006 */
[----:B------:R-:W-:-:S03]  /*0390*/  IADD3 R13, PT, PT, R5, 0x400, RZ ;  /* 0x00000400050d7810 */ /* 0x000fc60007ffe0ff */
[--C-:B------:R-:W-:Y:S01]  /*03a0*/  IMAD.WIDE.U32 R10, R11, 0x4, R6.reuse ;  /* 0x000000040b0a7825 */ /* 0x100fe200078e0006 */
[----:B------:R-:W-:Y:S01]  /*03b0*/  IADD3 R15, PT, PT, R5, 0x600, RZ ;  /* 0x00000600050f7810 */ /* 0x000fe20007ffe0ff */
[----:B------:R-:W2:Y:S02]  /*03c0*/  LDG.E.CONSTANT R9, desc[UR8][R8.64] ;  /* 0x0000000808097981 */ /* 0x000ea4000c1e9900 */
[--C-:B------:R-:W-:Y:S02]  /*03d0*/  IMAD.WIDE.U32 R12, R13, 0x4, R6.reuse ;  /* 0x000000040d0c7825 */ /* 0x100fe400078e0006 */
[----:B------:R-:W3:Y:S02]  /*03e0*/  LDG.E.CONSTANT R11, desc[UR8][R10.64] ;  /* 0x000000080a0b7981 */ /* 0x000ee4000c1e9900 */
[----:B------:R-:W-:Y:S02]  /*03f0*/  IMAD.WIDE.U32 R14, R15, 0x4, R6 ;  /* 0x000000040f0e7825 */ /* 0x000fe400078e0006 */
[----:B------:R-:W4:Y:S04]  /*0400*/  LDG.E.CONSTANT R13, desc[UR8][R12.64] ;  /* 0x000000080c0d7981 */ /* 0x000f28000c1e9900 */
[----:B------:R-:W4:Y:S01]  /*0410*/  LDG.E.CONSTANT R15, desc[UR8][R14.64] ;  /* 0x000000080e0f7981 */ /* 0x000f22000c1e9900 */
[----:B------:R-:W-:-:S02]  /*0420*/  IADD3 R18, PT, PT, R16, 0x400, RZ ;  /* 0x0000040010127810 */ /* 0x000fc40007ffe0ff */
[----:B------:R-:W-:Y:S02]  /*0430*/  IADD3 R16, PT, PT, R16, 0x800, RZ ;  /* 0x0000080010107810 */ /* 0x000fe40007ffe0ff */
[----:B------:R-:W-:Y:S02]  /*0440*/  ISETP.GE.AND P0, PT, R18, R3, PT ;  /* 0x000000031200720c */ /* 0x000fe40003f06270 */
[----:B------:R-:W-:Y:S01]  /*0450*/  IADD3 R5, PT, PT, R5, 0x800, RZ ;  /* 0x0000080005057810 */ /* 0x000fe20007ffe0ff */
[----:B--2--5:R-:W-:-:S04]  /*0460*/  FADD R2, R9, R2 ;  /* 0x0000000209027221 */ /* 0x024fc80000000000 */
[----:B---3--:R-:W-:-:S04]  /*0470*/  FADD R2, R2, R11 ;  /* 0x0000000b02027221 */ /* 0x008fc80000000000 */
[----:B----4-:R-:W-:-:S04]  /*0480*/  FADD R2, R2, R13 ;  /* 0x0000000d02027221 */ /* 0x010fc80000000000 */
[----:B------:R-:W-:Y:S01]  /*0490*/  FADD R2, R2, R15 ;  /* 0x0000000f02027221 */ /* 0x000fe20000000000 */
[----:B------:R-:W-:Y:S06]  /*04a0*/  @!P0 BRA `(.L_x_302) ;  /* 0xfffffffc00b08947 */ /* 0x000fec000383ffff */
.L_x_298:
[----:B------:R-:W-:Y:S05]  /*04b0*/  BSYNC.RECONVERGENT B1 ;  /* 0x0000000000017941 */ /* 0x000fea0003800200 */
.L_x_297:
[----:B------:R-:W-:-:S13]  /*04c0*/  ISETP.GE.U32.AND P0, PT, R3, 0x200, PT ;  /* 0x000002000300780c */ /* 0x000fda0003f06070 */
        /* <DEDUP_REMOVED lines=44> */
[----:B-1----:R-:W-:Y:S01]  /*0790*/  FADD R2, R18, R19 ;  /* 0x0000001312027221 */ /* 0x002fe20000000000 */
[----:B------:R-:W-:Y:S06]  /*07a0*/  BRA `(.L_x_304) ;  /* 0x0000002400a07947 */ /* 0x000fec0003800000 */
.L_x_303:
[----:B------:R-:W-:Y:S01]  /*07b0*/  LOP3.LUT R5, R4, 0x3e0, RZ, 0xc0, !PT ;  /* 0x000003e004057812 */ /* 0x000fe200078ec0ff */
[----:B------:R-:W1:Y:S03]  /*07c0*/  S2R R10, SR_LANEID ;  /* 0x00000000000a7919 */ /* 0x000e660000000000 */
[----:B0-----:R-:W-:Y:S02]  /*07d0*/  IADD3 R6, PT, PT, R5, 0x20, RZ ;  /* 0x0000002005067810 */ /* 0x001fe40007ffe0ff */
[----:B------:R-:W-:Y:S02]  /*07e0*/  LOP3.LUT R8, RZ, R5, RZ, 0x33, !PT ;  /* 0x00000005ff087212 */ /* 0x000fe400078e33ff */
[----:B------:R-:W-:Y:S02]  /*07f0*/  ISETP.GT.U32.AND P0, PT, R6, R3, PT ;  /* 0x000000030600720c */ /* 0x000fe40003f04070 */
[----:B------:R-:W-:-:S04]  /*0800*/  IADD3 R8, PT, PT, R3, R8, RZ ;  /* 0x0000000803087210 */ /* 0x000fc80007ffe0ff */
[----:B------:R-:W-:-:S06]  /*0810*/  SEL R5, R8, 0x1f, P0 ;  /* 0x0000001f08057807 */ /* 0x000fcc0000000000 */
[----:B-----5:R-:W0:Y:S01]  /*0820*/  SHFL.DOWN P0, R6, R2, 0x1, R5 ;  /* 0x0820000002067989 */ /* 0x020e220000000005 */
[----:B-1----:R-:W-:Y:S01]  /*0830*/  ISETP.NE.AND P1, PT, R10, RZ, PT ;  /* 0x000000ff0a00720c */ /* 0x002fe20003f25270 */
[----:B0-----:R-:W-:-:S12]  /*0840*/  @P0 FADD R6, R6, R2 ;  /* 0x0000000206060221 */ /* 0x001fd80000000000 */
        /* <DEDUP_REMOVED lines=25> */
[----:B------:R-:W1:Y:S04]  /*09e0*/  LDS.128 R4, [UR4+0x10] ;  /* 0x00001004ff047984 */ /* 0x000e680008000c00 */
[----:B0-----:R-:W0:Y:S04]  /*09f0*/  LDS.128 R8, [UR4+0x20] ;  /* 0x00002004ff087984 */ /* 0x001e280008000c00 */
[----:B------:R-:W2:Y:S04]  /*0a00*/  LDS.128 R12, [UR4+0x30] ;  /* 0x00003004ff0c7984 */ /* 0x000ea80008000c00 */
[----:B------:R-:W3:Y:S01]  /*0a10*/  LDS.128 R16, [UR4+0x40] ;  /* 0x00004004ff107984 */ /* 0x000ee20008000c00 */
[----:B-1----:R-:W-:Y:S01]  /*0a20*/  @P2 FADD R2, R2, R5 ;  /* 0x0000000502022221 */ /* 0x002fe20000000000 */
[----:B------:R-:W-:-:S03]  /*0a30*/  ISETP.GT.U32.AND P2, PT, R3, 0x80, PT ;  /* 0x000000800300780c */ /* 0x000fc60003f44070 */
[----:B------:R-:W-:Y:S01]  /*0a40*/  @P3 FADD R2, R2, R6 ;  /* 0x0000000602023221 */ /* 0x000fe20000000000 */
[----:B------:R-:W-:-:S03]  /*0a50*/  ISETP.GT.U32.AND P3, PT, R3, 0xa0, PT ;  /* 0x000000a00300780c */ /* 0x000fc60003f64070 */
[----:B------:R-:W-:Y:S01]  /*0a60*/  @P1 FADD R2, R2, R7 ;  /* 0x0000000702021221 */ /* 0x000fe20000000000 */
[----:B------:R-:W-:-:S05]  /*0a70*/  ISETP.GT.U32.AND P1, PT, R3, 0xe0, PT ;  /* 0x000000e00300780c */ /* 0x000fca0003f24070 */
[----:B0-----:R-:W-:Y:S01]  /*0a80*/  @P2 FADD R2, R2, R8 ;  /* 0x0000000802022221 */ /* 0x001fe20000000000 */
        /* <DEDUP_REMOVED lines=20> */
.L_x_294:
[----:B------:R-:W0:Y:S01]  /*0bd0*/  S2R R18, SR_TID.X ;  /* 0x0000000000127919 */ /* 0x000e220000002100 */
[----:B------:R-:W1:Y:S02]  /*0be0*/  LDCU.64 UR6, c[0x0][0x380] ;  /* 0x00007000ff0677ac */ /* 0x000e640008000a00 */
[----:B-1----:R-:W-:Y:S02]  /*0bf0*/  MOV R12, UR6 ;  /* 0x00000006000c7c02 */ /* 0x002fe40008000f00 */
[----:B------:R-:W-:Y:S02]  /*0c00*/  MOV R13, UR7 ;  /* 0x00000007000d7c02 */ /* 0x000fe40008000f00 */
[----:B0-----:R-:W-:-:S05]  /*0c10*/  LEA R27, R18, R19, 0x1 ;  /* 0x00000013121b7211 */ /* 0x001fca00078e08ff */
[----:B------:R-:W-:-:S05]  /*0c20*/  IMAD.WIDE.U32 R26, R27, 0x4, R12 ;  /* 0x000000041b1a7825 */ /* 0x000fca00078e000c */
        /* <DEDUP_REMOVED lines=8> */
[----:B------:R-:W-:Y:S01]  /*0cb0*/  ISETP.GE.U32.AND P0, PT, R3, UR5, PT ;  /* 0x0000000503007c0c */ /* 0x000fe2000bf06070 */
[----:B--2---:R-:W-:Y:S01]  /*0cc0*/  FADD R4, R4, R5 ;  /* 0x0000000504047221 */ /* 0x004fe20000000000 */
[----:B---3--:R-:W-:Y:S01]  /*0cd0*/  FADD R7, R6, R7 ;  /* 0x0000000706077221 */ /* 0x008fe20000000000 */
[----:B----4-:R-:W-:-:S03]  /*0ce0*/  FADD R8, R8, R9 ;  /* 0x0000000908087221 */ /* 0x010fc60000000000 */
[----:B------:R-:W-:Y:S01]  /*0cf0*/  FADD R4, R4, R7 ;  /* 0x0000000704047221 */ /* 0x000fe20000000000 */
[----:B-----5:R-:W-:Y:S01]  /*0d00*/  FADD R11, R10, R11 ;  /* 0x0000000b0a0b7221 */ /* 0x020fe20000000000 */
[----:B------:R-:W-:-:S03]  /*0d10*/  FADD R14, R14, R15 ;  /* 0x0000000f0e0e7221 */ /* 0x000fc60000000000 */
        /* <DEDUP_REMOVED lines=10> */
[----:B------:R-:W-:Y:S01]  /*0dc0*/  IADD3 R19, PT, PT, R19, UR5, RZ ;  /* 0x0000000513137c10 */ /* 0x000fe2000fffe0ff */
[----:B------:R-:W-:Y:S01]  /*0dd0*/  UMOV UR4, URZ ;  /* 0x000000ff00047c82 */ /* 0x000fe20008000000 */
[----:B------:R-:W-:Y:S02]  /*0de0*/  IADD3 R20, PT, PT, R22, -0x2000, RZ ;  /* 0xffffe00016147810 */ /* 0x000fe40007ffe0ff */
[C---:B------:R-:W-:Y:S02]  /*0df0*/  IADD3 R21, PT, PT, R19.reuse, 0x200, RZ ;  /* 0x0000020013157810 */ /* 0x040fe40007ffe0ff */
[C---:B------:R-:W-:Y:S02]  /*0e00*/  ISETP.GT.U32.AND P0, PT, R19.reuse, R20, PT ;  /* 0x000000141300720c */ /* 0x040fe40003f04070 */
[----:B------:R-:W-:Y:S02]  /*0e10*/  IADD3 R23, PT, PT, R19, R18, RZ ;  /* 0x0000001213177210 */ /* 0x000fe40007ffe0ff */
[----:B------:R-:W-:-:S09]  /*0e20*/  MOV R25, R19 ;  /* 0x0000001300197202 */ /* 0x000fd20000000f00 */
[----:B------:R-:W-:Y:S05]  /*0e30*/  @P0 BRA `(.L_x_306) ;  /* 0x0000000000940947 */ /* 0x000fea0003800000 */
[----:B------:R-:W0:Y:S08]  /*0e40*/  LDC R22, c[0x0][0x3a8] ;  /* 0x0000ea00ff167b82 */ /* 0x000e300000000800 */
[----:B------:R-:W1:Y:S02]  /*0e50*/  LDC.64 R12, c[0x0][0x380] ;  /* 0x0000e000ff0c7b82 */ /* 0x000e640000000a00 */
.L_x_307:
[----:B------:R-:W-:-:S05]  /*0e60*/  LEA R15, R18, R25, 0x1 ;  /* 0x00000019120f7211 */ /* 0x000fca00078e08ff */
[----:B-1----:R-:W-:-:S05]  /*0e70*/  IMAD.WIDE.U32 R14, R15, 0x4, R12 ;  /* 0x000000040f0e7825 */ /* 0x002fca00078e000c */
[----:B------:R-:W2:Y:S04]  /*0e80*/  LDG.E.64.CONSTANT R4, desc[UR8][R14.64] ;  /* 0x000000080e047981 */ /* 0x000ea8000c1e9b00 */
[----:B------:R-:W3:Y:S04]  /*0e90*/  LDG.E.64.CONSTANT R6, desc[UR8][R14.64+0x1000] ;  /* 0x001000080e067981 */ /* 0x000ee8000c1e9b00 */
[----:B------:R-:W4:Y:S04]  /*0ea0*/  LDG.E.64.CONSTANT R2, desc[UR8][R14.64+0x2000] ;  /* 0x002000080e027981 */ /* 0x000f28000c1e9b00 */
[----:B------:R-:W5:Y:S01]  /*0eb0*/  LDG.E.64.CONSTANT R10, desc[UR8][R14.64+0x6000] ;  /* 0x006000080e0a7981 */ /* 0x000f62000c1e9b00 */
[----:B--2---:R-:W-:-:S03]  /*0ec0*/  FADD R24, R4, R17 ;  /* 0x0000001104187221 */ /* 0x004fc60000000000 */
[----:B------:R-:W5:Y:S01]  /*0ed0*/  LDG.E.64.CONSTANT R16, desc[UR8][R14.64+0x7000] ;  /* 0x007000080e107981 */ /* 0x000f62000c1e9b00 */
[----:B---3--:R-:W-:-:S03]  /*0ee0*/  FADD R9, R5, R6 ;  /* 0x0000000605097221 */ /* 0x008fc60000000000 */
[----:B------:R-:W2:Y:S01]  /*0ef0*/  LDG.E.64.CONSTANT R4, desc[UR8][R14.64+0x3000] ;  /* 0x003000080e047981 */ /* 0x000ea2000c1e9b00 */
[----:B----4-:R-:W-:Y:S01]  /*0f00*/  FADD R2, R7, R2 ;  /* 0x0000000207027221 */ /* 0x010fe20000000000 */
[----:B------:R-:W-:Y:S02]  /*0f10*/  FADD R24, R24, R9 ;  /* 0x0000000918187221 */ /* 0x000fe40000000000 */
[----:B------:R-:W3:Y:S04]  /*0f20*/  LDG.E.64.CONSTANT R6, desc[UR8][R14.64+0x4000] ;  /* 0x004000080e067981 */ /* 0x000ee8000c1e9b00 */
[----:B------:R-:W4:Y:S01]  /*0f30*/  LDG.E.64.CONSTANT R8, desc[UR8][R14.64+0x5000] ;  /* 0x005000080e087981 */ /* 0x000f22000c1e9b00 */
[----:B--2---:R-:W-:-:S04]  /*0f40*/  FADD R3, R3, R4 ;  /* 0x0000000403037221 */ /* 0x004fc80000000000 */
[----:B------:R-:W-:Y:S01]  /*0f50*/  FADD R3, R2, R3 ;  /* 0x0000000302037221 */ /* 0x000fe20000000000 */
[----:B0-----:R-:W-:Y:S01]  /*0f60*/  IADD3 R2, PT, PT, -R25, R22, RZ ;  /* 0x0000001619027210 */ /* 0x001fe20007ffe1ff */
[----:B---3--:R-:W-:Y:S01]  /*0f70*/  FADD R4, R5, R6 ;  /* 0x0000000605047221 */ /* 0x008fe20000000000 */
[----:B-----5:R-:W-:Y:S01]  /*0f80*/  FADD R11, R11, R16 ;  /* 0x000000100b0b7221 */ /* 0x020fe20000000000 */
[----:B----4-:R-:W-:Y:S01]  /*0f90*/  FADD R7, R7, R8 ;  /* 0x0000000807077221 */ /* 0x010fe20000000000 */
[----:B------:R-:W-:Y:S01]  /*0fa0*/  FADD R8, R9, R10 ;  /* 0x0000000a09087221 */ /* 0x000fe20000000000 */
[----:B------:R-:W-:Y:S02]  /*0fb0*/  ISETP.GE.U32.AND P0, PT, R2, UR5, PT ;  /* 0x0000000502007c0c */ /* 0x000fe4000bf06070 */
[----:B------:R-:W-:Y:S01]  /*0fc0*/  FADD R4, R4, R7 ;  /* 0x0000000704047221 */ /* 0x000fe20000000000 */
[----:B------:R-:W-:Y:S01]  /*0fd0*/  FADD R11, R8, R11 ;  /* 0x0000000b080b7221 */ /* 0x000fe20000000000 */
[----:B------:R-:W-:-:S03]  /*0fe0*/  FADD R3, R24, R3 ;  /* 0x0000000318037221 */ /* 0x000fc60000000000 */
[----:B------:R-:W-:-:S04]  /*0ff0*/  FADD R4, R4, R11 ;  /* 0x0000000b04047221 */ /* 0x000fc80000000000 */
[----:B------:R-:W-:-:S04]  /*1000*/  FADD R3, R3, R4 ;  /* 0x0000000403037221 */ /* 0x000fc80000000000 */
[----:B------:R-:W-:Y:S01]  /*1010*/  FADD R17, R17, R3 ;  /* 0x0000000311117221 */ /* 0x000fe20000000000 */
[----:B------:R-:W-:Y:S06]  /*1020*/  @!P0 BRA `(.L_x_305) ;  /* 0x0000000000f48947 */ /* 0x000fec0003800000 */
[----:B------:R-:W-:Y:S01]  /*1030*/  IADD3 R25, PT, PT, R25, UR5, RZ ;  /* 0x0000000519197c10 */ /* 0x000fe2000fffe0ff */
[----:B------:R-:W-:Y:S01]  /*1040*/  UIADD3 UR4, UPT, UPT, UR4, 0x1, URZ ;  /* 0x0000000104047890 */ /* 0x000fe2000fffe0ff */
[----:B------:R-:W-:Y:S02]  /*1050*/  IADD3 R21, PT, PT, R21, UR5, RZ ;  /* 0x0000000515157c10 */ /* 0x000fe4000fffe0ff */
[----:B------:R-:W-:Y:S02]  /*1060*/  ISETP.GT.U32.AND P0, PT, R25, R20, PT ;  /* 0x000000141900720c */ /* 0x000fe40003f04070 */
[----:B------:R-:W-:-:S11]  /*1070*/  IADD3 R23, PT, PT, R23, UR5, RZ ;  /* 0x0000000517177c10 */ /* 0x000fd6000fffe0ff */
[----:B------:R-:W-:Y:S05]  /*1080*/  @!P0 BRA `(.L_x_307) ;  /* 0xfffffffc00748947 */ /* 0x000fea000383ffff */
.L_x_306:
[----:B------:R-:W-:-:S13]  /*1090*/  ISETP.GE.U32.AND P0, PT, R25, R22, PT ;  /* 0x000000161900720c */ /* 0x000fda0003f06070 */
[----:B------:R-:W-:Y:S05]  /*10a0*/  @P0 BRA `(.L_x_305) ;  /* 0x0000000000d40947 */ /* 0x000fea0003800000 */
[----:B------:R-:W-:Y:S01]  /*10b0*/  IADD3 R3, PT, PT, -R25, R22, RZ ;  /* 0x0000001619037210 */ /* 0x000fe20007ffe1ff */
[----:B------:R-:W-:Y:S03]  /*10c0*/  BSSY.RECONVERGENT B1, `(.L_x_305) ;  /* 0x0000033000017945 */ /* 0x000fe60003800200 */
[----:B------:R-:W-:-:S13]  /*10d0*/  ISETP.GE.AND P0, PT, R18, R3, PT ;  /* 0x000000031200720c */ /* 0x000fda0003f06270 */
[----:B------:R-:W-:Y:S05]  /*10e0*/  @P0 BRA `(.L_x_308) ;  /* 0x0000000000c00947 */ /* 0x000fea0003800000 */
[----:B------:R-:W0:Y:S01]  /*10f0*/  LDC R2, c[0x0][0x3ac] ;  /* 0x0000eb00ff027b82 */ /* 0x000e220000000800 */
[----:B------:R-:W-:Y:S01]  /*1100*/  LOP3.LUT R5, RZ, R18, RZ, 0x33, !PT ;  /* 0x00000012ff057212 */ /* 0x000fe200078e33ff */
[----:B------:R-:W-:Y:S03]  /*1110*/  BSSY.RECONVERGENT B2, `(.L_x_309) ;  /* 0x0000016000027945 */ /* 0x000fe60003800200 */
[----:B------:R-:W-:-:S04]  /*1120*/  IADD3 R22, PT, PT, R5, R22, RZ ;  /* 0x0000001605167210 */ /* 0x000fc80007ffe0ff */
[----:B------:R-:W-:Y:S02]  /*1130*/  LOP3.LUT R4, R22, 0x600, RZ, 0xc0, !PT ;  /* 0x0000060016047812 */ /* 0x000fe400078ec0ff */
[----:B------:R-:W-:Y:S02]  /*1140*/  IADD3 R19, PT, PT, -R19, R22, RZ ;  /* 0x0000001613137210 */ /* 0x000fe40007ffe1ff */
[----:B------:R-:W-:Y:S02]  /*1150*/  ISETP.NE.AND P0, PT, R4, 0x600, PT ;  /* 0x000006000400780c */ /* 0x000fe40003f05270 */
[----:B------:R-:W-:Y:S01]  /*1160*/  LEA.HI R22, R22, 0x1, RZ, 0x17 ;  /* 0x0000000116167811 */ /* 0x000fe200078fb8ff */
[----:B0-----:R-:W-:-:S04]  /*1170*/  IMAD R2, R2, UR4, RZ ;  /* 0x0000000402027c24 */ /* 0x001fc8000f8e02ff */
[----:B------:R-:W-:-:S05]  /*1180*/  IMAD R2, R2, -0x2000, R19 ;  /* 0xffffe00002027824 */ /* 0x000fca00078e0213 */
[----:B------:R-:W-:Y:S02]  /*1190*/  ISETP.GE.U32.AND P1, PT, R2, 0x600, PT ;  /* 0x000006000200780c */ /* 0x000fe40003f26070 */
[----:B------:R-:W-:Y:S01]  /*11a0*/  MOV R2, R18 ;  /* 0x0000001200027202 */ /* 0x000fe20000000f00 */
[----:B------:R-:W-:Y:S10]  /*11b0*/  @!P0 BRA `(.L_x_310) ;  /* 0x00000000002c8947 */ /* 0x000ff40003800000 */
[----:B------:R-:W-:Y:S02]  /*11c0*/  LOP3.LUT R22, R22, 0x3, RZ, 0xc0, !PT ;  /* 0x0000000316167812 */ /* 0x000fe400078ec0ff */
[----:B------:R-:W-:Y:S02]  /*11d0*/  MOV R2, R18 ;  /* 0x0000001200027202 */ /* 0x000fe40000000f00 */
[----:B------:R-:W-:-:S07]  /*11e0*/  IADD3 R22, PT, PT, -R22, RZ, RZ ;  /* 0x000000ff16167210 */ /* 0x000fce0007ffe1ff */
.L_x_311:
[----:B------:R-:W-:-:S06]  /*11f0*/  IMAD.WIDE.U32 R4, R23, 0x4, R12 ;  /* 0x0000000417047825 */ /* 0x000fcc00078e000c */
[----:B------:R-:W2:Y:S01]  /*1200*/  LDG.E.CONSTANT R4, desc[UR8][R4.64] ;  /* 0x0000000804047981 */ /* 0x000ea2000c1e9900 */
[----:B------:R-:W-:Y:S02]  /*1210*/  IADD3 R22, PT, PT, R22, 0x1, RZ ;  /* 0x0000000116167810 */ /* 0x000fe40007ffe0ff */
[----:B------:R-:W-:Y:S02]  /*1220*/  IADD3 R2, PT, PT, R2, 0x200, RZ ;  /* 0x0000020002027810 */ /* 0x000fe40007ffe0ff */
[----:B------:R-:W-:Y:S02]  /*1230*/  ISETP.NE.AND P0, PT, R22, RZ, PT ;  /* 0x000000ff1600720c */ /* 0x000fe40003f05270 */
[----:B------:R-:W-:Y:S01]  /*1240*/  IADD3 R23, PT, PT, R23, 0x200, RZ ;  /* 0x0000020017177810 */ /* 0x000fe20007ffe0ff */
[----:B--2---:R-:W-:-:S10]  /*1250*/  FADD R17, R4, R17 ;  /* 0x0000001104117221 */ /* 0x004fd40000000000 */
[----:B------:R-:W-:Y:S05]  /*1260*/  @P0 BRA `(.L_x_311) ;  /* 0xfffffffc00e00947 */ /* 0x000fea000383ffff */
.L_x_310:
[----:B------:R-:W-:Y:S05]  /*1270*/  BSYNC.RECONVERGENT B2 ;  /* 0x0000000000027941 */ /* 0x000fea0003800200 */
.L_x_309:
[----:B------:R-:W-:Y:S05]  /*1280*/  @!P1 BRA `(.L_x_308) ;  /* 0x0000000000589947 */ /* 0x000fea0003800000 */
[C---:B------:R-:W-:Y:S02]  /*1290*/  IADD3 R21, PT, PT, R2.reuse, R21, RZ ;  /* 0x0000001502157210 */ /* 0x040fe40007ffe0ff */
[----:B------:R-:W-:-:S07]  /*12a0*/  IADD3 R2, PT, PT, R2, 0x400, RZ ;  /* 0x0000040002027810 */ /* 0x000fce0007ffe0ff */
.L_x_312:
[C---:B------:R-:W-:Y:S01]  /*12b0*/  IADD3 R5, PT, PT, R21.reuse, -0x200, RZ ;  /* 0xfffffe0015057810 */ /* 0x040fe20007ffe0ff */
[C---:B------:R-:W-:Y:S01]  /*12c0*/  IMAD.WIDE.U32 R6, R21.reuse, 0x4, R12 ;  /* 0x0000000415067825 */ /* 0x040fe200078e000c */
        /* <DEDUP_REMOVED lines=8> */
[----:B------:R-:W5:Y:S01]  /*1350*/  LDG.E.CONSTANT R10, desc[UR8][R10.64] ;  /* 0x000000080a0a7981 */ /* 0x000f62000c1e9900 */
[----:B------:R-:W-:-:S04]  /*1360*/  IADD3 R14, PT, PT, R2, 0x400, RZ ;  /* 0x00000400020e7810 */ /* 0x000fc80007ffe0ff */
[----:B------:R-:W-:Y:S02]  /*1370*/  ISETP.GE.AND P0, PT, R14, R3, PT ;  /* 0x000000030e00720c */ /* 0x000fe40003f06270 */
[----:B------:R-:W-:Y:S02]  /*1380*/  IADD3 R2, PT, PT, R2, 0x800, RZ ;  /* 0x0000080002027810 */ /* 0x000fe40007ffe0ff */
[----:B------:R-:W-:Y:S01]  /*1390*/  IADD3 R21, PT, PT, R21, 0x800, RZ ;  /* 0x0000080015157810 */ /* 0x000fe20007ffe0ff */
[----:B---3--:R-:W-:-:S04]  /*13a0*/  FADD R17, R4, R17 ;  /* 0x0000001104117221 */ /* 0x008fc80000000000 */
[----:B--2---:R-:W-:-:S04]  /*13b0*/  FADD R17, R17, R6 ;  /* 0x0000000611117221 */ /* 0x004fc80000000000 */
[----:B----4-:R-:W-:-:S04]  /*13c0*/  FADD R17, R17, R8 ;  /* 0x0000000811117221 */ /* 0x010fc80000000000 */
[----:B-----5:R-:W-:Y:S01]  /*13d0*/  FADD R17, R17, R10 ;  /* 0x0000000a11117221 */ /* 0x020fe20000000000 */
[----:B------:R-:W-:Y:S06]  /*13e0*/  @!P0 BRA `(.L_x_312) ;  /* 0xfffffffc00b08947 */ /* 0x000fec000383ffff */
.L_x_308:
[----:B------:R-:W-:Y:S05]  /*13f0*/  BSYNC.RECONVERGENT B1 ;  /* 0x0000000000017941 */ /* 0x000fea0003800200 */
.L_x_305:
        /* <DEDUP_REMOVED lines=45> */
.L_x_293:
[----:B------:R-:W0:Y:S02]  /*16d0*/  LDCU UR6, c[0x0][0x3a8] ;  /* 0x00007500ff0677ac */ /* 0x000e240008000800 */
[----:B0-----:R-:W-:-:S04]  /*16e0*/  IADD3 R3, PT, PT, -R19, UR6, RZ ;  /* 0x0000000613037c10 */ /* 0x001fc8000fffe1ff */
        /* <DEDUP_REMOVED lines=9> */
[----:B------:R-:W-:-:S05]  /*1780*/  IADD3 R5, PT, PT, R19, R4, RZ ;  /* 0x0000000413057210 */ /* 0x000fca0007ffe0ff */
[----:B0-----:R-:W-:-:S05]  /*1790*/  IMAD.WIDE.U32 R6, R5, 0x4, R6 ;  /* 0x0000000405067825 */ /* 0x001fca00078e0006 */
[----:B------:R0:W5:Y:S01]  /*17a0*/  LDG.E.CONSTANT R2, desc[UR8][R6.64] ;  /* 0x0000000806027981 */ /* 0x000162000c1e9900 */
[----:B------:R-:W-:-:S07]  /*17b0*/  IADD3 R10, PT, PT, R4, 0x200, RZ ;  /* 0x00000200040a7810 */ /* 0x000fce0007ffe0ff */
.L_x_315:
[----:B------:R-:W-:Y:S05]  /*17c0*/  BSYNC.RECONVERGENT B1 ;  /* 0x0000000000017941 */ /* 0x000fea0003800200 */
.L_x_314:
[----:B------:R-:W-:Y:S01]  /*17d0*/  ISETP.GE.U32.AND P0, PT, R10, R3, PT ;  /* 0x000000030a00720c */ /* 0x000fe20003f06070 */
[----:B------:R-:W-:-:S12]  /*17e0*/  BSSY.RECONVERGENT B1, `(.L_x_316) ;  /* 0x0000030000017945 */ /* 0x000fd80003800200 */
[----:B------:R-:W-:Y:S05]  /*17f0*/  @P0 BRA `(.L_x_317) ;  /* 0x0000000000b80947 */ /* 0x000fea0003800000 */
[----:B------:R-:W-:Y:S01]  /*1800*/  LOP3.LUT R5, RZ, R10, RZ, 0x33, !PT ;  /* 0x0000000aff057212 */ /* 0x000fe200078e33ff */
[----:B------:R-:W-:Y:S03]  /*1810*/  BSSY.RECONVERGENT B2, `(.L_x_318) ;  /* 0x0000014000027945 */ /* 0x000fe60003800200 */
[----:B0-----:R-:W-:-:S04]  /*1820*/  IADD3 R6, PT, PT, R5, UR6, RZ ;  /* 0x0000000605067c10 */ /* 0x001fc8000fffe0ff */
[----:B------:R-:W-:Y:S02]  /*1830*/  LOP3.LUT R5, R6, 0x600, RZ, 0xc0, !PT ;  /* 0x0000060006057812 */ /* 0x000fe400078ec0ff */
[----:B------:R-:W-:Y:S02]  /*1840*/  IADD3 R7, PT, PT, -R19, R6, RZ ;  /* 0x0000000613077210 */ /* 0x000fe40007ffe1ff */
[----:B------:R-:W-:Y:S02]  /*1850*/  ISETP.NE.AND P0, PT, R5, 0x600, PT ;  /* 0x000006000500780c */ /* 0x000fe40003f05270 */
[----:B------:R-:W-:-:S11]  /*1860*/  ISETP.GE.U32.AND P1, PT, R7, 0x600, PT ;  /* 0x000006000700780c */ /* 0x000fd60003f26070 */
[----:B------:R-:W-:Y:S05]  /*1870*/  @!P0 BRA `(.L_x_319) ;  /* 0x0000000000348947 */ /* 0x000fea0003800000 */
[----:B------:R-:W0:Y:S01]  /*1880*/  LDC.64 R8, c[0x0][0x380] ;  /* 0x0000e000ff087b82 */ /* 0x000e220000000a00 */
[----:B------:R-:W-:Y:S02]  /*1890*/  LEA.HI R5, R6, 0x1, RZ, 0x17 ;  /* 0x0000000106057811 */ /* 0x000fe400078fb8ff */
[----:B------:R-:W-:Y:S02]  /*18a0*/  IADD3 R11, PT, PT, R19, R10, RZ ;  /* 0x0000000a130b7210 */ /* 0x000fe40007ffe0ff */
[----:B------:R-:W-:-:S04]  /*18b0*/  LOP3.LUT R5, R5, 0x3, RZ, 0xc0, !PT ;  /* 0x0000000305057812 */ /* 0x000fc800078ec0ff */
[----:B------:R-:W-:-:S07]  /*18c0*/  IADD3 R5, PT, PT, -R5, RZ, RZ ;  /* 0x000000ff05057210 */ /* 0x000fce0007ffe1ff */
.L_x_320:
        /* <DEDUP_REMOVED lines=8> */
.L_x_319:
[----:B------:R-:W-:Y:S05]  /*1950*/  BSYNC.RECONVERGENT B2 ;  /* 0x0000000000027941 */ /* 0x000fea0003800200 */
.L_x_318:
[----:B------:R-:W-:Y:S05]  /*1960*/  @!P1 BRA `(.L_x_317) ;  /* 0x00000000005c9947 */ /* 0x000fea0003800000 */
[----:B------:R-:W0:Y:S01]  /*1970*/  LDC.64 R6, c[0x0][0x380] ;  /* 0x0000e000ff067b82 */ /* 0x000e220000000a00 */
[----:B------:R-:W-:Y:S02]  /*1980*/  IADD3 R19, PT, PT, R19, R10, RZ ;  /* 0x0000000a13137210 */ /* 0x000fe40007ffe0ff */
[----:B------:R-:W-:-:S07]  /*1990*/  IADD3 R5, PT, PT, R10, 0x400, RZ ;  /* 0x000004000a057810 */ /* 0x000fce0007ffe0ff */
.L_x_321:
        /* <DEDUP_REMOVED lines=20> */
.L_x_317:
[----:B------:R-:W-:Y:S05]  /*1ae0*/  BSYNC.RECONVERGENT B1 ;  /* 0x0000000000017941 */ /* 0x000fea0003800200 */
.L_x_316:
        /* <DEDUP_REMOVED lines=45> */
[----:B----4-:R-:W-:Y:S01]  /*1dc0*/  FADD R2, R18, R19 ;  /* 0x0000001312027221 */ /* 0x010fe20000000000 */
[----:B------:R-:W-:Y:S06]  /*1dd0*/  BRA `(.L_x_304) ;  /* 0x0000001000147947 */ /* 0x000fec0003800000 */
.L_x_322:
[----:B------:R-:W-:Y:S01]  /*1de0*/  LOP3.LUT R5, R4, 0x3e0, RZ, 0xc0, !PT ;  /* 0x000003e004057812 */ /* 0x000fe200078ec0ff */
[----:B------:R-:W1:Y:S03]  /*1df0*/  S2R R10, SR_LANEID ;  /* 0x00000000000a7919 */ /* 0x000e660000000000 */
[----:B0-----:R-:W-:Y:S02]  /*1e00*/  IADD3 R6, PT, PT, R5, 0x20, RZ ;  /* 0x0000002005067810 */ /* 0x001fe40007ffe0ff */
[----:B------:R-:W-:Y:S02]  /*1e10*/  LOP3.LUT R8, RZ, R5, RZ, 0x33, !PT ;  /* 0x00000005ff087212 */ /* 0x000fe400078e33ff */
[-C--:B------:R-:W-:Y:S02]  /*1e20*/  ISETP.GT.U32.AND P0, PT, R6, R3.reuse, PT ;  /* 0x000000030600720c */ /* 0x080fe40003f04070 */
        /* <DEDUP_REMOVED lines=61> */
.L_x_313:
[----:B------:R-:W0:Y:S01]  /*2200*/  S2R R6, SR_TID.X ;  /* 0x0000000000067919 */ /* 0x000e220000002100 */
[----:B------:R-:W1:Y:S02]  /*2210*/  LDCU.64 UR10, c[0x0][0x380] ;  /* 0x00007000ff0a77ac */ /* 0x000e640008000a00 */
[----:B-1----:R-:W-:Y:S02]  /*2220*/  MOV R4, UR10 ;  /* 0x0000000a00047c02 */ /* 0x002fe40008000f00 */
[----:B------:R-:W-:Y:S02]  /*2230*/  MOV R5, UR11 ;  /* 0x0000000b00057c02 */ /* 0x000fe40008000f00 */
[----:B0-----:R-:W-:-:S05]  /*2240*/  IADD3 R9, PT, PT, R19, R6, RZ ;  /* 0x0000000613097210 */ /* 0x001fca0007ffe0ff */
[----:B------:R-:W-:-:S05]  /*2250*/  IMAD.WIDE.U32 R8, R9, 0x4, R4 ;  /* 0x0000000409087825 */ /* 0x000fca00078e0004 */
        /* <DEDUP_REMOVED lines=16> */
[----:B------:R-:W-:Y:S01]  /*2360*/  ISETP.GE.U32.AND P0, PT, R3, UR5, PT ;  /* 0x0000000503007c0c */ /* 0x000fe2000bf06070 */
        /* <DEDUP_REMOVED lines=16> */
[----:B------:R-:W-:Y:S01]  /*2470*/  UIADD3 UR7, UPT, UPT, UR6, -0x2000, URZ ;  /* 0xffffe00006077890 */ /* 0x000fe2000fffe0ff */
[----:B------:R-:W-:Y:S01]  /*2480*/  IADD3 R19, PT, PT, R19, UR5, RZ ;  /* 0x0000000513137c10 */ /* 0x000fe2000fffe0ff */
[----:B------:R-:W-:-:S03]  /*2490*/  UMOV UR4, URZ ;  /* 0x000000ff00047c82 */ /* 0x000fc60008000000 */
[C---:B------:R-:W-:Y:S02]  /*24a0*/  IADD3 R7, PT, PT, R19.reuse, 0x200, RZ ;  /* 0x0000020013077810 */ /* 0x040fe40007ffe0ff */
[C---:B------:R-:W-:Y:S02]  /*24b0*/  ISETP.GT.U32.AND P0, PT, R19.reuse, UR7, PT ;  /* 0x0000000713007c0c */ /* 0x040fe4000bf04070 */
[----:B------:R-:W-:-:S11]  /*24c0*/  IADD3 R9, PT, PT, R19, R6, RZ ;  /* 0x0000000613097210 */ /* 0x000fd60007ffe0ff */
[----:B------:R-:W-:Y:S05]  /*24d0*/  @P0 BRA `(.L_x_324) ;  /* 0x0000000000b80947 */ /* 0x000fea0003800000 */
[----:B------:R-:W0:Y:S01]  /*24e0*/  LDC.64 R4, c[0x0][0x380] ;  /* 0x0000e000ff047b82 */ /* 0x000e220000000a00 */
[----:B------:R-:W1:Y:S01]  /*24f0*/  LDCU UR6, c[0x0][0x3a8] ;  /* 0x00007500ff0677ac */ /* 0x000e620008000800 */
[----:B------:R-:W-:Y:S01]  /*2500*/  NOP ;  /* 0x0000000000007918 */ /* 0x000fe20000000000 */
.L_x_325:
[----:B------:R-:W-:-:S05]  /*2510*/  IADD3 R3, PT, PT, R6, R19, RZ ;  /* 0x0000001306037210 */ /* 0x000fca0007ffe0ff */
[----:B0-----:R-:W-:-:S05]  /*2520*/  IMAD.WIDE.U32 R2, R3, 0x4, R4 ;  /* 0x0000000403027825 */ /* 0x001fca00078e0004 */
        /* <DEDUP_REMOVED lines=15> */
[----:B--2---:R-:W-:-:S03]  /*2620*/  FADD R12, R11, R12 ;  /* 0x0000000c0b0c7221 */ /* 0x004fc60000000000 */
[----:B------:R1:W2:Y:S01]  /*2630*/  LDG.E.CONSTANT R11, desc[UR8][R2.64+0x5000] ;  /* 0x00500008020b7981 */ /* 0x0002a2000c1e9900 */
[----:B---3--:R-:W-:Y:S01]  /*2640*/  FADD R21, R21, R20 ;  /* 0x0000001415157221 */ /* 0x008fe20000000000 */
[----:B-1----:R-:W-:Y:S01]  /*2650*/  IADD3 R2, PT, PT, -R19, UR6, RZ ;  /* 0x0000000613027c10 */ /* 0x002fe2000fffe1ff */
[----:B----4-:R-:W-:-:S03]  /*2660*/  FADD R22, R22, R23 ;  /* 0x0000001716167221 */ /* 0x010fc60000000000 */
[----:B------:R-:W-:Y:S01]  /*2670*/  ISETP.GE.U32.AND P0, PT, R2, UR5, PT ;  /* 0x0000000502007c0c */ /* 0x000fe2000bf06070 */
[----:B------:R-:W-:Y:S01]  /*2680*/  FADD R12, R12, R21 ;  /* 0x000000150c0c7221 */ /* 0x000fe20000000000 */
[----:B-----5:R-:W-:-:S04]  /*2690*/  FADD R25, R24, R25 ;  /* 0x0000001918197221 */ /* 0x020fc80000000000 */
[----:B------:R-:W-:Y:S01]  /*26a0*/  FADD R25, R22, R25 ;  /* 0x0000001916197221 */ /* 0x000fe20000000000 */
[----:B------:R-:W-:-:S03]  /*26b0*/  FADD R16, R16, R17 ;  /* 0x0000001110107221 */ /* 0x000fc60000000000 */
[----:B------:R-:W-:Y:S01]  /*26c0*/  FADD R12, R12, R25 ;  /* 0x000000190c0c7221 */ /* 0x000fe20000000000 */
[----:B------:R-:W-:Y:S01]  /*26d0*/  FADD R8, R15, R8 ;  /* 0x000000080f087221 */ /* 0x000fe20000000000 */
[----:B------:R-:W-:-:S04]  /*26e0*/  FADD R13, R13, R10 ;  /* 0x0000000a0d0d7221 */ /* 0x000fc80000000000 */
[----:B------:R-:W-:Y:S01]  /*26f0*/  FADD R8, R8, R13 ;  /* 0x0000000d08087221 */ /* 0x000fe20000000000 */
[----:B--2---:R-:W-:-:S04]  /*2700*/  FADD R11, R14, R11 ;  /* 0x0000000b0e0b7221 */ /* 0x004fc80000000000 */
[----:B------:R-:W-:-:S04]  /*2710*/  FADD R11, R16, R11 ;  /* 0x0000000b100b7221 */ /* 0x000fc80000000000 */
[----:B------:R-:W-:-:S04]  /*2720*/  FADD R11, R11, R8 ;  /* 0x000000080b0b7221 */ /* 0x000fc80000000000 */
[----:B------:R-:W-:-:S04]  /*2730*/  FADD R11, R12, R11 ;  /* 0x0000000b0c0b7221 */ /* 0x000fc80000000000 */
[----:B------:R-:W-:Y:S01]  /*2740*/  FADD R12, R18, R11 ;  /* 0x0000000b120c7221 */ /* 0x000fe20000000000 */
[----:B------:R-:W-:Y:S06]  /*2750*/  @!P0 BRA `(.L_x_323) ;  /* 0x0000000400048947 */ /* 0x000fec0003800000 */
[----:B------:R-:W-:Y:S01]  /*2760*/  IADD3 R19, PT, PT, R19, UR5, RZ ;  /* 0x0000000513137c10 */ /* 0x000fe2000fffe0ff */
[----:B------:R-:W-:Y:S01]  /*2770*/  UIADD3 UR4, UPT, UPT, UR4, 0x1, URZ ;  /* 0x0000000104047890 */ /* 0x000fe2000fffe0ff */
[----:B------:R-:W-:Y:S02]  /*2780*/  IADD3 R7, PT, PT, R7, UR5, RZ ;  /* 0x0000000507077c10 */ /* 0x000fe4000fffe0ff */
[----:B------:R-:W-:Y:S02]  /*2790*/  ISETP.GT.U32.AND P0, PT, R19, UR7, PT ;  /* 0x0000000713007c0c */ /* 0x000fe4000bf04070 */
[----:B------:R-:W-:-:S11]  /*27a0*/  IADD3 R9, PT, PT, R9, UR5, RZ ;  /* 0x0000000509097c10 */ /* 0x000fd6000fffe0ff */
[----:B------:R-:W-:Y:S05]  /*27b0*/  @!P0 BRA `(.L_x_325) ;  /* 0xfffffffc00548947 */ /* 0x000fea000383ffff */
.L_x_324:
[----:B------:R-:W-:-:S13]  /*27c0*/  ISETP.GE.U32.AND P0, PT, R19, UR6, PT ;  /* 0x0000000613007c0c */ /* 0x000fda000bf06070 */
[----:B------:R-:W-:Y:S05]  /*27d0*/  @P0 BRA `(.L_x_323) ;  /* 0x0000000000e40947 */ /* 0x000fea0003800000 */
[----:B------:R-:W-:Y:S01]  /*27e0*/  IADD3 R19, PT, PT, -R19, UR6, RZ ;  /* 0x0000000613137c10 */ /* 0x000fe2000fffe1ff */
[----:B------:R-:W-:Y:S03]  /*27f0*/  BSSY.RECONVERGENT B1, `(.L_x_323) ;  /* 0x0000037000017945 */ /* 0x000fe60003800200 */
[----:B------:R-:W-:-:S13]  /*2800*/  ISETP.GE.AND P0, PT, R6, R19, PT ;  /* 0x000000130600720c */ /* 0x000fda0003f06270 */
[----:B------:R-:W-:Y:S05]  /*2810*/  @P0 BRA `(.L_x_326) ;  /* 0x0000000000d00947 */ /* 0x000fea0003800000 */
[----:B------:R-:W0:Y:S01]  /*2820*/  LDC R8, c[0x0][0x3ac] ;  /* 0x0000eb00ff087b82 */ /* 0x000e220000000800 */
[----:B------:R-:W1:Y:S01]  /*2830*/  LDCU UR5, c[0x0][0x3ac] ;  /* 0x00007580ff0577ac */ /* 0x000e620008000800 */
[----:B------:R-:W-:Y:S01]  /*2840*/  LOP3.LUT R2, RZ, R6, RZ, 0x33, !PT ;  /* 0x00000006ff027212 */ /* 0x000fe200078e33ff */
[----:B------:R-:W-:Y:S01]  /*2850*/  BSSY.RECONVERGENT B2, `(.L_x_327) ;  /* 0x0000019000027945 */ /* 0x000fe20003800200 */
[----:B------:R-:W-:Y:S02]  /*2860*/  SHF.L.U32 R10, R0, 0xd, RZ ;  /* 0x0000000d000a7819 */ /* 0x000fe400000006ff */
[----:B------:R-:W-:Y:S01]  /*2870*/  IADD3 R3, PT, PT, R2, UR6, RZ ;  /* 0x0000000602037c10 */ /* 0x000fe2000fffe0ff */
[----:B-1----:R-:W-:Y:S01]  /*2880*/  USHF.L.U32 UR5, UR5, 0xd, URZ ;  /* 0x0000000d05057899 */ /* 0x002fe200080006ff */
[----:B0-----:R-:W-:Y:S02]  /*2890*/  IMAD R2, R8, UR4, RZ ;  /* 0x0000000408027c24 */ /* 0x001fe4000f8e02ff */
[----:B------:R-:W-:-:S03]  /*28a0*/  LOP3.LUT R8, R3, 0x600, RZ, 0xc0, !PT ;  /* 0x0000060003087812 */ /* 0x000fc600078ec0ff */
[----:B------:R-:W-:Y:S02]  /*28b0*/  IADD3 R10, PT, PT, R10, UR5, RZ ;  /* 0x000000050a0a7c10 */ /* 0x000fe4000fffe0ff */
[----:B------:R-:W-:Y:S02]  /*28c0*/  ISETP.NE.AND P0, PT, R8, 0x600, PT ;  /* 0x000006000800780c */ /* 0x000fe40003f05270 */
[----:B------:R-:W-:Y:S02]  /*28d0*/  IADD3 R11, PT, PT, -R10, R3, RZ ;  /* 0x000000030a0b7210 */ /* 0x000fe40007ffe1ff */
[----:B------:R-:W-:Y:S02]  /*28e0*/  MOV R8, R6 ;  /* 0x0000000600087202 */ /* 0x000fe40000000f00 */
[----:B------:R-:W-:Y:S01]  /*28f0*/  LEA.HI R3, R3, 0x1, RZ, 0x17 ;  /* 0x0000000103037811 */ /* 0x000fe200078fb8ff */
[----:B------:R-:W-:-:S05]  /*2900*/  IMAD R2, R2, -0x2000, R11 ;  /* 0xffffe00002027824 */ /* 0x000fca00078e020b */
[----:B------:R-:W-:Y:S01]  /*2910*/  ISETP.GE.U32.AND P1, PT, R2, 0x600, PT ;  /* 0x000006000200780c */ /* 0x000fe20003f26070 */
[----:B------:R-:W-:-:S12]  /*2920*/  @!P0 BRA `(.L_x_328) ;  /* 0x00000000002c8947 */ /* 0x000fd80003800000 */
[----:B------:R-:W-:Y:S02]  /*2930*/  LOP3.LUT R3, R3, 0x3, RZ, 0xc0, !PT ;  /* 0x0000000303037812 */ /* 0x000fe400078ec0ff */
[----:B------:R-:W-:Y:S02]  /*2940*/  MOV R8, R6 ;  /* 0x0000000600087202 */ /* 0x000fe40000000f00 */
[----:B------:R-:W-:-:S07]  /*2950*/  IADD3 R10, PT, PT, -R3, RZ, RZ ;  /* 0x000000ff030a7210 */ /* 0x000fce0007ffe1ff */
.L_x_329:
        /* <DEDUP_REMOVED lines=8> */
.L_x_328:
[----:B------:R-:W-:Y:S05]  /*29e0*/  BSYNC.RECONVERGENT B2 ;  /* 0x0000000000027941 */ /* 0x000fea0003800200 */
.L_x_327:
[----:B------:R-:W-:Y:S05]  /*29f0*/  @!P1 BRA `(.L_x_326) ;  /* 0x0000000000589947 */ /* 0x000fea0003800000 */
[C---:B------:R-:W-:Y:S02]  /*2a00*/  IADD3 R13, PT, PT, R8.reuse, R7, RZ ;  /* 0x00000007080d7210 */ /* 0x040fe40007ffe0ff */
[----:B------:R-:W-:-:S07]  /*2a10*/  IADD3 R7, PT, PT, R8, 0x400, RZ ;  /* 0x0000040008077810 */ /* 0x000fce0007ffe0ff */
.L_x_330:
        /* <DEDUP_REMOVED lines=20> */
.L_x_326:
[----:B------:R-:W-:Y:S05]  /*2b60*/  BSYNC.RECONVERGENT B1 ;  /* 0x0000000000017941 */ /* 0x000fea0003800200 */
.L_x_323:
        /* <DEDUP_REMOVED lines=43> */
[----:B---3--:R-:W-:-:S07]  /*2e20*/  FADD R2, R18, R19 ;  /* 0x0000001312027221 */ /* 0x008fce0000000000 */
.L_x_304:
[----:B------:R-:W-:Y:S05]  /*2e30*/  BSYNC.RECONVERGENT B0 ;  /* 0x0000000000007941 */ /* 0x000fea0003800200 */
.L_x_292:
[----:B------:R-:W-:Y:S05]  /*2e40*/  @P0 EXIT ;  /* 0x000000000000094d */ /* 0x000fea0003800000 */
[----:B------:R-:W5:Y:S02]  /*2e50*/  LDC.64 R4, c[0x0][0x388] ;  /* 0x0000e200ff047b82 */ /* 0x000f640000000a00 */
[----:B-----5:R-:W-:-:S05]  /*2e60*/  IMAD.WIDE.U32 R4, R0, 0x4, R4 ;  /* 0x0000000400047825 */ /* 0x020fca00078e0004 */
[----:B------:R-:W-:Y:S01]  /*2e70*/  STG.E desc[UR8][R4.64], R2 ;  /* 0x0000000204007986 */ /* 0x000fe2000c101908 */
[----:B------:R-:W-:Y:S05]  /*2e80*/  EXIT ;  /* 0x000000000000794d */ /* 0x000fea0003800000 */
.L_x_331:
        /* <DEDUP_REMOVED lines=15> */
.L_x_405:


//--------------------- .text._ZN3cub18CUB_300001_SM_10006detail6reduce28DeviceReduceSingleTileKernelINS2_10policy_hubIfjN4cuda3std3__44plusIvEEE10Policy1000EPfSC_jS9_ffNS7_10__identityEEEvT0_T1_T2_T3_T4_T6_ --------------------------
	.section	.text._ZN3cub18CUB_300001_SM_10006detail6reduce28DeviceReduceSingleTileKernelINS2_10policy_hubIfjN4cuda3std3__44plusIvEEE10Policy1000EPfSC_jS9_ffNS7_10__identityEEEvT0_T1_T2_T3_T4_T6_,"ax",@progbits
	.align	128
        .global         _ZN3cub18CUB_300001_SM_10006detail6reduce28DeviceReduceSingleTileKernelINS2_10policy_hubIfjN4cuda3std3__44plusIvEEE10Policy1000EPfSC_jS9_ffNS7_10__identityEEEvT0_T1_T2_T3_T4_T6_
        .type           _ZN3cub18CUB_300001_SM_10006detail6reduce28DeviceReduceSingleTileKernelINS2_10policy_hubIfjN4cuda3std3__44plusIvEEE10Policy1000EPfSC_jS9_ffNS7_10__identityEEEvT0_T1_T2_T3_T4_T6_,@function
        .size           _ZN3cub18CUB_300001_SM_10006detail6reduce28DeviceReduceSingleTileKernelINS2_10policy_hubIfjN4cuda3std3__44plusIvEEE10Policy1000EPfSC_jS9_ffNS7_10__identityEEEvT0_T1_T2_T3_T4_T6_,(.L_x_406 - _ZN3cub18CUB_300001_SM_10006detail6reduce28DeviceReduceSingleTileKernelINS2_10policy_hubIfjN4cuda3std3__44plusIvEEE10Policy1000EPfSC_jS9_ffNS7_10__identityEEEvT0_T1_T2_T3_T4_T6_)
        .other          _ZN3cub18CUB_300001_SM_10006detail6reduce28DeviceReduceSingleTileKernelINS2_10policy_hubIfjN4cuda3std3__44plusIvEEE10Policy1000EPfSC_jS9_ffNS7_10__identityEEEvT0_T1_T2_T3_T4_T6_,@"STO_CUDA_ENTRY STV_DEFAULT"
_ZN3cub18CUB_300001_SM_10006detail6reduce28DeviceReduceSingleTileKernelINS2_10policy_hubIfjN4cuda3std3__44plusIvEEE10Policy1000EPfSC_jS9_ffNS7_10__identityEEEvT0_T1_T2_T3_T4_T6_:
.text._ZN3cub18CUB_300001_SM_10006detail6reduce28DeviceReduceSingleTileKernelINS2_10policy_hubIfjN4cuda3std3__44plusIvEEE10Policy1000EPfSC_jS9_ffNS7_10__identityEEEvT0_T1_T2_T3_T4_T6_:
        /* <DEDUP_REMOVED lines=13> */
.L_x_332:
[----:B------:R-:W0:Y:S01]  /*00d0*/  LDCU UR4, c[0x0][0x380] ;  /* 0x00007000ff0477ac */ /* 0x000e220008000800 */
[----:B------:R-:W-:Y:S01]  /*00e0*/  BSSY.RECONVERGENT B0, `(.L_x_333) ;  /* 0x0000339000007945 */ /* 0x000fe20003800200 */
[----:B0-----:R-:W-:-:S09]  /*00f0*/  ULOP3.LUT UP0, URZ, UR4, 0x7, URZ, 0xc0, !UPT ;  /* 0x0000000704ff7892 */ /* 0x001fd2000f80c0ff */
[----:B------:R-:W-:Y:S05]  /*0100*/  BRA.U UP0, `(.L_x_334) ;  /* 0x00000019004c7547 */ /* 0x000fea000b800000 */
        /* <DEDUP_REMOVED lines=10> */
[----:B------:R0:W5:Y:S01]  /*01b0*/  LDG.E.CONSTANT R4, desc[UR6][R2.64] ;  /* 0x0000000602047981 */ /* 0x000162000c1e9900 */
[----:B------:R-:W-:-:S07]  /*01c0*/  IADD3 R7, PT, PT, R5, 0x200, RZ ;  /* 0x0000020005077810 */ /* 0x000fce0007ffe0ff */
.L_x_337:
[----:B------:R-:W-:Y:S05]  /*01d0*/  BSYNC.RECONVERGENT B1 ;  /* 0x0000000000017941 */ /* 0x000fea0003800200 */
.L_x_336:
[----:B------:R-:W-:Y:S01]  /*01e0*/  ISETP.GE.U32.AND P0, PT, R7, R0, PT ;  /* 0x000000000700720c */ /* 0x000fe20003f06070 */
        /* <DEDUP_REMOVED lines=15> */
.L_x_342:
        /* <DEDUP_REMOVED lines=9> */
.L_x_341:
[----:B------:R-:W-:Y:S05]  /*0370*/  BSYNC.RECONVERGENT B2 ;  /* 0x0000000000027941 */ /* 0x000fea0003800200 */
.L_x_340:
[----:B------:R-:W-:Y:S05]  /*0380*/  @!P1 BRA `(.L_x_339) ;  /* 0x0000000400509947 */ /* 0x000fea0003800000 */
[----:B------:R-:W0:Y:S01]  /*0390*/  LDC.64 R2, c[0x0][0x380] ;  /* 0x0000e000ff027b82 */ /* 0x000e220000000a00 */
[C---:B------:R-:W-:Y:S01]  /*03a0*/  IADD3 R6, PT, PT, -R7.reuse, R0, RZ ;  /* 0x0000000007067210 */ /* 0x040fe20007ffe1ff */
[----:B------:R-:W-:Y:S01]  /*03b0*/  BSSY.RECONVERGENT B2, `(.L_x_343) ;  /* 0x000002c000027945 */ /* 0x000fe20003800200 */
[----:B------:R-:W-:Y:S02]  /*03c0*/  PLOP3.LUT P0, PT, PT, PT, PT, 0x80, 0x8 ;  /* 0x000000000008781c */ /* 0x000fe40003f0f070 */
[----:B------:R-:W-:Y:S01]  /*03d0*/  ISETP.GT.AND P1, PT, R6, 0x1800, PT ;  /* 0x000018000600780c */ /* 0x000fe20003f24270 */
[----:B0-----:R-:W-:-:S12]  /*03e0*/  IMAD.WIDE.U32 R2, R7, 0x4, R2 ;  /* 0x0000000407027825 */ /* 0x001fd800078e0002 */
[----:B------:R-:W-:Y:S05]  /*03f0*/  @!P1 BRA `(.L_x_344) ;  /* 0x00000000009c9947 */ /* 0x000fea0003800000 */
[----:B------:R-:W-:Y:S02]  /*0400*/  PLOP3.LUT P0, PT, PT, PT, PT, 0x8, 0x80 ;  /* 0x000000000080781c */ /* 0x000fe40003f0e170 */
[----:B------:R-:W-:-:S11]  /*0410*/  IADD3 R10, PT, PT, R0, -0x1800, RZ ;  /* 0xffffe800000a7810 */ /* 0x000fd60007ffe0ff */
.L_x_345:
[----:B------:R-:W2:Y:S04]  /*0420*/  LDG.E.CONSTANT R17, desc[UR6][R2.64] ;  /* 0x0000000602117981 */ /* 0x000ea8000c1e9900 */
[----:B------:R-:W3:Y:S04]  /*0430*/  LDG.E.CONSTANT R18, desc[UR6][R2.64+0x800] ;  /* 0x0008000602127981 */ /* 0x000ee8000c1e9900 */
[----:B------:R-:W4:Y:S04]  /*0440*/  LDG.E.CONSTANT R20, desc[UR6][R2.64+0x1000] ;  /* 0x0010000602147981 */ /* 0x000f28000c1e9900 */
        /* <DEDUP_REMOVED lines=12> */
[----:B------:R0:W4:Y:S01]  /*0510*/  LDG.E.CONSTANT R6, desc[UR6][R2.64+0x7800] ;  /* 0x0078000602067981 */ /* 0x000122000c1e9900 */
[----:B------:R-:W-:-:S04]  /*0520*/  IADD3 R7, PT, PT, R7, 0x2000, RZ ;  /* 0x0000200007077810 */ /* 0x000fc80007ffe0ff */
[----:B------:R-:W-:Y:S02]  /*0530*/  ISETP.GE.AND P1, PT, R7, R10, PT ;  /* 0x0000000a0700720c */ /* 0x000fe40003f26270 */
        /* <DEDUP_REMOVED lines=19> */
.L_x_344:
[----:B------:R-:W-:Y:S05]  /*0670*/  BSYNC.RECONVERGENT B2 ;  /* 0x0000000000027941 */ /* 0x000fea0003800200 */
.L_x_343:
[----:B------:R-:W-:Y:S01]  /*0680*/  IADD3 R6, PT, PT, -R7, R0, RZ ;  /* 0x0000000007067210 */ /* 0x000fe20007ffe1ff */
[----:B------:R-:W-:Y:S03]  /*0690*/  BSSY.RECONVERGENT B2, `(.L_x_346) ;  /* 0x0000019000027945 */ /* 0x000fe60003800200 */
[----:B------:R-:W-:-:S13]  /*06a0*/  ISETP.GT.AND P1, PT, R6, 0x800, PT ;  /* 0x000008000600780c */ /* 0x000fda0003f24270 */
[----:B------:R-:W-:Y:S05]  /*06b0*/  @!P1 BRA `(.L_x_347) ;  /* 0x0000000000589947 */ /* 0x000fea0003800000 */
[----:B------:R-:W2:Y:S04]  /*06c0*/  LDG.E.CONSTANT R9, desc[UR6][R2.64] ;  /* 0x0000000602097981 */ /* 0x000ea8000c1e9900 */
[----:B------:R-:W3:Y:S04]  /*06d0*/  LDG.E.CONSTANT R6, desc[UR6][R2.64+0x800] ;  /* 0x0008000602067981 */ /* 0x000ee8000c1e9900 */
[----:B------:R-:W4:Y:S04]  /*06e0*/  LDG.E.CONSTANT R11, desc[UR6][R2.64+0x1000] ;  /* 0x00100006020b7981 */ /* 0x000f28000c1e9900 */
[----:B------:R-:W4:Y:S04]  /*06f0*/  LDG.E.CONSTANT R13, desc[UR6][R2.64+0x1800] ;  /* 0x00180006020d7981 */ /* 0x000f28000c1e9900 */
[----:B------:R-:W4:Y:S04]  /*0700*/  LDG.E.CONSTANT R15, desc[UR6][R2.64+0x2000] ;  /* 0x00200006020f7981 */ /* 0x000f28000c1e9900 */
[----:B------:R-:W4:Y:S04]  /*0710*/  LDG.E.CONSTANT R17, desc[UR6][R2.64+0x2800] ;  /* 0x0028000602117981 */ /* 0x000f28000c1e9900 */
[----:B------:R-:W4:Y:S04]  /*0720*/  LDG.E.CONSTANT R19, desc[UR6][R2.64+0x3000] ;  /* 0x0030000602137981 */ /* 0x000f28000c1e9900 */
[----:B------:R0:W4:Y:S01]  /*0730*/  LDG.E.CONSTANT R21, desc[UR6][R2.64+0x3800] ;  /* 0x0038000602157981 */ /* 0x000122000c1e9900 */
[----:B------:R-:W-:-:S02]  /*0740*/  IADD3 R8, P1, PT, R2, 0x4000, RZ ;  /* 0x0000400002087810 */ /* 0x000fc40007f3e0ff */
[----:B------:R-:W-:Y:S02]  /*0750*/  PLOP3.LUT P0, PT, PT, PT, PT, 0x8, 0x80 ;  /* 0x000000000080781c */ /* 0x000fe40003f0e170 */
[----:B------:R-:W-:Y:S02]  /*0760*/  IADD3 R7, PT, PT, R7, 0x1000, RZ ;  /* 0x0000100007077810 */ /* 0x000fe40007ffe0ff */
[----:B0-----:R-:W-:Y:S01]  /*0770*/  MOV R2, R8 ;  /* 0x0000000800027202 */ /* 0x001fe20000000f00 */
[----:B--2--5:R-:W-:-:S04]  /*0780*/  FADD R9, R4, R9 ;  /* 0x0000000904097221 */ /* 0x024fc80000000000 */
[----:B---3--:R-:W-:Y:S01]  /*0790*/  FADD R6, R9, R6 ;  /* 0x0000000609067221 */ /* 0x008fe20000000000 */
[----:B------:R-:W-:-:S03]  /*07a0*/  IADD3.X R9, PT, PT, RZ, R3, RZ, P1, !PT ;  /* 0x00000003ff097210 */ /* 0x000fc60000ffe4ff */
[----:B----4-:R-:W-:Y:S01]  /*07b0*/  FADD R6, R6, R11 ;  /* 0x0000000b06067221 */ /* 0x010fe20000000000 */
[----:B------:R-:W-:-:S03]  /*07c0*/  MOV R3, R9 ;  /* 0x0000000900037202 */ /* 0x000fc60000000f00 */
[----:B------:R-:W-:-:S04]  /*07d0*/  FADD R6, R6, R13 ;  /* 0x0000000d06067221 */ /* 0x000fc80000000000 */
[----:B------:R-:W-:-:S04]  /*07e0*/  FADD R6, R6, R15 ;  /* 0x0000000f06067221 */ /* 0x000fc80000000000 */
[----:B------:R-:W-:-:S04]  /*07f0*/  FADD R6, R6, R17 ;  /* 0x0000001106067221 */ /* 0x000fc80000000000 */
[----:B------:R-:W-:-:S04]  /*0800*/  FADD R6, R6, R19 ;  /* 0x0000001306067221 */ /* 0x000fc80000000000 */
[----:B------:R-:W-:-:S07]  /*0810*/  FADD R4, R6, R21 ;  /* 0x0000001506047221 */ /* 0x000fce0000000000 */
.L_x_347:
[----:B------:R-:W-:Y:S05]  /*0820*/  BSYNC.RECONVERGENT B2 ;  /* 0x0000000000027941 */ /* 0x000fea0003800200 */
.L_x_346:
[----:B------:R-:W-:-:S13]  /*0830*/  ISETP.LT.OR P0, PT, R7, R0, P0 ;  /* 0x000000000700720c */ /* 0x000fda0000701670 */
[----:B------:R-:W-:Y:S05]  /*0840*/  @!P0 BRA `(.L_x_339) ;  /* 0x0000000000208947 */ /* 0x000fea0003800000 */
        /* <DEDUP_REMOVED lines=8> */
.L_x_339:
[----:B------:R-:W-:Y:S05]  /*08d0*/  BSYNC.RECONVERGENT B1 ;  /* 0x0000000000017941 */ /* 0x000fea0003800200 */
.L_x_338:
[----:B------:R-:W-:-:S13]  /*08e0*/  ISETP.GE.U32.AND P0, PT, R0, 0x200, PT ;  /* 0x000002000000780c */ /* 0x000fda0003f06070 */
[----:B------:R-:W-:Y:S05]  /*08f0*/  @!P0 BRA `(.L_x_348) ;  /* 0x0000000000b48947 */ /* 0x000fea0003800000 */
[----:B0----5:R-:W0:Y:S01]  /*0900*/  SHFL.DOWN P0, R3, R4, 0x1, 0x1f ;  /* 0x08201f0004037f89 */ /* 0x021e220000000000 */
        /* <DEDUP_REMOVED lines=44> */
.L_x_348:
[----:B0-----:R-:W-:-:S04]  /*0bd0*/  LOP3.LUT R2, R5, 0x3e0, RZ, 0xc0, !PT ;  /* 0x000003e005027812 */ /* 0x001fc800078ec0ff */
[----:B------:R-:W-:Y:S02]  /*0be0*/  IADD3 R3, PT, PT, R2, 0x20, RZ ;  /* 0x0000002002037810 */ /* 0x000fe40007ffe0ff */
[----:B------:R-:W-:Y:S02]  /*0bf0*/  LOP3.LUT R7, RZ, R2, RZ, 0x33, !PT ;  /* 0x00000002ff077212 */ /* 0x000fe400078e33ff */
[-C--:B------:R-:W-:Y:S01]  /*0c00*/  ISETP.GT.U32.AND P0, PT, R3, R0.reuse, PT ;  /* 0x000000000300720c */ /* 0x080fe20003f04070 */
[----:B------:R-:W0:Y:S01]  /*0c10*/  S2R R2, SR_LANEID ;  /* 0x0000000000027919 */ /* 0x000e220000000000 */
[----:B------:R-:W-:-:S04]  /*0c20*/  IADD3 R7, PT, PT, R7, R0, RZ ;  /* 0x0000000007077210 */ /* 0x000fc80007ffe0ff */
[----:B------:R-:W-:-:S06]  /*0c30*/  SEL R7, R7, 0x1f, P0 ;  /* 0x0000001f07077807 */ /* 0x000fcc0000000000 */
[----:B-----5:R-:W1:Y:S01]  /*0c40*/  SHFL.DOWN P0, R3, R4, 0x1, R7 ;  /* 0x0820000004037989 */ /* 0x020e620000000007 */
[----:B0-----:R-:W-:Y:S01]  /*0c50*/  ISETP.NE.AND P1, PT, R2, RZ, PT ;  /* 0x000000ff0200720c */ /* 0x001fe20003f25270 */
[----:B-1----:R-:W-:-:S05]  /*0c60*/  @P0 FADD R3, R3, R4 ;  /* 0x0000000403030221 */ /* 0x002fca0000000000 */
[----:B------:R-:W0:Y:S07]  /*0c70*/  SHFL.DOWN P0, R6, R3, 0x2, R7 ;  /* 0x0840000003067989 */ /* 0x000e2e0000000007 */
[----:B------:R-:W1:Y:S01]  /*0c80*/  @!P1 S2R R11, SR_CgaCtaId ;  /* 0x00000000000b9919 */ /* 0x000e620000008800 */
[----:B------:R-:W-:Y:S01]  /*0c90*/  @!P1 MOV R4, 0x400 ;  /* 0x0000040000049802 */ /* 0x000fe20000000f00 */
[----:B0-----:R-:W-:Y:S01]  /*0ca0*/  @P0 FADD R6, R3, R6 ;  /* 0x0000000603060221 */ /* 0x001fe20000000000 */
[----:B------:R-:W-:-:S04]  /*0cb0*/  @!P1 SHF.R.U32.HI R3, RZ, 0x3, R5 ;  /* 0x00000003ff039819 */ /* 0x000fc80000011605 */
[----:B------:R-:W0:Y:S01]  /*0cc0*/  SHFL.DOWN P0, R8, R6, 0x4, R7 ;  /* 0x0880000006087989 */ /* 0x000e220000000007 */
[----:B------:R-:W-:Y:S02]  /*0cd0*/  @!P1 LOP3.LUT R3, R3, 0x7c, RZ, 0xc0, !PT ;  /* 0x0000007c03039812 */ /* 0x000fe400078ec0ff */
[----:B-1----:R-:W-:-:S04]  /*0ce0*/  @!P1 LEA R4, R11, R4, 0x18 ;  /* 0x000000040b049211 */ /* 0x002fc800078ec0ff */
        /* <DEDUP_REMOVED lines=12> */
[C---:B------:R-:W-:Y:S02]  /*0db0*/  ISETP.GT.U32.AND P2, PT, R0.reuse, 0x20, PT ;  /* 0x000000200000780c */ /* 0x040fe40003f44070 */
[C---:B------:R-:W-:Y:S02]  /*0dc0*/  ISETP.GT.U32.AND P3, PT, R0.reuse, 0x40, PT ;  /* 0x000000400000780c */ /* 0x040fe40003f64070 */
[C---:B------:R-:W-:Y:S02]  /*0dd0*/  ISETP.GT.U32.AND P1, PT, R0.reuse, 0x60, PT ;  /* 0x000000600000780c */ /* 0x040fe40003f24070 */
[----:B------:R-:W-:Y:S01]  /*0de0*/  ISETP.GT.U32.AND P4, PT, R0, 0xc0, PT ;  /* 0x000000c00000780c */ /* 0x000fe20003f84070 */
[----:B0-----:R-:W-:-:S09]  /*0df0*/  ULEA UR4, UR5, UR4, 0x18 ;  /* 0x0000000405047291 */ /* 0x001fd2000f8ec0ff */
[----:B------:R-:W1:Y:S04]  /*0e00*/  LDS.128 R16, [UR4+0x10] ;  /* 0x00001004ff107984 */ /* 0x000e680008000c00 */
[----:B------:R-:W0:Y:S04]  /*0e10*/  LDS.128 R4, [UR4+0x20] ;  /* 0x00002004ff047984 */ /* 0x000e280008000c00 */
        /* <DEDUP_REMOVED lines=29> */
.L_x_335:
[----:B------:R-:W0:Y:S01]  /*0ff0*/  S2R R4, SR_TID.X ;  /* 0x0000000000047919 */ /* 0x000e220000002100 */
[----:B------:R-:W1:Y:S02]  /*1000*/  LDCU.64 UR4, c[0x0][0x380] ;  /* 0x00007000ff0477ac */ /* 0x000e640008000a00 */
[----:B-1----:R-:W-:Y:S02]  /*1010*/  MOV R2, UR4 ;  /* 0x0000000400027c02 */ /* 0x002fe40008000f00 */
[----:B------:R-:W-:Y:S02]  /*1020*/  MOV R3, UR5 ;  /* 0x0000000500037c02 */ /* 0x000fe40008000f00 */
[----:B0-----:R-:W-:-:S05]  /*1030*/  SHF.L.U32 R5, R4, 0x1, RZ ;  /* 0x0000000104057819 */ /* 0x001fca00000006ff */
        /* <DEDUP_REMOVED lines=9> */
[----:B------:R-:W-:Y:S01]  /*10d0*/  UMOV UR4, 0x2000 ;  /* 0x0000200000047882 */ /* 0x000fe20000000000 */
[----:B--2---:R-:W-:Y:S01]  /*10e0*/  FADD R23, R22, R23 ;  /* 0x0000001716177221 */ /* 0x004fe20000000000 */
[----:B------:R-:W-:-:S04]  /*10f0*/  IADD3 R22, PT, PT, R0, -0x2000, RZ ;  /* 0xffffe00000167810 */ /* 0x000fc80007ffe0ff */
[----:B------:R-:W-:Y:S01]  /*1100*/  ISETP.GE.U32.AND P0, PT, R22, 0x2000, PT ;  /* 0x000020001600780c */ /* 0x000fe20003f06070 */
[----:B---3--:R-:W-:Y:S01]  /*1110*/  FADD R20, R20, R21 ;  /* 0x0000001514147221 */ /* 0x008fe20000000000 */
        /* <DEDUP_REMOVED lines=12> */
[----:B------:R-:W-:Y:S01]  /*11e0*/  FADD R23, R15, R6 ;  /* 0x000000060f177221 */ /* 0x000fe20000000000 */
[----:B------:R-:W-:Y:S06]  /*11f0*/  @!P0 BRA `(.L_x_350) ;  /* 0x00000000008c8947 */ /* 0x000fec0003800000 */
[----:B------:R-:W0:Y:S01]  /*1200*/  LDC R0, c[0x0][0x390] ;  /* 0x0000e400ff007b82 */ /* 0x000e220000000800 */
[----:B------:R-:W-:-:S07]  /*1210*/  UMOV UR4, 0x2000 ;  /* 0x0000200000047882 */ /* 0x000fce0000000000 */
[----:B------:R-:W1:Y:S02]  /*1220*/  LDC.64 R2, c[0x0][0x380] ;  /* 0x0000e000ff027b82 */ /* 0x000e640000000a00 */
.L_x_352:
[----:B------:R-:W-:-:S05]  /*1230*/  IADD3 R25, PT, PT, R5, UR4, RZ ;  /* 0x0000000405197c10 */ /* 0x000fca000fffe0ff */
        /* <DEDUP_REMOVED lines=9> */
[----:B--2---:R-:W-:Y:S01]  /*12d0*/  FADD R6, R6, R23 ;  /* 0x0000001706067221 */ /* 0x004fe20000000000 */
[----:B---3--:R-:W-:-:S04]  /*12e0*/  FADD R7, R7, R8 ;  /* 0x0000000807077221 */ /* 0x008fc80000000000 */
[----:B------:R-:W-:Y:S01]  /*12f0*/  FADD R6, R6, R7 ;  /* 0x0000000706067221 */ /* 0x000fe20000000000 */
[----:B0-----:R-:W-:Y:S01]  /*1300*/  IADD3 R7, PT, PT, R0, -UR4, RZ ;  /* 0x8000000400077c10 */ /* 0x001fe2000fffe0ff */
[----:B----4-:R-:W-:Y:S01]  /*1310*/  FADD R8, R9, R10 ;  /* 0x0000000a09087221 */ /* 0x010fe20000000000 */
[----:B-----5:R-:W-:Y:S02]  /*1320*/  FADD R11, R11, R12 ;  /* 0x0000000c0b0b7221 */ /* 0x020fe40000000000 */
[----:B------:R-:W-:Y:S01]  /*1330*/  ISETP.GE.U32.AND P0, PT, R7, 0x2000, PT ;  /* 0x000020000700780c */ /* 0x000fe20003f06070 */
        /* <DEDUP_REMOVED lines=15> */
.L_x_350:
[----:B------:R-:W-:-:S13]  /*1430*/  ISETP.LE.U32.AND P0, PT, R0, UR4, PT ;  /* 0x0000000400007c0c */ /* 0x000fda000bf03070 */
[----:B------:R-:W-:Y:S05]  /*1440*/  @P0 BRA `(.L_x_351) ;  /* 0x0000000000c80947 */ /* 0x000fea0003800000 */
[----:B------:R-:W-:Y:S01]  /*1450*/  IADD3 R5, PT, PT, R0, -UR4, RZ ;  /* 0x8000000400057c10 */ /* 0x000fe2000fffe0ff */
[----:B------:R-:W-:Y:S03]  /*1460*/  BSSY.RECONVERGENT B1, `(.L_x_351) ;  /* 0x0000030000017945 */ /* 0x000fe60003800200 */
[----:B------:R-:W-:-:S13]  /*1470*/  ISETP.GE.AND P0, PT, R4, R5, PT ;  /* 0x000000050400720c */ /* 0x000fda0003f06270 */
[----:B------:R-:W-:Y:S05]  /*1480*/  @P0 BRA `(.L_x_353) ;  /* 0x0000000000b40947 */ /* 0x000fea0003800000 */
[----:B------:R-:W-:Y:S01]  /*1490*/  LOP3.LUT R7, RZ, R4, RZ, 0x33, !PT ;  /* 0x00000004ff077212 */ /* 0x000fe200078e33ff */
[----:B------:R-:W-:Y:S03]  /*14a0*/  BSSY.RECONVERGENT B2, `(.L_x_354) ;  /* 0x0000014000027945 */ /* 0x000fe60003800200 */
[----:B------:R-:W-:-:S04]  /*14b0*/  IADD3 R7, PT, PT, R0, -UR4, R7 ;  /* 0x8000000400077c10 */ /* 0x000fc8000fffe007 */
[C---:B------:R-:W-:Y:S02]  /*14c0*/  LOP3.LUT R0, R7.reuse, 0x600, RZ, 0xc0, !PT ;  /* 0x0000060007007812 */ /* 0x040fe400078ec0ff */
[----:B------:R-:W-:Y:S02]  /*14d0*/  ISETP.GE.U32.AND P1, PT, R7, 0x600, PT ;  /* 0x000006000700780c */ /* 0x000fe40003f26070 */
[----:B------:R-:W-:Y:S02]  /*14e0*/  ISETP.NE.AND P0, PT, R0, 0x600, PT ;  /* 0x000006000000780c */ /* 0x000fe40003f05270 */
[----:B------:R-:W-:-:S11]  /*14f0*/  MOV R0, R4 ;  /* 0x0000000400007202 */ /* 0x000fd60000000f00 */
[----:B------:R-:W-:Y:S05]  /*1500*/  @!P0 BRA `(.L_x_355) ;  /* 0x0000000000348947 */ /* 0x000fea0003800000 */
[----:B------:R-:W-:Y:S02]  /*1510*/  LEA.HI R0, R7, 0x1, RZ, 0x17 ;  /* 0x0000000107007811 */ /* 0x000fe400078fb8ff */
[----:B------:R-:W-:Y:S02]  /*1520*/  IADD3 R9, PT, PT, R4, UR4, RZ ;  /* 0x0000000404097c10 */ /* 0x000fe4000fffe0ff */
[----:B------:R-:W-:Y:S02]  /*1530*/  LOP3.LUT R6, R0, 0x3, RZ, 0xc0, !PT ;  /* 0x0000000300067812 */ /* 0x000fe400078ec0ff */
[----:B------:R-:W-:Y:S02]  /*1540*/  MOV R0, R4 ;  /* 0x0000000400007202 */ /* 0x000fe40000000f00 */
[----:B------:R-:W-:-:S07]  /*1550*/  IADD3 R8, PT, PT, -R6, RZ, RZ ;  /* 0x000000ff06087210 */ /* 0x000fce0007ffe1ff */
.L_x_356:
        /* <DEDUP_REMOVED lines=8> */
.L_x_355:
[----:B------:R-:W-:Y:S05]  /*15e0*/  BSYNC.RECONVERGENT B2 ;  /* 0x0000000000027941 */ /* 0x000fea0003800200 */
.L_x_354:
[----:B------:R-:W-:Y:S05]  /*15f0*/  @!P1 BRA `(.L_x_353) ;  /* 0x0000000000589947 */ /* 0x000fea0003800000 */
[C---:B------:R-:W-:Y:S02]  /*1600*/  IADD3 R14, PT, PT, R0.reuse, 0x400, RZ ;  /* 0x00000400000e7810 */ /* 0x040fe40007ffe0ff */
[----:B------:R-:W-:-:S07]  /*1610*/  IADD3 R15, PT, PT, R0, UR4, RZ ;  /* 0x00000004000f7c10 */ /* 0x000fce000fffe0ff */
.L_x_357:
[C---:B------:R-:W-:Y:S01]  /*1620*/  IADD3 R9, PT, PT, R15.reuse, 0x200, RZ ;  /* 0x000002000f097810 */ /* 0x040fe20007ffe0ff */
        /* <DEDUP_REMOVED lines=10> */
[----:B------:R-:W-:-:S02]  /*16d0*/  IADD3 R0, PT, PT, R14, 0x400, RZ ;  /* 0x000004000e007810 */ /* 0x000fc40007ffe0ff */
[----:B------:R-:W-:Y:S02]  /*16e0*/  IADD3 R14, PT, PT, R14, 0x800, RZ ;  /* 0x000008000e0e7810 */ /* 0x000fe40007ffe0ff */
[----:B------:R-:W-:Y:S02]  /*16f0*/  ISETP.GE.AND P0, PT, R0, R5, PT ;  /* 0x000000050000720c */ /* 0x000fe40003f06270 */
[----:B------:R-:W-:Y:S01]  /*1700*/  IADD3 R15, PT, PT, R15, 0x800, RZ ;  /* 0x000008000f0f7810 */ /* 0x000fe20007ffe0ff */
[----:B--2---:R-:W-:-:S04]  /*1710*/  FADD R23, R6, R23 ;  /* 0x0000001706177221 */ /* 0x004fc80000000000 */
[----:B---3--:R-:W-:-:S04]  /*1720*/  FADD R23, R23, R8 ;  /* 0x0000000817177221 */ /* 0x008fc80000000000 */
[----:B----4-:R-:W-:-:S04]  /*1730*/  FADD R23, R23, R10 ;  /* 0x0000000a17177221 */ /* 0x010fc80000000000 */
[----:B-----5:R-:W-:Y:S01]  /*1740*/  FADD R23, R23, R12 ;  /* 0x0000000c17177221 */ /* 0x020fe20000000000 */
[----:B------:R-:W-:Y:S06]  /*1750*/  @!P0 BRA `(.L_x_357) ;  /* 0xfffffffc00b08947 */ /* 0x000fec000383ffff */
.L_x_353:
[----:B------:R-:W-:Y:S05]  /*1760*/  BSYNC.RECONVERGENT B1 ;  /* 0x0000000000017941 */ /* 0x000fea0003800200 */
.L_x_351:
        /* <DEDUP_REMOVED lines=45> */
.L_x_334:
        /* <DEDUP_REMOVED lines=12> */
.L_x_360:
[----:B------:R-:W-:Y:S05]  /*1b00*/  BSYNC.RECONVERGENT B1 ;  /* 0x0000000000017941 */ /* 0x000fea0003800200 */
.L_x_359:
        /* <DEDUP_REMOVED lines=16> */
.L_x_365:
        /* <DEDUP_REMOVED lines=9> */
.L_x_364:
[----:B------:R-:W-:Y:S05]  /*1ca0*/  BSYNC.RECONVERGENT B2 ;  /* 0x0000000000027941 */ /* 0x000fea0003800200 */
.L_x_363:
        /* <DEDUP_REMOVED lines=10> */
.L_x_368:
        /* <DEDUP_REMOVED lines=37> */
.L_x_367:
[----:B------:R-:W-:Y:S05]  /*1fa0*/  BSYNC.RECONVERGENT B2 ;  /* 0x0000000000027941 */ /* 0x000fea0003800200 */
.L_x_366:
        /* <DEDUP_REMOVED lines=26> */
.L_x_370:
[----:B------:R-:W-:Y:S05]  /*2150*/  BSYNC.RECONVERGENT B2 ;  /* 0x0000000000027941 */ /* 0x000fea0003800200 */
.L_x_369:
        /* <DEDUP_REMOVED lines=10> */
.L_x_362:
[----:B------:R-:W-:Y:S05]  /*2200*/  BSYNC.RECONVERGENT B1 ;  /* 0x0000000000017941 */ /* 0x000fea0003800200 */
.L_x_361:
        /* <DEDUP_REMOVED lines=47> */
.L_x_371:
        /* <DEDUP_REMOVED lines=66> */
.L_x_358:
[----:B------:R-:W0:Y:S01]  /*2920*/  S2R R9, SR_TID.X ;  /* 0x0000000000097919 */ /* 0x000e220000002100 */
[----:B------:R-:W1:Y:S02]  /*2930*/  LDCU.64 UR4, c[0x0][0x380] ;  /* 0x00007000ff0477ac */ /* 0x000e640008000a00 */
[----:B-1----:R-:W-:Y:S02]  /*2940*/  MOV R4, UR4 ;  /* 0x0000000400047c02 */ /* 0x002fe40008000f00 */
[----:B------:R-:W-:-:S03]  /*2950*/  MOV R5, UR5 ;  /* 0x0000000500057c02 */ /* 0x000fc60008000f00 */
        /* <DEDUP_REMOVED lines=17> */
[----:B--2---:R-:W-:Y:S01]  /*2a70*/  FADD R8, R23, R8 ;  /* 0x0000000817087221 */ /* 0x004fe20000000000 */
[----:B---3--:R-:W-:-:S04]  /*2a80*/  FADD R11, R10, R11 ;  /* 0x0000000b0a0b7221 */ /* 0x008fc80000000000 */
[----:B------:R-:W-:Y:S01]  /*2a90*/  FADD R11, R8, R11 ;  /* 0x0000000b080b7221 */ /* 0x000fe20000000000 */
[----:B------:R-:W-:Y:S01]  /*2aa0*/  IADD3 R8, PT, PT, R0, -0x2000, RZ ;  /* 0xffffe00000087810 */ /* 0x000fe20007ffe0ff */
[----:B----4-:R-:W-:-:S03]  /*2ab0*/  FADD R12, R12, R13 ;  /* 0x0000000d0c0c7221 */ /* 0x010fc60000000000 */
[----:B------:R-:W-:Y:S01]  /*2ac0*/  ISETP.GE.U32.AND P0, PT, R8, 0x2000, PT ;  /* 0x000020000800780c */ /* 0x000fe20003f06070 */
        /* <DEDUP_REMOVED lines=14> */
[----:B------:R-:W-:-:S07]  /*2bb0*/  MOV R11, 0x2000 ;  /* 0x00002000000b7802 */ /* 0x000fce0000000f00 */
[----:B------:R-:W1:Y:S02]  /*2bc0*/  LDC.64 R4, c[0x0][0x380] ;  /* 0x0000e000ff047b82 */ /* 0x000e640000000a00 */
.L_x_374:
[----:B------:R-:W-:Y:S01]  /*2bd0*/  IMAD.WIDE.U32 R6, R11, 0x4, R2 ;  /* 0x000000040b067825 */ /* 0x000fe200078e0002 */
[----:B------:R-:W-:-:S04]  /*2be0*/  IADD3 R29, PT, PT, R9, R11, RZ ;  /* 0x0000000b091d7210 */ /* 0x000fc80007ffe0ff */
[----:B------:R-:W2:Y:S01]  /*2bf0*/  LDG.E.CONSTANT R19, desc[UR6][R6.64+0x5800] ;  /* 0x0058000606137981 */ /* 0x000ea2000c1e9900 */
[----:B-1----:R-:W-:-:S03]  /*2c00*/  IMAD.WIDE.U32 R28, R29, 0x4, R4 ;  /* 0x000000041d1c7825 */ /* 0x002fc600078e0004 */
[----:B------:R-:W2:Y:S04]  /*2c10*/  LDG.E.CONSTANT R0, desc[UR6][R6.64+0x6000] ;  /* 0x0060000606007981 */ /* 0x000ea8000c1e9900 */
[----:B------:R-:W3:Y:S04]  /*2c20*/  LDG.E.CONSTANT R22, desc[UR6][R6.64+0x1800] ;  /* 0x0018000606167981 */ /* 0x000ee8000c1e9900 */
[----:B------:R-:W3:Y:S04]  /*2c30*/  LDG.E.CONSTANT R25, desc[UR6][R6.64+0x2000] ;  /* 0x0020000606197981 */ /* 0x000ee8000c1e9900 */
        /* <DEDUP_REMOVED lines=13> */
[----:B0-----:R-:W-:-:S04]  /*2d10*/  MOV R0, R12 ;  /* 0x0000000c00007202 */ /* 0x001fc80000000f00 */
[----:B-1----:R-:W-:Y:S01]  /*2d20*/  IADD3 R6, PT, PT, -R11, R0, RZ ;  /* 0x000000000b067210 */ /* 0x002fe20007ffe1ff */
[----:B---3--:R-:W-:-:S03]  /*2d30*/  FADD R22, R22, R25 ;  /* 0x0000001916167221 */ /* 0x008fc60000000000 */
[----:B------:R-:W-:Y:S01]  /*2d40*/  ISETP.GE.U32.AND P0, PT, R6, 0x2000, PT ;  /* 0x000020000600780c */ /* 0x000fe20003f06070 */
[----:B----4-:R-:W-:Y:S01]  /*2d50*/  FADD R21, R21, R10 ;  /* 0x0000000a15157221 */ /* 0x010fe20000000000 */
[----:B-----5:R-:W-:-:S04]  /*2d60*/  FADD R27, R26, R27 ;  /* 0x0000001b1a1b7221 */ /* 0x020fc80000000000 */
[----:B------:R-:W-:Y:S01]  /*2d70*/  FADD R22, R22, R27 ;  /* 0x0000001b16167221 */ /* 0x000fe20000000000 */
[----:B------:R-:W-:Y:S01]  /*2d80*/  FADD R20, R20, R23 ;  /* 0x0000001714147221 */ /* 0x000fe20000000000 */
[----:B------:R-:W-:-:S04]  /*2d90*/  FADD R15, R18, R15 ;  /* 0x0000000f120f7221 */ /* 0x000fc80000000000 */
[----:B------:R-:W-:Y:S01]  /*2da0*/  FADD R15, R20, R15 ;  /* 0x0000000f140f7221 */ /* 0x000fe20000000000 */
[----:B------:R-:W-:-:S04]  /*2db0*/  FADD R16, R16, R13 ;  /* 0x0000000d10107221 */ /* 0x000fc80000000000 */
        /* <DEDUP_REMOVED lines=9> */
[----:B------:R-:W-:-:S13]  /*2e50*/  ISETP.GT.U32.AND P0, PT, R11, R8, PT ;  /* 0x000000080b00720c */ /* 0x000fda0003f04070 */
[----:B------:R-:W-:Y:S05]  /*2e60*/  @!P0 BRA `(.L_x_374) ;  /* 0xfffffffc00588947 */ /* 0x000fea000383ffff */
.L_x_372:
[----:B------:R-:W-:-:S13]  /*2e70*/  ISETP.GE.U32.AND P0, PT, R11, R0, PT ;  /* 0x000000000b00720c */ /* 0x000fda0003f06070 */
[----:B------:R-:W-:Y:S05]  /*2e80*/  @P0 BRA `(.L_x_373) ;  /* 0x0000000000c80947 */ /* 0x000fea0003800000 */
[----:B------:R-:W-:Y:S01]  /*2e90*/  IADD3 R2, PT, PT, -R11, R0, RZ ;  /* 0x000000000b027210 */ /* 0x000fe20007ffe1ff */
[----:B------:R-:W-:Y:S03]  /*2ea0*/  BSSY.RECONVERGENT B1, `(.L_x_373) ;  /* 0x0000030000017945 */ /* 0x000fe60003800200 */
[----:B------:R-:W-:-:S13]  /*2eb0*/  ISETP.GE.AND P0, PT, R9, R2, PT ;  /* 0x000000020900720c */ /* 0x000fda0003f06270 */
[----:B------:R-:W-:Y:S05]  /*2ec0*/  @P0 BRA `(.L_x_375) ;  /* 0x0000000000b40947 */ /* 0x000fea0003800000 */
[----:B------:R-:W-:Y:S01]  /*2ed0*/  LOP3.LUT R3, RZ, R9, RZ, 0x33, !PT ;  /* 0x00000009ff037212 */ /* 0x000fe200078e33ff */
[----:B------:R-:W-:Y:S03]  /*2ee0*/  BSSY.RECONVERGENT B2, `(.L_x_376) ;  /* 0x0000014000027945 */ /* 0x000fe60003800200 */
[----:B------:R-:W-:-:S04]  /*2ef0*/  IADD3 R3, PT, PT, -R11, R0, R3 ;  /* 0x000000000b037210 */ /* 0x000fc80007ffe103 */
[C---:B------:R-:W-:Y:S02]  /*2f00*/  LOP3.LUT R0, R3.reuse, 0x600, RZ, 0xc0, !PT ;  /* 0x0000060003007812 */ /* 0x040fe400078ec0ff */
[----:B------:R-:W-:Y:S02]  /*2f10*/  ISETP.GE.U32.AND P1, PT, R3, 0x600, PT ;  /* 0x000006000300780c */ /* 0x000fe40003f26070 */
[----:B------:R-:W-:Y:S02]  /*2f20*/  ISETP.NE.AND P0, PT, R0, 0x600, PT ;  /* 0x000006000000780c */ /* 0x000fe40003f05270 */
[----:B------:R-:W-:-:S11]  /*2f30*/  MOV R0, R9 ;  /* 0x0000000900007202 */ /* 0x000fd60000000f00 */
[----:B------:R-:W-:Y:S05]  /*2f40*/  @!P0 BRA `(.L_x_377) ;  /* 0x0000000000348947 */ /* 0x000fea0003800000 */
[----:B------:R-:W-:Y:S02]  /*2f50*/  LEA.HI R0, R3, 0x1, RZ, 0x17 ;  /* 0x0000000103007811 */ /* 0x000fe400078fb8ff */
[----:B------:R-:W-:Y:S02]  /*2f60*/  IADD3 R13, PT, PT, R9, R11, RZ ;  /* 0x0000000b090d7210 */ /* 0x000fe40007ffe0ff */
[----:B------:R-:W-:Y:S02]  /*2f70*/  LOP3.LUT R3, R0, 0x3, RZ, 0xc0, !PT ;  /* 0x0000000300037812 */ /* 0x000fe400078ec0ff */
[----:B------:R-:W-:Y:S02]  /*2f80*/  MOV R0, R9 ;  /* 0x0000000900007202 */ /* 0x000fe40000000f00 */
[----:B------:R-:W-:-:S07]  /*2f90*/  IADD3 R3, PT, PT, -R3, RZ, RZ ;  /* 0x000000ff03037210 */ /* 0x000fce0007ffe1ff */
.L_x_378:
        /* <DEDUP_REMOVED lines=8> */
.L_x_377:
[----:B------:R-:W-:Y:S05]  /*3020*/  BSYNC.RECONVERGENT B2 ;  /* 0x0000000000027941 */ /* 0x000fea0003800200 */
.L_x_376:
[----:B------:R-:W-:Y:S05]  /*3030*/  @!P1 BRA `(.L_x_375) ;  /* 0x0000000000589947 */ /* 0x000fea0003800000 */
[C---:B------:R-:W-:Y:S02]  /*3040*/  IADD3 R11, PT, PT, R0.reuse, R11, RZ ;  /* 0x0000000b000b7210 */ /* 0x040fe40007ffe0ff */
[----:B------:R-:W-:-:S07]  /*3050*/  IADD3 R0, PT, PT, R0, 0x400, RZ ;  /* 0x0000040000007810 */ /* 0x000fce0007ffe0ff */
.L_x_379:
        /* <DEDUP_REMOVED lines=20> */
.L_x_375:
[----:B------:R-:W-:Y:S05]  /*31a0*/  BSYNC.RECONVERGENT B1 ;  /* 0x0000000000017941 */ /* 0x000fea0003800200 */
.L_x_373:
        /* <DEDUP_REMOVED lines=44> */
.L_x_349:
[----:B------:R-:W-:Y:S05]  /*3470*/  BSYNC.RECONVERGENT B0 ;  /* 0x0000000000007941 */ /* 0x000fea0003800200 */
.L_x_333:
[----:B------:R-:W-:Y:S05]  /*3480*/  @P0 EXIT ;  /* 0x000000000000094d */ /* 0x000fea0003800000 */
[----:B------:R-:W5:Y:S01]  /*3490*/  LDC.64 R4, c[0x0][0x388] ;  /* 0x0000e200ff047b82 */ /* 0x000f620000000a00 */
[----:B------:R-:W0:Y:S02]  /*34a0*/  LDCU UR4, c[0x0][0x398] ;  /* 0x00007300ff0477ac */ /* 0x000e240008000800 */
[----:B01234-:R-:W-:-:S05]  /*34b0*/  FADD R3, R2, UR4 ;  /* 0x0000000402037e21 */ /* 0x01ffca0008000000 */
[----:B-----5:R-:W-:Y:S01]  /*34c0*/  STG.E desc[UR6][R4.64], R3 ;  /* 0x0000000304007986 */ /* 0x020fe2000c101906 */
[----:B------:R-:W-:Y:S05]  /*34d0*/  EXIT ;  /* 0x000000000000794d */ /* 0x000fea0003800000 */
.L_x_380:
        /* <DEDUP_REMOVED lines=10> */
.L_x_406:


//--------------------- .text._ZN3cub18CUB_300001_SM_10006detail11EmptyKernelIvEEvv --------------------------
	.section	.text._ZN3cub18CUB_300001_SM_10006detail11EmptyKernelIvEEvv,"ax",@progbits
	.align	128
        .global         _ZN3cub18CUB_300001_SM_10006detail11EmptyKernelIvEEvv
        .type           _ZN3cub18CUB_300001_SM_10006detail11EmptyKernelIvEEvv,@function
        .size           _ZN3cub18CUB_300001_SM_10006detail11EmptyKernelIvEEvv,(.L_x_407 - _ZN3cub18CUB_300001_SM_10006detail11EmptyKernelIvEEvv)
        .other          _ZN3cub18CUB_300001_SM_10006detail11EmptyKernelIvEEvv,@"STO_CUDA_ENTRY STV_DEFAULT"
_ZN3cub18CUB_300001_SM_10006detail11EmptyKernelIvEEvv:
.text._ZN3cub18CUB_300001_SM_10006detail11EmptyKernelIvEEvv:
[----:B------:R-:W-:Y:S01]  /*0000*/  LDC R1, c[0x0][0x37c] ;  /* 0x0000df00ff017b82 */ /* 0x000fe20000000800 */
[----:B------:R-:W-:Y:S05]  /*0010*/  EXIT ;  /* 0x000000000000794d */ /* 0x000fea0003800000 */
.L_x_381:
        /* <DEDUP_REMOVED lines=14> */
.L_x_407:


//--------------------- .text._Z10yourReducePfS_i --------------------------
	.section	.text._Z10yourReducePfS_i,"ax",@progbits
	.align	128
        .global         _Z10yourReducePfS_i
        .type           _Z10yourReducePfS_i,@function
        .size           _Z10yourReducePfS_i,(.L_x_408 - _Z10yourReducePfS_i)
        .other          _Z10yourReducePfS_i,@"STO_CUDA_ENTRY STV_DEFAULT"
_Z10yourReducePfS_i:
.text._Z10yourReducePfS_i:
[----:B------:R-:W-:Y:S01]  /*0000*/  LDC R1, c[0x0][0x37c] ;  /* 0x0000df00ff017b82 */ /* 0x000fe20000000800 */
[----:B------:R-:W0:Y:S01]  /*0010*/  S2R R0, SR_CTAID.X ;  /* 0x0000000000007919 */ /* 0x000e220000002500 */
[----:B------:R-:W1:Y:S01]  /*0020*/  LDCU UR5, c[0x0][0x390] ;  /* 0x00007200ff0577ac */ /* 0x000e620008000800 */
[----:B------:R-:W-:Y:S01]  /*0030*/  BSSY.RECONVERGENT B0, `(.L_x_382) ;  /* 0x000002f000007945 */ /* 0x000fe20003800200 */
[----:B------:R-:W-:Y:S01]  /*0040*/  HFMA2 R22, -RZ, RZ, 0, 0 ;  /* 0x00000000ff167431 */ /* 0x000fe200000001ff */
[----:B------:R-:W0:Y:S01]  /*0050*/  S2R R3, SR_TID.X ;  /* 0x0000000000037919 */ /* 0x000e220000002100 */
[----:B------:R-:W2:Y:S02]  /*0060*/  LDCU UR12, c[0x0][0x360] ;  /* 0x00006c00ff0c77ac */ /* 0x000ea40008000800 */
[----:B------:R-:W2:Y:S01]  /*0070*/  LDC R24, c[0x0][0x370] ;  /* 0x0000dc00ff187b82 */ /* 0x000ea20000000800 */
[----:B------:R-:W-:Y:S02]  /*0080*/  CS2R R20, SRZ ;  /* 0x0000000000147805 */ /* 0x000fe4000001ff00 */
[----:B------:R-:W-:Y:S01]  /*0090*/  MOV R2, RZ ;  /* 0x000000ff00027202 */ /* 0x000fe20000000f00 */
[----:B------:R-:W3:Y:S01]  /*00a0*/  LDCU.64 UR10, c[0x0][0x358] ;  /* 0x00006b00ff0a77ac */ /* 0x000ee20008000a00 */
[----:B-1----:R-:W-:-:S04]  /*00b0*/  USHF.R.S32.HI UR4, URZ, 0x1f, UR5 ;  /* 0x0000001fff047899 */ /* 0x002fc80008011405 */
[----:B------:R-:W-:-:S04]  /*00c0*/  ULEA.HI UR4, UR4, UR5, URZ, 0x2 ;  /* 0x0000000504047291 */ /* 0x000fc8000f8f10ff */
[----:B------:R-:W-:Y:S01]  /*00d0*/  USHF.R.S32.HI UR4, URZ, 0x2, UR4 ;  /* 0x00000002ff047899 */ /* 0x000fe20008011404 */
[----:B--2---:R-:W-:-:S03]  /*00e0*/  IMAD R24, R24, UR12, RZ ;  /* 0x0000000c18187c24 */ /* 0x004fc6000f8e02ff */
[----:B------:R-:W-:Y:S01]  /*00f0*/  UIADD3 UR5, UPT, UPT, UR4, -0x3, URZ ;  /* 0xfffffffd04057890 */ /* 0x000fe2000fffe0ff */
[----:B0-----:R-:W-:-:S05]  /*0100*/  IMAD R23, R0, UR12, R3 ;  /* 0x0000000c00177c24 */ /* 0x001fca000f8e0203 */
[----:B------:R-:W-:-:S13]  /*0110*/  ISETP.GE.AND P0, PT, R23, UR5, PT ;  /* 0x0000000517007c0c */ /* 0x000fda000bf06270 */
[----:B---3--:R-:W-:Y:S05]  /*0120*/  @P0 BRA `(.L_x_383) ;  /* 0x00000000007c0947 */ /* 0x008fea0003800000 */
[----:B------:R-:W-:Y:S02]  /*0130*/  MOV R2, RZ ;  /* 0x000000ff00027202 */ /* 0x000fe40000000f00 */
[----:B------:R-:W-:Y:S02]  /*0140*/  CS2R R20, SRZ ;  /* 0x0000000000147805 */ /* 0x000fe4000001ff00 */
[----:B------:R-:W-:-:S07]  /*0150*/  MOV R22, RZ ;  /* 0x000000ff00167202 */ /* 0x000fce0000000f00 */
.L_x_384:
[----:B------:R-:W0:Y:S02]  /*0160*/  LDC.64 R4, c[0x0][0x380] ;  /* 0x0000e000ff047b82 */ /* 0x000e240000000a00 */
[----:B0-----:R-:W-:-:S04]  /*0170*/  IMAD.WIDE R4, R23, 0x10, R4 ;  /* 0x0000001017047825 */ /* 0x001fc800078e0204 */
[C---:B------:R-:W-:Y:S02]  /*0180*/  IMAD.WIDE R8, R24.reuse, 0x10, R4 ;  /* 0x0000001018087825 */ /* 0x040fe400078e0204 */
[----:B------:R-:W2:Y:S02]  /*0190*/  LDG.E.128 R4, desc[UR10][R4.64] ;  /* 0x0000000a04047981 */ /* 0x000ea4000c1e1d00 */
[C---:B------:R-:W-:Y:S02]  /*01a0*/  IMAD.WIDE R12, R24.reuse, 0x10, R8 ;  /* 0x00000010180c7825 */ /* 0x040fe400078e0208 */
[----:B------:R-:W3:Y:S02]  /*01b0*/  LDG.E.128 R8, desc[UR10][R8.64] ;  /* 0x0000000a08087981 */ /* 0x000ee4000c1e1d00 */
[C---:B------:R-:W-:Y:S02]  /*01c0*/  IMAD.WIDE R16, R24.reuse, 0x10, R12 ;  /* 0x0000001018107825 */ /* 0x040fe400078e020c */
[----:B------:R-:W4:Y:S04]  /*01d0*/  LDG.E.128 R12, desc[UR10][R12.64] ;  /* 0x0000000a0c0c7981 */ /* 0x000f28000c1e1d00 */
[----:B------:R-:W5:Y:S01]  /*01e0*/  LDG.E.128 R16, desc[UR10][R16.64] ;  /* 0x0000000a10107981 */ /* 0x000f62000c1e1d00 */
[----:B------:R-:W-:-:S04]  /*01f0*/  LEA R23, R24, R23, 0x2 ;  /* 0x0000001718177211 */ /* 0x000fc800078e10ff */
[----:B------:R-:W-:Y:S01]  /*0200*/  ISETP.GE.AND P0, PT, R23, UR5, PT ;  /* 0x0000000517007c0c */ /* 0x000fe2000bf06270 */
[----:B--2---:R-:W-:-:S04]  /*0210*/  FADD R25, R4, R5 ;  /* 0x0000000504197221 */ /* 0x004fc80000000000 */
[----:B------:R-:W-:Y:S01]  /*0220*/  FADD R6, R6, R25 ;  /* 0x0000001906067221 */ /* 0x000fe20000000000 */
[----:B---3--:R-:W-:Y:S01]  /*0230*/  FADD R25, R8, R9 ;  /* 0x0000000908197221 */ /* 0x008fe20000000000 */
[----:B----4-:R-:W-:Y:S01]  /*0240*/  FADD R27, R12, R13 ;  /* 0x0000000d0c1b7221 */ /* 0x010fe20000000000 */
[----:B-----5:R-:W-:Y:S02]  /*0250*/  FADD R29, R16, R17 ;  /* 0x00000011101d7221 */ /* 0x020fe40000000000 */
[----:B------:R-:W-:Y:S01]  /*0260*/  FADD R10, R10, R25 ;  /* 0x000000190a0a7221 */ /* 0x000fe20000000000 */
        /* <DEDUP_REMOVED lines=10> */
[----:B------:R-:W-:Y:S06]  /*0310*/  @!P0 BRA `(.L_x_384) ;  /* 0xfffffffc00908947 */ /* 0x000fec000383ffff */
.L_x_383:
[----:B------:R-:W-:Y:S05]  /*0320*/  BSYNC.RECONVERGENT B0 ;  /* 0x0000000000007941 */ /* 0x000fea0003800200 */
.L_x_382:
[----:B------:R-:W-:Y:S01]  /*0330*/  ISETP.GE.AND P0, PT, R23, UR4, PT ;  /* 0x0000000417007c0c */ /* 0x000fe2000bf06270 */
[----:B------:R-:W-:-:S12]  /*0340*/  BSSY.RECONVERGENT B0, `(.L_x_385) ;  /* 0x000004b000007945 */ /* 0x000fd80003800200 */
[----:B------:R-:W-:Y:S05]  /*0350*/  @P0 BRA `(.L_x_386) ;  /* 0x0000000400240947 */ /* 0x000fea0003800000 */
[----:B------:R-:W0:Y:S01]  /*0360*/  I2F.U32.RP R9, R24 ;  /* 0x0000001800097306 */ /* 0x000e220000209000 */
[----:B------:R-:W-:Y:S01]  /*0370*/  IADD3 R6, PT, PT, R24, R23, RZ ;  /* 0x0000001718067210 */ /* 0x000fe20007ffe0ff */
[----:B------:R-:W1:Y:S01]  /*0380*/  LDC.64 R26, c[0x0][0x380] ;  /* 0x0000e000ff1a7b82 */ /* 0x000e620000000a00 */
[----:B------:R-:W-:Y:S01]  /*0390*/  IADD3 R11, PT, PT, RZ, -R24, RZ ;  /* 0x80000018ff0b7210 */ /* 0x000fe20007ffe0ff */
[----:B------:R-:W-:Y:S01]  /*03a0*/  BSSY.RECONVERGENT B1, `(.L_x_387) ;  /* 0x0000028000017945 */ /* 0x000fe20003800200 */
[C---:B------:R-:W-:Y:S02]  /*03b0*/  ISETP.GE.AND P0, PT, R6.reuse, UR4, PT ;  /* 0x0000000406007c0c */ /* 0x040fe4000bf06270 */
[----:B------:R-:W-:Y:S02]  /*03c0*/  VIMNMX R7, PT, PT, R6, UR4, !PT ;  /* 0x0000000406077c48 */ /* 0x000fe4000ffe0100 */
[----:B------:R-:W-:Y:S02]  /*03d0*/  SEL R8, RZ, 0x1, P0 ;  /* 0x00000001ff087807 */ /* 0x000fe40000000000 */
[----:B------:R-:W-:-:S02]  /*03e0*/  ISETP.NE.U32.AND P2, PT, R24, RZ, PT ;  /* 0x000000ff1800720c */ /* 0x000fc40003f45070 */
[----:B------:R-:W-:Y:S01]  /*03f0*/  IADD3 R7, PT, PT, R7, -R6, -R8 ;  /* 0x8000000607077210 */ /* 0x000fe20007ffe808 */
[----:B0-----:R-:W0:Y:S02]  /*0400*/  MUFU.RCP R9, R9 ;  /* 0x0000000900097308 */ /* 0x001e240000001000 */
[----:B0-----:R-:W-:-:S06]  /*0410*/  IADD3 R4, PT, PT, R9, 0xffffffe, RZ ;  /* 0x0ffffffe09047810 */ /* 0x001fcc0007ffe0ff */
[----:B------:R0:W2:Y:S02]  /*0420*/  F2I.FTZ.U32.TRUNC.NTZ R5, R4 ;  /* 0x0000000400057305 */ /* 0x0000a4000021f000 */
[----:B0-----:R-:W-:Y:S02]  /*0430*/  HFMA2 R4, -RZ, RZ, 0, 0 ;  /* 0x00000000ff047431 */ /* 0x001fe400000001ff */
[----:B--2---:R-:W-:-:S04]  /*0440*/  IMAD R11, R11, R5, RZ ;  /* 0x000000050b0b7224 */ /* 0x004fc800078e02ff */
[----:B------:R-:W-:-:S06]  /*0450*/  IMAD.HI.U32 R10, R5, R11, R4 ;  /* 0x0000000b050a7227 */ /* 0x000fcc00078e0004 */
[----:B------:R-:W-:-:S05]  /*0460*/  IMAD.HI.U32 R5, R10, R7, RZ ;  /* 0x000000070a057227 */ /* 0x000fca00078e00ff */
[----:B------:R-:W-:-:S05]  /*0470*/  IADD3 R4, PT, PT, -R5, RZ, RZ ;  /* 0x000000ff05047210 */ /* 0x000fca0007ffe1ff */
[----:B------:R-:W-:-:S05]  /*0480*/  IMAD R7, R24, R4, R7 ;  /* 0x0000000418077224 */ /* 0x000fca00078e0207 */
[----:B------:R-:W-:-:S13]  /*0490*/  ISETP.GE.U32.AND P0, PT, R7, R24, PT ;  /* 0x000000180700720c */ /* 0x000fda0003f06070 */
[----:B------:R-:W-:Y:S02]  /*04a0*/  @P0 IADD3 R7, PT, PT, -R24, R7, RZ ;  /* 0x0000000718070210 */ /* 0x000fe40007ffe1ff */
[----:B------:R-:W-:Y:S02]  /*04b0*/  @P0 IADD3 R5, PT, PT, R5, 0x1, RZ ;  /* 0x0000000105050810 */ /* 0x000fe40007ffe0ff */
[----:B------:R-:W-:-:S13]  /*04c0*/  ISETP.GE.U32.AND P1, PT, R7, R24, PT ;  /* 0x000000180700720c */ /* 0x000fda0003f26070 */
[----:B------:R-:W-:Y:S02]  /*04d0*/  @P1 IADD3 R5, PT, PT, R5, 0x1, RZ ;  /* 0x0000000105051810 */ /* 0x000fe40007ffe0ff */
[----:B------:R-:W-:-:S04]  /*04e0*/  @!P2 LOP3.LUT R5, RZ, R24, RZ, 0x33, !PT ;  /* 0x00000018ff05a212 */ /* 0x000fc800078e33ff */
[----:B------:R-:W-:-:S04]  /*04f0*/  IADD3 R4, PT, PT, R8, R5, RZ ;  /* 0x0000000508047210 */ /* 0x000fc80007ffe0ff */
[C---:B------:R-:W-:Y:S02]  /*0500*/  LOP3.LUT R5, R4.reuse, 0x3, RZ, 0xc0, !PT ;  /* 0x0000000304057812 */ /* 0x040fe400078ec0ff */
[----:B------:R-:W-:Y:S02]  /*0510*/  ISETP.GE.U32.AND P1, PT, R4, 0x3, PT ;  /* 0x000000030400780c */ /* 0x000fe40003f26070 */
[----:B------:R-:W-:-:S13]  /*0520*/  ISETP.NE.AND P0, PT, R5, 0x3, PT ;  /* 0x000000030500780c */ /* 0x000fda0003f05270 */
[----:B-1----:R-:W-:Y:S05]  /*0530*/  @!P0 BRA `(.L_x_388) ;  /* 0x0000000000388947 */ /* 0x002fea0003800000 */
[----:B------:R-:W0:Y:S01]  /*0540*/  LDC.64 R8, c[0x0][0x380] ;  /* 0x0000e000ff087b82 */ /* 0x000e220000000a00 */
[----:B------:R-:W-:-:S04]  /*0550*/  IADD3 R4, PT, PT, R4, 0x1, RZ ;  /* 0x0000000104047810 */ /* 0x000fc80007ffe0ff */
[----:B------:R-:W-:-:S04]  /*0560*/  LOP3.LUT R4, R4, 0x3, RZ, 0xc0, !PT ;  /* 0x0000000304047812 */ /* 0x000fc800078ec0ff */
[----:B------:R-:W-:-:S07]  /*0570*/  IADD3 R10, PT, PT, -R4, RZ, RZ ;  /* 0x000000ff040a7210 */ /* 0x000fce0007ffe1ff */
.L_x_389:
[----:B0-----:R-:W-:-:S06]  /*0580*/  IMAD.WIDE R4, R23, 0x10, R8 ;  /* 0x0000001017047825 */ /* 0x001fcc00078e0208 */
[----:B------:R-:W2:Y:S01]  /*0590*/  LDG.E.128 R4, desc[UR10][R4.64] ;  /* 0x0000000a04047981 */ /* 0x000ea2000c1e1d00 */
[----:B------:R-:W-:Y:S02]  /*05a0*/  IADD3 R10, PT, PT, R10, 0x1, RZ ;  /* 0x000000010a0a7810 */ /* 0x000fe40007ffe0ff */
[----:B------:R-:W-:Y:S02]  /*05b0*/  IADD3 R23, PT, PT, R24, R23, RZ ;  /* 0x0000001718177210 */ /* 0x000fe40007ffe0ff */
[----:B------:R-:W-:Y:S01]  /*05c0*/  ISETP.NE.AND P0, PT, R10, RZ, PT ;  /* 0x000000ff0a00720c */ /* 0x000fe20003f05270 */
[----:B--2---:R-:W-:-:S04]  /*05d0*/  FADD R11, R4, R5 ;  /* 0x00000005040b7221 */ /* 0x004fc80000000000 */
[----:B------:R-:W-:-:S04]  /*05e0*/  FADD R6, R6, R11 ;  /* 0x0000000b06067221 */ /* 0x000fc80000000000 */
[----:B------:R-:W-:-:S04]  /*05f0*/  FADD R7, R7, R6 ;  /* 0x0000000607077221 */ /* 0x000fc80000000000 */
[----:B------:R-:W-:Y:S01]  /*0600*/  FADD R2, R7, R2 ;  /* 0x0000000207027221 */ /* 0x000fe20000000000 */
[----:B------:R-:W-:Y:S06]  /*0610*/  @P0 BRA `(.L_x_389) ;  /* 0xfffffffc00d80947 */ /* 0x000fec000383ffff */
.L_x_388:
[----:B------:R-:W-:Y:S05]  /*0620*/  BSYNC.RECONVERGENT B1 ;  /* 0x0000000000017941 */ /* 0x000fea0003800200 */
.L_x_387:
[----:B------:R-:W-:Y:S05]  /*0630*/  @!P1 BRA `(.L_x_386) ;  /* 0x00000000006c9947 */ /* 0x000fea0003800000 */
.L_x_390:
[----:B------:R-:W-:-:S04]  /*0640*/  IMAD.WIDE R4, R23, 0x10, R26 ;  /* 0x0000001017047825 */ /* 0x000fc800078e021a */
        /* <DEDUP_REMOVED lines=11> */
[----:B---3--:R-:W-:-:S03]  /*0700*/  FADD R25, R8, R9 ;  /* 0x0000000908197221 */ /* 0x008fc60000000000 */
[----:B------:R-:W-:Y:S01]  /*0710*/  FADD R7, R7, R6 ;  /* 0x0000000607077221 */ /* 0x000fe20000000000 */
[----:B------:R-:W-:Y:S01]  /*0720*/  FADD R10, R10, R25 ;  /* 0x000000190a0a7221 */ /* 0x000fe20000000000 */
[----:B----4-:R-:W-:Y:S02]  /*0730*/  FADD R5, R12, R13 ;  /* 0x0000000d0c057221 */ /* 0x010fe40000000000 */
[----:B------:R-:W-:Y:S01]  /*0740*/  FADD R7, R7, R2 ;  /* 0x0000000207077221 */ /* 0x000fe20000000000 */
[----:B------:R-:W-:Y:S01]  /*0750*/  FADD R10, R11, R10 ;  /* 0x0000000a0b0a7221 */ /* 0x000fe20000000000 */
[----:B------:R-:W-:Y:S01]  /*0760*/  FADD R14, R14, R5 ;  /* 0x000000050e0e7221 */ /* 0x000fe20000000000 */
[----:B-----5:R-:W-:Y:S02]  /*0770*/  FADD R5, R16, R17 ;  /* 0x0000001110057221 */ /* 0x020fe40000000000 */
[----:B------:R-:W-:Y:S01]  /*0780*/  FADD R7, R7, R10 ;  /* 0x0000000a07077221 */ /* 0x000fe20000000000 */
[----:B------:R-:W-:Y:S01]  /*0790*/  FADD R14, R15, R14 ;  /* 0x0000000e0f0e7221 */ /* 0x000fe20000000000 */
[----:B------:R-:W-:-:S03]  /*07a0*/  FADD R18, R18, R5 ;  /* 0x0000000512127221 */ /* 0x000fc60000000000 */
[----:B------:R-:W-:Y:S01]  /*07b0*/  FADD R7, R7, R14 ;  /* 0x0000000e07077221 */ /* 0x000fe20000000000 */
[----:B------:R-:W-:-:S04]  /*07c0*/  FADD R18, R19, R18 ;  /* 0x0000001213127221 */ /* 0x000fc80000000000 */
[----:B------:R-:W-:Y:S01]  /*07d0*/  FADD R2, R7, R18 ;  /* 0x0000001207027221 */ /* 0x000fe20000000000 */
[----:B------:R-:W-:Y:S06]  /*07e0*/  @!P0 BRA `(.L_x_390) ;  /* 0xfffffffc00948947 */ /* 0x000fec000383ffff */
.L_x_386:
[----:B------:R-:W-:Y:S05]  /*07f0*/  BSYNC.RECONVERGENT B0 ;  /* 0x0000000000007941 */ /* 0x000fea0003800200 */
.L_x_385:
[----:B------:R-:W-:Y:S01]  /*0800*/  FADD R21, R2, R21 ;  /* 0x0000001502157221 */ /* 0x000fe20000000000 */
[C---:B------:R-:W-:Y:S02]  /*0810*/  LOP3.LUT P0, RZ, R3.reuse, 0x1f, RZ, 0xc0, !PT ;  /* 0x0000001f03ff7812 */ /* 0x040fe4000780c0ff */
[----:B------:R-:W-:Y:S01]  /*0820*/  ISETP.NE.AND P1, PT, R3, RZ, PT ;  /* 0x000000ff0300720c */ /* 0x000fe20003f25270 */
[----:B------:R-:W-:-:S04]  /*0830*/  FADD R21, R21, R20 ;  /* 0x0000001415157221 */ /* 0x000fc80000000000 */
[----:B------:R-:W-:-:S05]  /*0840*/  FADD R21, R21, R22 ;  /* 0x0000001615157221 */ /* 0x000fca0000000000 */
[----:B------:R-:W0:Y:S01]  /*0850*/  SHFL.DOWN PT, R2, R21, 0x10, 0x1f ;  /* 0x0a001f0015027f89 */ /* 0x000e2200000e0000 */
[----:B------:R-:W-:Y:S01]  /*0860*/  @!P0 MOV R8, 0x400 ;  /* 0x0000040000088802 */ /* 0x000fe20000000f00 */
[----:B------:R-:W1:Y:S01]  /*0870*/  @!P0 S2R R9, SR_CgaCtaId ;  /* 0x0000000000098919 */ /* 0x000e620000008800 */
[----:B0-----:R-:W-:-:S05]  /*0880*/  FADD R2, R21, R2 ;  /* 0x0000000215027221 */ /* 0x001fca0000000000 */
[----:B------:R-:W0:Y:S01]  /*0890*/  SHFL.DOWN PT, R5, R2, 0x8, 0x1f ;  /* 0x09001f0002057f89 */ /* 0x000e2200000e0000 */
[----:B-1----:R-:W-:-:S04]  /*08a0*/  @!P0 LEA R8, R9, R8, 0x18 ;  /* 0x0000000809088211 */ /* 0x002fc800078ec0ff */
[----:B------:R-:W-:Y:S01]  /*08b0*/  @!P0 LEA.HI R8, R3, R8, RZ, 0x1d ;  /* 0x0000000803088211 */ /* 0x000fe200078fe8ff */
[----:B0-----:R-:W-:-:S05]  /*08c0*/  FADD R5, R2, R5 ;  /* 0x0000000502057221 */ /* 0x001fca0000000000 */
[----:B------:R-:W0:Y:S02]  /*08d0*/  SHFL.DOWN PT, R4, R5, 0x4, 0x1f ;  /* 0x08801f0005047f89 */ /* 0x000e2400000e0000 */
[----:B0-----:R-:W-:-:S05]  /*08e0*/  FADD R4, R5, R4 ;  /* 0x0000000405047221 */ /* 0x001fca0000000000 */
[----:B------:R-:W0:Y:S02]  /*08f0*/  SHFL.DOWN PT, R7, R4, 0x2, 0x1f ;  /* 0x08401f0004077f89 */ /* 0x000e2400000e0000 */
[----:B0-----:R-:W-:-:S05]  /*0900*/  FADD R7, R4, R7 ;  /* 0x0000000704077221 */ /* 0x001fca0000000000 */
[----:B------:R-:W0:Y:S02]  /*0910*/  SHFL.DOWN PT, R6, R7, 0x1, 0x1f ;  /* 0x08201f0007067f89 */ /* 0x000e2400000e0000 */
[----:B0-----:R-:W-:-:S05]  /*0920*/  FADD R9, R7, R6 ;  /* 0x0000000607097221 */ /* 0x001fca0000000000 */
[----:B------:R0:W-:Y:S01]  /*0930*/  @!P0 STS [R8], R9 ;  /* 0x0000000908008388 */ /* 0x0001e20000000800 */
[----:B------:R-:W-:Y:S06]  /*0940*/  BAR.SYNC.DEFER_BLOCKING 0x0 ;  /* 0x0000000000007b1d */ /* 0x000fec0000010000 */
[----:B------:R-:W-:Y:S05]  /*0950*/  @P1 EXIT ;  /* 0x000000000000194d */ /* 0x000fea0003800000 */
[----:B------:R-:W-:Y:S01]  /*0960*/  UISETP.GE.U32.AND UP0, UPT, UR12, 0x20, UPT ;  /* 0x000000200c00788c */ /* 0x000fe2000bf06070 */
[----:B------:R-:W-:-:S08]  /*0970*/  MOV R19, RZ ;  /* 0x000000ff00137202 */ /* 0x000fd00000000f00 */
[----:B------:R-:W-:Y:S05]  /*0980*/  BRA.U !UP0, `(.L_x_391) ;  /* 0x00000005085c7547 */ /* 0x000fea000b800000 */
[----:B------:R-:W-:Y:S01]  /*0990*/  USHF.R.U32.HI UR5, URZ, 0x5, UR12 ;  /* 0x00000005ff057899 */ /* 0x000fe2000801160c */
[----:B------:R-:W-:-:S03]  /*09a0*/  HFMA2 R19, -RZ, RZ, 0, 0 ;  /* 0x00000000ff137431 */ /* 0x000fc600000001ff */
[----:B------:R-:W-:Y:S02]  /*09b0*/  UIADD3 UR4, UPT, UPT, UR5, -0x1, URZ ;  /* 0xffffffff05047890 */ /* 0x000fe4000fffe0ff */
[----:B------:R-:W-:Y:S02]  /*09c0*/  ULOP3.LUT UR9, UR5, 0xf, URZ, 0xc0, !UPT ;  /* 0x0000000f05097892 */ /* 0x000fe4000f8ec0ff */
[----:B------:R-:W-:Y:S02]  /*09d0*/  UISETP.GE.U32.AND UP1, UPT, UR4, 0xf, UPT ;  /* 0x0000000f0400788c */ /* 0x000fe4000bf26070 */
[----:B------:R-:W-:Y:S01]  /*09e0*/  UISETP.NE.AND UP0, UPT, UR9, URZ, UPT ;  /* 0x000000ff0900728c */ /* 0x000fe2000bf05270 */
[----:B------:R-:W-:-:S06]  /*09f0*/  UMOV UR4, URZ ;  /* 0x000000ff00047c82 */ /* 0x000fcc0008000000 */
[----:B------:R-:W-:Y:S05]  /*0a00*/  BRA.U !UP1, `(.L_x_392) ;  /* 0x0000000109807547 */ /* 0x000fea000b800000 */
[----:B------:R-:W1:Y:S01]  /*0a10*/  S2UR UR7, SR_CgaCtaId ;  /* 0x00000000000779c3 */ /* 0x000e620000008800 */
[----:B------:R-:W-:Y:S01]  /*0a20*/  UMOV UR4, 0x400 ;  /* 0x0000040000047882 */ /* 0x000fe20000000000 */
[----:B------:R-:W-:Y:S01]  /*0a30*/  ULOP3.LUT UR6, UR5, 0x7fffff0, URZ, 0xc0, !UPT ;  /* 0x07fffff005067892 */ /* 0x000fe2000f8ec0ff */
[----:B------:R-:W-:Y:S01]  /*0a40*/  MOV R19, RZ ;  /* 0x000000ff00137202 */ /* 0x000fe20000000f00 */
[----:B-1----:R-:W-:Y:S02]  /*0a50*/  ULEA UR8, UR7, UR4, 0x18 ;  /* 0x0000000407087291 */ /* 0x002fe4000f8ec0ff */
[----:B------:R-:W-:Y:S02]  /*0a60*/  UIADD3 UR7, UPT, UPT, -UR6, URZ, URZ ;  /* 0x000000ff06077290 */ /* 0x000fe4000fffe1ff */
[----:B------:R-:W-:Y:S02]  /*0a70*/  ULOP3.LUT UR4, UR5, 0x30, URZ, 0xc0, !UPT ;  /* 0x0000003005047892 */ /* 0x000fe4000f8ec0ff */
[----:B------:R-:W-:-:S12]  /*0a80*/  UIADD3 UR6, UPT, UPT, UR8, 0x20, URZ ;  /* 0x0000002008067890 */ /* 0x000fd8000fffe0ff */
.L_x_393:
[----:B------:R-:W1:Y:S01]  /*0a90*/  LDS.128 R12, [UR6+-0x20] ;  /* 0xffffe006ff0c7984 */ /* 0x000e620008000c00 */
[----:B------:R-:W-:-:S03]  /*0aa0*/  UIADD3 UR7, UPT, UPT, UR7, 0x10, URZ ;  /* 0x0000001007077890 */ /* 0x000fc6000fffe0ff */
[----:B0-----:R-:W0:Y:S01]  /*0ab0*/  LDS.128 R8, [UR6+-0x10] ;  /* 0xfffff006ff087984 */ /* 0x001e220008000c00 */
[----:B------:R-:W-:-:S03]  /*0ac0*/  UISETP.NE.AND UP1, UPT, UR7, URZ, UPT ;  /* 0x000000ff0700728c */ /* 0x000fc6000bf25270 */
[----:B------:R-:W2:Y:S01]  /*0ad0*/  LDS.128 R4, [UR6] ;  /* 0x00000006ff047984 */ /* 0x000ea20008000c00 */
[----:B-1----:R-:W-:-:S03]  /*0ae0*/  FADD R12, R12, R19 ;  /* 0x000000130c0c7221 */ /* 0x002fc60000000000 */
[----:B------:R-:W1:Y:S01]  /*0af0*/  LDS.128 R16, [UR6+0x10] ;  /* 0x00001006ff107984 */ /* 0x000e620008000c00 */
[----:B------:R-:W-:Y:S01]  /*0b00*/  UIADD3 UR6, UPT, UPT, UR6, 0x40, URZ ;  /* 0x0000004006067890 */ /* 0x000fe2000fffe0ff */
[----:B------:R-:W-:-:S04]  /*0b10*/  FADD R13, R12, R13 ;  /* 0x0000000d0c0d7221 */ /* 0x000fc80000000000 */
[----:B------:R-:W-:-:S04]  /*0b20*/  FADD R14, R13, R14 ;  /* 0x0000000e0d0e7221 */ /* 0x000fc80000000000 */
[----:B------:R-:W-:-:S04]  /*0b30*/  FADD R15, R14, R15 ;  /* 0x0000000f0e0f7221 */ /* 0x000fc80000000000 */
[----:B0-----:R-:W-:-:S04]  /*0b40*/  FADD R8, R15, R8 ;  /* 0x000000080f087221 */ /* 0x001fc80000000000 */
[----:B------:R-:W-:-:S04]  /*0b50*/  FADD R9, R8, R9 ;  /* 0x0000000908097221 */ /* 0x000fc80000000000 */
        /* <DEDUP_REMOVED lines=9> */
[----:B------:R-:W-:Y:S01]  /*0bf0*/  FADD R19, R18, R19 ;  /* 0x0000001312137221 */ /* 0x000fe20000000000 */
[----:B------:R-:W-:Y:S06]  /*0c00*/  BRA.U UP1, `(.L_x_393) ;  /* 0xfffffffd01a07547 */ /* 0x000fec000b83ffff */
.L_x_392:
[----:B------:R-:W-:Y:S05]  /*0c10*/  BRA.U !UP0, `(.L_x_391) ;  /* 0x0000000108b87547 */ /* 0x000fea000b800000 */
[----:B------:R-:W-:Y:S02]  /*0c20*/  UISETP.GE.U32.AND UP0, UPT, UR9, 0x8, UPT ;  /* 0x000000080900788c */ /* 0x000fe4000bf06070 */
[----:B------:R-:W-:-:S04]  /*0c30*/  ULOP3.LUT UR8, UR5, 0x7, URZ, 0xc0, !UPT ;  /* 0x0000000705087892 */ /* 0x000fc8000f8ec0ff */
[----:B------:R-:W-:-:S03]  /*0c40*/  UISETP.NE.AND UP1, UPT, UR8, URZ, UPT ;  /* 0x000000ff0800728c */ /* 0x000fc6000bf25270 */
[----:B------:R-:W-:Y:S08]  /*0c50*/  BRA.U !UP0, `(.L_x_394) ;  /* 0x00000001083c7547 */ /* 0x000ff0000b800000 */
[----:B------:R-:W1:Y:S01]  /*0c60*/  S2UR UR7, SR_CgaCtaId ;  /* 0x00000000000779c3 */ /* 0x000e620000008800 */
[----:B------:R-:W-:Y:S02]  /*0c70*/  UMOV UR6, 0x400 ;  /* 0x0000040000067882 */ /* 0x000fe40000000000 */
[----:B-1----:R-:W-:-:S04]  /*0c80*/  ULEA UR6, UR7, UR6, 0x18 ;  /* 0x0000000607067291 */ /* 0x002fc8000f8ec0ff */
[----:B------:R-:W-:Y:S02]  /*0c90*/  ULEA UR6, UR4, UR6, 0x2 ;  /* 0x0000000604067291 */ /* 0x000fe4000f8e10ff */
[----:B------:R-:W-:-:S07]  /*0ca0*/  UIADD3 UR4, UPT, UPT, UR4, 0x8, URZ ;  /* 0x0000000804047890 */ /* 0x000fce000fffe0ff */
[----:B0-----:R-:W0:Y:S04]  /*0cb0*/  LDS.128 R8, [UR6] ;  /* 0x00000006ff087984 */ /* 0x001e280008000c00 */
[----:B------:R-:W1:Y:S01]  /*0cc0*/  LDS.128 R4, [UR6+0x10] ;  /* 0x00001006ff047984 */ /* 0x000e620008000c00 */
[----:B0-----:R-:W-:-:S04]  /*0cd0*/  FADD R8, R19, R8 ;  /* 0x0000000813087221 */ /* 0x001fc80000000000 */
[----:B------:R-:W-:-:S04]  /*0ce0*/  FADD R9, R8, R9 ;  /* 0x0000000908097221 */ /* 0x000fc80000000000 */
[----:B------:R-:W-:-:S04]  /*0cf0*/  FADD R10, R9, R10 ;  /* 0x0000000a090a7221 */ /* 0x000fc80000000000 */
[----:B------:R-:W-:-:S04]  /*0d00*/  FADD R11, R10, R11 ;  /* 0x0000000b0a0b7221 */ /* 0x000fc80000000000 */
[----:B-1----:R-:W-:-:S04]  /*0d10*/  FADD R4, R11, R4 ;  /* 0x000000040b047221 */ /* 0x002fc80000000000 */
[----:B------:R-:W-:-:S04]  /*0d20*/  FADD R5, R4, R5 ;  /* 0x0000000504057221 */ /* 0x000fc80000000000 */
[----:B------:R-:W-:-:S04]  /*0d30*/  FADD R6, R5, R6 ;  /* 0x0000000605067221 */ /* 0x000fc80000000000 */
[----:B------:R-:W-:-:S07]  /*0d40*/  FADD R19, R6, R7 ;  /* 0x0000000706137221 */ /* 0x000fce0000000000 */
.L_x_394:
        /* <DEDUP_REMOVED lines=10> */
[----:B------:R-:W1:Y:S02]  /*0df0*/  LDS.128 R4, [UR6] ;  /* 0x00000006ff047984 */ /* 0x000e640008000c00 */
[----:B-1----:R-:W-:-:S04]  /*0e00*/  FADD R4, R19, R4 ;  /* 0x0000000413047221 */ /* 0x002fc80000000000 */
[----:B------:R-:W-:-:S04]  /*0e10*/  FADD R5, R4, R5 ;  /* 0x0000000504057221 */ /* 0x000fc80000000000 */
[----:B------:R-:W-:-:S04]  /*0e20*/  FADD R6, R5, R6 ;  /* 0x0000000605067221 */ /* 0x000fc80000000000 */
[----:B------:R-:W-:-:S07]  /*0e30*/  FADD R19, R6, R7 ;  /* 0x0000000706137221 */ /* 0x000fce0000000000 */
.L_x_395:
[----:B------:R-:W-:Y:S05]  /*0e40*/  BRA.U !UP1, `(.L_x_391) ;  /* 0x00000001092c7547 */ /* 0x000fea000b800000 */
[----:B------:R-:W1:Y:S01]  /*0e50*/  S2UR UR7, SR_CgaCtaId ;  /* 0x00000000000779c3 */ /* 0x000e620000008800 */
[----:B------:R-:W-:Y:S01]  /*0e60*/  UMOV UR6, 0x400 ;  /* 0x0000040000067882 */ /* 0x000fe20000000000 */
[----:B------:R-:W-:Y:S02]  /*0e70*/  UIADD3 UR5, UPT, UPT, -UR5, URZ, URZ ;  /* 0x000000ff05057290 */ /* 0x000fe4000fffe1ff */
[----:B-1----:R-:W-:-:S04]  /*0e80*/  ULEA UR6, UR7, UR6, 0x18 ;  /* 0x0000000607067291 */ /* 0x002fc8000f8ec0ff */
[----:B------:R-:W-:-:S12]  /*0e90*/  ULEA UR4, UR4, UR6, 0x2 ;  /* 0x0000000604047291 */ /* 0x000fd8000f8e10ff */
.L_x_396:
[----:B------:R-:W1:Y:S01]  /*0ea0*/  LDS R2, [UR4] ;  /* 0x00000004ff027984 */ /* 0x000e620008000800 */
[----:B------:R-:W-:Y:S02]  /*0eb0*/  UIADD3 UR5, UPT, UPT, UR5, 0x1, URZ ;  /* 0x0000000105057890 */ /* 0x000fe4000fffe0ff */
[----:B------:R-:W-:Y:S02]  /*0ec0*/  UIADD3 UR4, UPT, UPT, UR4, 0x4, URZ ;  /* 0x0000000404047890 */ /* 0x000fe4000fffe0ff */
[----:B------:R-:W-:Y:S01]  /*0ed0*/  UISETP.NE.AND UP0, UPT, UR5, URZ, UPT ;  /* 0x000000ff0500728c */ /* 0x000fe2000bf05270 */
[----:B-1----:R-:W-:-:S08]  /*0ee0*/  FADD R19, R2, R19 ;  /* 0x0000001302137221 */ /* 0x002fd00000000000 */
[----:B------:R-:W-:Y:S05]  /*0ef0*/  BRA.U UP0, `(.L_x_396) ;  /* 0xfffffffd00e87547 */ /* 0x000fea000b83ffff */
.L_x_391:
[----:B------:R-:W1:Y:S02]  /*0f00*/  LDC.64 R2, c[0x0][0x388] ;  /* 0x0000e200ff027b82 */ /* 0x000e640000000a00 */
[----:B-1----:R-:W-:-:S05]  /*0f10*/  IMAD.WIDE.U32 R2, R0, 0x4, R2 ;  /* 0x0000000400027825 */ /* 0x002fca00078e0002 */
[----:B------:R-:W-:Y:S01]  /*0f20*/  STG.E desc[UR10][R2.64], R19 ;  /* 0x0000001302007986 */ /* 0x000fe2000c10190a */
[----:B------:R-:W-:Y:S05]  /*0f30*/  EXIT ;  /* 0x000000000000794d */ /* 0x000fea0003800000 */
.L_x_397:
        /* <DEDUP_REMOVED lines=12> */
.L_x_408:


//--------------------- .nv.shared._ZN3cub18CUB_300001_SM_10006detail6reduce28DeviceReduceSingleTileKernelINS2_10policy_hubIfyN4cuda3std3__44plusIfEEE10Policy1000EPfSC_iS9_ffNS7_10__identityEEEvT0_T1_T2_T3_T4_T6_ --------------------------
	.section	.nv.shared._ZN3cub18CUB_300001_SM_10006detail6reduce28DeviceReduceSingleTileKernelINS2_10policy_hubIfyN4cuda3std3__44plusIfEEE10Policy1000EPfSC_iS9_ffNS7_10__identityEEEvT0_T1_T2_T3_T4_T6_,"aw",@nobits
	.sectionflags	@""
	.align	4
.nv.shared._ZN3cub18CUB_300001_SM_10006detail6reduce28DeviceReduceSingleTileKernelINS2_10policy_hubIfyN4cuda3std3__44plusIfEEE10Policy1000EPfSC_iS9_ffNS7_10__identityEEEvT0_T1_T2_T3_T4_T6_:
	.zero		1068


//--------------------- .nv.shared.reserved.0     --------------------------
	.section	.nv.shared.reserved.0,"aw",@nobits
	.weak		__nv_reservedSMEM_offset_0_alias
	.size		__nv_reservedSMEM_offset_0_alias, 0, 64
	.other		__nv_reservedSMEM_offset_0_alias,@"STO_CUDA_RESERVED_SHARED STV_DEFAULT"
__nv_reservedSMEM_offset_0_alias:
	.zero		0
	.zero		64


//--------------------- .nv.global                --------------------------
	.section	.nv.global,"aw",@nobits
.nv.global:
	.type		_ZN34_INTERNAL_d2c49609_4_k_cu_3ee193926thrust24THRUST_300001_SM_1000_NS3seqE,@object
	.size		_ZN34_INTERNAL_d2c49609_4_k_cu_3ee193926thrust24THRUST_300001_SM_1000_NS3seqE,(_ZN34_INTERNAL_d2c49609_4_k_cu_3ee193924cuda3std3__48in_placeE - _ZN34_INTERNAL_d2c49609_4_k_cu_3ee193926thrust24THRUST_300001_SM_1000_NS3seqE)
_ZN34_INTERNAL_d2c49609_4_k_cu_3ee193926thrust24THRUST_300001_SM_1000_NS3seqE:
	.zero		1
	.type		_ZN34_INTERNAL_d2c49609_4_k_cu_3ee193924cuda3std3__48in_placeE,@object
	.size		_ZN34_INTERNAL_d2c49609_4_k_cu_3ee193924cuda3std3__48in_placeE,(_ZN34_INTERNAL_d2c49609_4_k_cu_3ee193924cuda3std6ranges3__45__cpo4sizeE - _ZN34_INTERNAL_d2c49609_4_k_cu_3ee193924cuda3std3__48in_placeE)
_ZN34_INTERNAL_d2c49609_4_k_cu_3ee193924cuda3std3__48in_placeE:
	.zero		1
	.type		_ZN34_INTERNAL_d2c49609_4_k_cu_3ee193924cuda3std6ranges3__45__cpo4sizeE,@object
	.size		_ZN34_INTERNAL_d2c49609_4_k_cu_3ee193924cuda3std6ranges3__45__cpo4sizeE,(_ZN34_INTERNAL_d2c49609_4_k_cu_3ee193926thrust24THRUST_300001_SM_1000_NS12placeholders2_3E - _ZN34_INTERNAL_d2c49609_4_k_cu_3ee193924cuda3std6ranges3__45__cpo4sizeE)
_ZN34_INTERNAL_d2c49609_4_k_cu_3ee193924cuda3std6ranges3__45__cpo4sizeE:
	.zero		1
	.type		_ZN34_INTERNAL_d2c49609_4_k_cu_3ee193926thrust24THRUST_300001_SM_1000_NS12placeholders2_3E,@object
	.size		_ZN34_INTERNAL_d2c49609_4_k_cu_3ee193926thrust24THRUST_300001_SM_1000_NS12placeholders2_3E,(_ZN34_INTERNAL_d2c49609_4_k_cu_3ee193924cuda3std3__45__cpo6cbeginE - _ZN34_INTERNAL_d2c49609_4_k_cu_3ee193926thrust24THRUST_300001_SM_1000_NS12placeholders2_3E)
_ZN34_INTERNAL_d2c49609_4_k_cu_3ee193926thrust24THRUST_300001_SM_1000_NS12placeholders2_3E:
	.zero		1
	.type		_ZN34_INTERNAL_d2c49609_4_k_cu_3ee193924cuda3std3__45__cpo6cbeginE,@object
	.size		_ZN34_INTERNAL_d2c49609_4_k_cu_3ee193924cuda3std3__45__cpo6cbeginE,(_ZN34_INTERNAL_d2c49609_4_k_cu_3ee193924cuda3std6ranges3__45__cpo6cbeginE - _ZN34_INTERNAL_d2c49609_4_k_cu_3ee193924cuda3std3__45__cpo6cbeginE)
_ZN34_INTERNAL_d2c49609_4_k_cu_3ee193924cuda3std3__45__cpo6cbeginE:
	.zero		1
	.type		_ZN34_INTERNAL_d2c49609_4_k_cu_3ee193924cuda3std6ranges3__45__cpo6cbeginE,@object
	.size		_ZN34_INTERNAL_d2c49609_4_k_cu_3ee193924cuda3std6ranges3__45__cpo6cbeginE,(_ZN34_INTERNAL_d2c49609_4_k_cu_3ee193926thrust24THRUST_300001_SM_1000_NS12placeholders2_7E - _ZN34_INTERNAL_d2c49609_4_k_cu_3ee193924cuda3std6ranges3__45__cpo6cbeginE)
_ZN34_INTERNAL_d2c49609_4_k_cu_3ee193924cuda3std6ranges3__45__cpo6cbeginE:
	.zero		1
	.type		_ZN34_INTERNAL_d2c49609_4_k_cu_3ee193926thrust24THRUST_300001_SM_1000_NS12placeholders2_7E,@object
	.size		_ZN34_INTERNAL_d2c49609_4_k_cu_3ee193926thrust24THRUST_300001_SM_1000_NS12placeholders2_7E,(_ZN34_INTERNAL_d2c49609_4_k_cu_3ee193924cuda3std3__45__cpo7crbeginE - _ZN34_INTERNAL_d2c49609_4_k_cu_3ee193926thrust24THRUST_300001_SM_1000_NS12placeholders2_7E)
_ZN34_INTERNAL_d2c49609_4_k_cu_3ee193926thrust24THRUST_300001_SM_1000_NS12placeholders2_7E:
	.zero		1
	.type		_ZN34_INTERNAL_d2c49609_4_k_cu_3ee193924cuda3std3__45__cpo7crbeginE,@object
	.size		_ZN34_INTERNAL_d2c49609_4_k_cu_3ee193924cuda3std3__45__cpo7crbeginE,(_ZN34_INTERNAL_d2c49609_4_k_cu_3ee193924cuda3std6ranges3__45__cpo4nextE - _ZN34_INTERNAL_d2c49609_4_k_cu_3ee193924cuda3std3__45__cpo7crbeginE)
_ZN34_INTERNAL_d2c49609_4_k_cu_3ee193924cuda3std3__45__cpo7crbeginE:
	.zero		1
	.type		_ZN34_INTERNAL_d2c49609_4_k_cu_3ee193924cuda3std6ranges3__45__cpo4nextE,@object
	.size		_ZN34_INTERNAL_d2c49609_4_k_cu_3ee193924cuda3std6ranges3__45__cpo4nextE,(_ZN34_INTERNAL_d2c49609_4_k_cu_3ee193924cuda3std6ranges3__45__cpo4swapE - _ZN34_INTERNAL_d2c49609_4_k_cu_3ee193924cuda3std6ranges3__45__cpo4nextE)
_ZN34_INTERNAL_d2c49609_4_k_cu_3ee193924cuda3std6ranges3__45__cpo4nextE:
	.zero		1
	.type		_ZN34_INTERNAL_d2c49609_4_k_cu_3ee193924cuda3std6ranges3__45__cpo4swapE,@object
	.size		_ZN34_INTERNAL_d2c49609_4_k_cu_3ee193924cuda3std6ranges3__45__cpo4swapE,(_ZN34_INTERNAL_d2c49609_4_k_cu_3ee193926thrust24THRUST_300001_SM_1000_NS8cuda_cub10par_nosyncE - _ZN34_INTERNAL_d2c49609_4_k_cu_3ee193924cuda3std6ranges3__45__cpo4swapE)
_ZN34_INTERNAL_d2c49609_4_k_cu_3ee193924cuda3std6ranges3__45__cpo4swapE:
	.zero		1
	.type		_ZN34_INTERNAL_d2c49609_4_k_cu_3ee193926thrust24THRUST_300001_SM_1000_NS8cuda_cub10par_nosyncE,@object
	.size		_ZN34_INTERNAL_d2c49609_4_k_cu_3ee193926thrust24THRUST_300001_SM_1000_NS8cuda_cub10par_nosyncE,(_ZN34_INTERNAL_d2c49609_4_k_cu_3ee193926thrust24THRUST_300001_SM_1000_NS12placeholders2_9E - _ZN34_INTERNAL_d2c49609_4_k_cu_3ee193926thrust24THRUST_300001_SM_1000_NS8cuda_cub10par_nosyncE)
_ZN34_INTERNAL_d2c49609_4_k_cu_3ee193926thrust24THRUST_300001_SM_1000_NS8cuda_cub10par_nosyncE:
	.zero		1
	.type		_ZN34_INTERNAL_d2c49609_4_k_cu_3ee193926thrust24THRUST_300001_SM_1000_NS12placeholders2_9E,@object
	.size		_ZN34_INTERNAL_d2c49609_4_k_cu_3ee193926thrust24THRUST_300001_SM_1000_NS12placeholders2_9E,(_ZN34_INTERNAL_d2c49609_4_k_cu_3ee193924cuda3std3__436_GLOBAL__N__d2c49609_4_k_cu_3ee193926ignoreE - _ZN34_INTERNAL_d2c49609_4_k_cu_3ee193926thrust24THRUST_300001_SM_1000_NS12placeholders2_9E)
_ZN34_INTERNAL_d2c49609_4_k_cu_3ee193926thrust24THRUST_300001_SM_1000_NS12placeholders2_9E:
	.zero		1
	.type		_ZN34_INTERNAL_d2c49609_4_k_cu_3ee193924cuda3std3__436_GLOBAL__N__d2c49609_4_k_cu_3ee193926ignoreE,@object
	.size		_ZN34_INTERNAL_d2c49609_4_k_cu_3ee193924cuda3std3__436_GLOBAL__N__d2c49609_4_k_cu_3ee193926ignoreE,(_ZN34_INTERNAL_d2c49609_4_k_cu_3ee193924cuda3std6ranges3__45__cpo4dataE - _ZN34_INTERNAL_d2c49609_4_k_cu_3ee193924cuda3std3__436_GLOBAL__N__d2c49609_4_k_cu_3ee193926ignoreE)
_ZN34_INTERNAL_d2c49609_4_k_cu_3ee193924cuda3std3__436_GLOBAL__N__d2c49609_4_k_cu_3ee193926ignoreE:
	.zero		1
	.type		_ZN34_INTERNAL_d2c49609_4_k_cu_3ee193924cuda3std6ranges3__45__cpo4dataE,@object
	.size		_ZN34_INTERNAL_d2c49609_4_k_cu_3ee193924cuda3std6ranges3__45__cpo4dataE,(_ZN34_INTERNAL_d2c49609_4_k_cu_3ee193926thrust24THRUST_300001_SM_1000_NS12placeholders2_1E - _ZN34_INTERNAL_d2c49609_4_k_cu_3ee193924cuda3std6ranges3__45__cpo4dataE)
_ZN34_INTERNAL_d2c49609_4_k_cu_3ee193924cuda3std6ranges3__45__cpo4dataE:
	.zero		1
	.type		_ZN34_INTERNAL_d2c49609_4_k_cu_3ee193926thrust24THRUST_300001_SM_1000_NS12placeholders2_1E,@object
	.size		_ZN34_INTERNAL_d2c49609_4_k_cu_3ee193926thrust24THRUST_300001_SM_1000_NS12placeholders2_1E,(_ZN34_INTERNAL_d2c49609_4_k_cu_3ee193924cuda3std3__45__cpo5beginE - _ZN34_INTERNAL_d2c49609_4_k_cu_3ee193926thrust24THRUST_300001_SM_1000_NS12placeholders2_1E)
_ZN34_INTERNAL_d2c49609_4_k_cu_3ee193926thrust24THRUST_300001_SM_1000_NS12placeholders2_1E:
	.zero		1
	.type		_ZN34_INTERNAL_d2c49609_4_k_cu_3ee193924cuda3std3__45__cpo5beginE,@object
	.size		_ZN34_INTERNAL_d2c49609_4_k_cu_3ee193924cuda3std3__45__cpo5beginE,(_ZN34_INTERNAL_d2c49609_4_k_cu_3ee193924cuda3std6ranges3__45__cpo5beginE - _ZN34_INTERNAL_d2c49609_4_k_cu_3ee193924cuda3std3__45__cpo5beginE)
_ZN34_INTERNAL_d2c49609_4_k_cu_3ee193924cuda3std3__45__cpo5beginE:
	.zero		1
	.type		_ZN34_INTERNAL_d2c49609_4_k_cu_3ee193924cuda3std6ranges3__45__cpo5beginE,@object
	.size		_ZN34_INTERNAL_d2c49609_4_k_cu_3ee193924cuda3std6ranges3__45__cpo5beginE,(_ZN34_INTERNAL_d2c49609_4_k_cu_3ee193926thrust24THRUST_300001_SM_1000_NS12placeholders2_5E - _ZN34_INTERNAL_d2c49609_4_k_cu_3ee193924cuda3std6ranges3__45__cpo5beginE)
_ZN34_INTERNAL_d2c49609_4_k_cu_3ee193924cuda3std6ranges3__45__cpo5beginE:
	.zero		1
	.type		_ZN34_INTERNAL_d2c49609_4_k_cu_3ee193926thrust24THRUST_300001_SM_1000_NS12placeholders2_5E,@object
	.size		_ZN34_INTERNAL_d2c49609_4_k_cu_3ee193926thrust24THRUST_300001_SM_1000_NS12placeholders2_5E,(_ZN34_INTERNAL_d2c49609_4_k_cu_3ee193924cuda3std3__45__cpo6rbeginE - _ZN34_INTERNAL_d2c49609_4_k_cu_3ee193926thrust24THRUST_300001_SM_1000_NS12placeholders2_5E)
_ZN34_INTERNAL_d2c49609_4_k_cu_3ee193926thrust24THRUST_300001_SM_1000_NS12placeholders2_5E:
	.zero		1
	.type		_ZN34_INTERNAL_d2c49609_4_k_cu_3ee193924cuda3std3__45__cpo6rbeginE,@object
	.size		_ZN34_INTERNAL_d2c49609_4_k_cu_3ee193924cuda3std3__45__cpo6rbeginE,(_ZN34_INTERNAL_d2c49609_4_k_cu_3ee193924cuda3std6ranges3__45__cpo7advanceE - _ZN34_INTERNAL_d2c49609_4_k_cu_3ee193924cuda3std3__45__cpo6rbeginE)
_ZN34_INTERNAL_d2c49609_4_k_cu_3ee193924cuda3std3__45__cpo6rbeginE:
	.zero		1
	.type		_ZN34_INTERNAL_d2c49609_4_k_cu_3ee193924cuda3std6ranges3__45__cpo7advanceE,@object
	.size		_ZN34_INTERNAL_d2c49609_4_k_cu_3ee193924cuda3std6ranges3__45__cpo7advanceE,(_ZN34_INTERNAL_d2c49609_4_k_cu_3ee193924cuda3std3__47nulloptE - _ZN34_INTERNAL_d2c49609_4_k_cu_3ee193924cuda3std6ranges3__45__cpo7advanceE)
_ZN34_INTERNAL_d2c49609_4_k_cu_3ee193924cuda3std6ranges3__45__cpo7advanceE:
	.zero		1
	.type		_ZN34_INTERNAL_d2c49609_4_k_cu_3ee193924cuda3std3__47nulloptE,@object
	.size		_ZN34_INTERNAL_d2c49609_4_k_cu_3ee193924cuda3std3__47nulloptE,(_ZN34_INTERNAL_d2c49609_4_k_cu_3ee193924cuda3std6ranges3__45__cpo8distanceE - _ZN34_INTERNAL_d2c49609_4_k_cu_3ee193924cuda3std3__47nulloptE)
_ZN34_INTERNAL_d2c49609_4_k_cu_3ee193924cuda3std3__47nulloptE:
	.zero		1
	.type		_ZN34_INTERNAL_d2c49609_4_k_cu_3ee193924cuda3std6ranges3__45__cpo8distanceE,@object
	.size		_ZN34_INTERNAL_d2c49609_4_k_cu_3ee193924cuda3std6ranges3__45__cpo8distanceE,(_ZN34_INTERNAL_d2c49609_4_k_cu_3ee193926thrust24THRUST_300001_SM_1000_NS12placeholders3_10E - _ZN34_INTERNAL_d2c49609_4_k_cu_3ee193924cuda3std6ranges3__45__cpo8distanceE)
_ZN34_INTERNAL_d2c49609_4_k_cu_3ee193924cuda3std6ranges3__45__cpo8distanceE:
	.zero		1
	.type		_ZN34_INTERNAL_d2c49609_4_k_cu_3ee193926thrust24THRUST_300001_SM_1000_NS12placeholders3_10E,@object
	.size		_ZN34_INTERNAL_d2c49609_4_k_cu_3ee193926thrust24THRUST_300001_SM_1000_NS12placeholders3_10E,(_ZN34_INTERNAL_d2c49609_4_k_cu_3ee193924cuda3std3__419piecewise_constructE - _ZN34_INTERNAL_d2c49609_4_k_cu_3ee193926thrust24THRUST_300001_SM_1000_NS12placeholders3_10E)
_ZN34_INTERNAL_d2c49609_4_k_cu_3ee193926thrust24THRUST_300001_SM_1000_NS12placeholders3_10E:
	.zero		1
	.type		_ZN34_INTERNAL_d2c49609_4_k_cu_3ee193924cuda3std3__419piecewise_constructE,@object
	.size		_ZN34_INTERNAL_d2c49609_4_k_cu_3ee193924cuda3std3__419piecewise_constructE,(_ZN34_INTERNAL_d2c49609_4_k_cu_3ee193924cuda3std6ranges3__45__cpo5cdataE - _ZN34_INTERNAL_d2c49609_4_k_cu_3ee193924cuda3std3__419piecewise_constructE)
_ZN34_INTERNAL_d2c49609_4_k_cu_3ee193924cuda3std3__419piecewise_constructE:
	.zero		1
	.type		_ZN34_INTERNAL_d2c49609_4_k_cu_3ee193924cuda3std6ranges3__45__cpo5cdataE,@object
	.size		_ZN34_INTERNAL_d2c49609_4_k_cu_3ee193924cuda3std6ranges3__45__cpo5cdataE,(_ZN34_INTERNAL_d2c49609_4_k_cu_3ee193926thrust24THRUST_300001_SM_1000_NS12placeholders2_2E - _ZN34_INTERNAL_d2c49609_4_k_cu_3ee193924cuda3std6ranges3__45__cpo5cdataE)
_ZN34_INTERNAL_d2c49609_4_k_cu_3ee193924cuda3std6ranges3__45__cpo5cdataE:
	.zero		1
	.type		_ZN34_INTERNAL_d2c49609_4_k_cu_3ee193926thrust24THRUST_300001_SM_1000_NS12placeholders2_2E,@object
	.size		_ZN34_INTERNAL_d2c49609_4_k_cu_3ee193926thrust24THRUST_300001_SM_1000_NS12placeholders2_2E,(_ZN34_INTERNAL_d2c49609_4_k_cu_3ee193924cuda3std3__45__cpo3endE - _ZN34_INTERNAL_d2c49609_4_k_cu_3ee193926thrust24THRUST_300001_SM_1000_NS12placeholders2_2E)
_ZN34_INTERNAL_d2c49609_4_k_cu_3ee193926thrust24THRUST_300001_SM_1000_NS12placeholders2_2E:
	.zero		1
	.type		_ZN34_INTERNAL_d2c49609_4_k_cu_3ee193924cuda3std3__45__cpo3endE,@object
	.size		_ZN34_INTERNAL_d2c49609_4_k_cu_3ee193924cuda3std3__45__cpo3endE,(_ZN34_INTERNAL_d2c49609_4_k_cu_3ee193924cuda3std6ranges3__45__cpo3endE - _ZN34_INTERNAL_d2c49609_4_k_cu_3ee193924cuda3std3__45__cpo3endE)
_ZN34_INTERNAL_d2c49609_4_k_cu_3ee193924cuda3std3__45__cpo3endE:
	.zero		1
	.type		_ZN34_INTERNAL_d2c49609_4_k_cu_3ee193924cuda3std6ranges3__45__cpo3endE,@object
	.size		_ZN34_INTERNAL_d2c49609_4_k_cu_3ee193924cuda3std6ranges3__45__cpo3endE,(_ZN34_INTERNAL_d2c49609_4_k_cu_3ee193926thrust24THRUST_300001_SM_1000_NS12placeholders2_6E - _ZN34_INTERNAL_d2c49609_4_k_cu_3ee193924cuda3std6ranges3__45__cpo3endE)
_ZN34_INTERNAL_d2c49609_4_k_cu_3ee193924cuda3std6ranges3__45__cpo3endE:
	.zero		1
	.type		_ZN34_INTERNAL_d2c49609_4_k_cu_3ee193926thrust24THRUST_300001_SM_1000_NS12placeholders2_6E,@object
	.size		_ZN34_INTERNAL_d2c49609_4_k_cu_3ee193926thrust24THRUST_300001_SM_1000_NS12placeholders2_6E,(_ZN34_INTERNAL_d2c49609_4_k_cu_3ee193924cuda3std3__45__cpo4rendE - _ZN34_INTERNAL_d2c49609_4_k_cu_3ee193926thrust24THRUST_300001_SM_1000_NS12placeholders2_6E)
_ZN34_INTERNAL_d2c49609_4_k_cu_3ee193926thrust24THRUST_300001_SM_1000_NS12placeholders2_6E:
	.zero		1
	.type		_ZN34_INTERNAL_d2c49609_4_k_cu_3ee193924cuda3std3__45__cpo4rendE,@object
	.size		_ZN34_INTERNAL_d2c49609_4_k_cu_3ee193924cuda3std3__45__cpo4rendE,(_ZN34_INTERNAL_d2c49609_4_k_cu_3ee193924cuda3std6ranges3__45__cpo9iter_swapE - _ZN34_INTERNAL_d2c49609_4_k_cu_3ee193924cuda3std3__45__cpo4rendE)
_ZN34_INTERNAL_d2c49609_4_k_cu_3ee193924cuda3std3__45__cpo4rendE:
	.zero		1
	.type		_ZN34_INTERNAL_d2c49609_4_k_cu_3ee193924cuda3std6ranges3__45__cpo9iter_swapE,@object
	.size		_ZN34_INTERNAL_d2c49609_4_k_cu_3ee193924cuda3std6ranges3__45__cpo9iter_swapE,(_ZN34_INTERNAL_d2c49609_4_k_cu_3ee193924cuda3std3__48unexpectE - _ZN34_INTERNAL_d2c49609_4_k_cu_3ee193924cuda3std6ranges3__45__cpo9iter_swapE)
_ZN34_INTERNAL_d2c49609_4_k_cu_3ee193924cuda3std6ranges3__45__cpo9iter_swapE:
	.zero		1
	.type		_ZN34_INTERNAL_d2c49609_4_k_cu_3ee193924cuda3std3__48unexpectE,@object
	.size		_ZN34_INTERNAL_d2c49609_4_k_cu_3ee193924cuda3std3__48unexpectE,(_ZN34_INTERNAL_d2c49609_4_k_cu_3ee193926thrust24THRUST_300001_SM_1000_NS8cuda_cub3parE - _ZN34_INTERNAL_d2c49609_4_k_cu_3ee193924cuda3std3__48unexpectE)
_ZN34_INTERNAL_d2c49609_4_k_cu_3ee193924cuda3std3__48unexpectE:
	.zero		1
	.type		_ZN34_INTERNAL_d2c49609_4_k_cu_3ee193926thrust24THRUST_300001_SM_1000_NS8cuda_cub3parE,@object
	.size		_ZN34_INTERNAL_d2c49609_4_k_cu_3ee193926thrust24THRUST_300001_SM_1000_NS8cuda_cub3parE,(_ZN34_INTERNAL_d2c49609_4_k_cu_3ee193926thrust24THRUST_300001_SM_1000_NS12placeholders2_4E - _ZN34_INTERNAL_d2c49609_4_k_cu_3ee193926thrust24THRUST_300001_SM_1000_NS8cuda_cub3parE)
_ZN34_INTERNAL_d2c49609_4_k_cu_3ee193926thrust24THRUST_300001_SM_1000_NS8cuda_cub3parE:
	.zero		1
	.type		_ZN34_INTERNAL_d2c49609_4_k_cu_3ee193926thrust24THRUST_300001_SM_1000_NS12placeholders2_4E,@object
	.size		_ZN34_INTERNAL_d2c49609_4_k_cu_3ee193926thrust24THRUST_300001_SM_1000_NS12placeholders2_4E,(_ZN34_INTERNAL_d2c49609_4_k_cu_3ee193924cuda3std3__45__cpo4cendE - _ZN34_INTERNAL_d2c49609_4_k_cu_3ee193926thrust24THRUST_300001_SM_1000_NS12placeholders2_4E)
_ZN34_INTERNAL_d2c49609_4_k_cu_3ee193926thrust24THRUST_300001_SM_1000_NS12placeholders2_4E:
	.zero		1
	.type		_ZN34_INTERNAL_d2c49609_4_k_cu_3ee193924cuda3std3__45__cpo4cendE,@object
	.size		_ZN34_INTERNAL_d2c49609_4_k_cu_3ee193924cuda3std3__45__cpo4cendE,(_ZN34_INTERNAL_d2c49609_4_k_cu_3ee193924cuda3std6ranges3__45__cpo4cendE - _ZN34_INTERNAL_d2c49609_4_k_cu_3ee193924cuda3std3__45__cpo4cendE)
_ZN34_INTERNAL_d2c49609_4_k_cu_3ee193924cuda3std3__45__cpo4cendE:
	.zero		1
	.type		_ZN34_INTERNAL_d2c49609_4_k_cu_3ee193924cuda3std6ranges3__45__cpo4cendE,@object
	.size		_ZN34_INTERNAL_d2c49609_4_k_cu_3ee193924cuda3std6ranges3__45__cpo4cendE,(_ZN34_INTERNAL_d2c49609_4_k_cu_3ee193924cuda3std3__420unreachable_sentinelE - _ZN34_INTERNAL_d2c49609_4_k_cu_3ee193924cuda3std6ranges3__45__cpo4cendE)
_ZN34_INTERNAL_d2c49609_4_k_cu_3ee193924cuda3std6ranges3__45__cpo4cendE:
	.zero		1
	.type		_ZN34_INTERNAL_d2c49609_4_k_cu_3ee193924cuda3std3__420unreachable_sentinelE,@object
	.size		_ZN34_INTERNAL_d2c49609_4_k_cu_3ee193924cuda3std3__420unreachable_sentinelE,(_ZN34_INTERNAL_d2c49609_4_k_cu_3ee193924cuda3std6ranges3__45__cpo5ssizeE - _ZN34_INTERNAL_d2c49609_4_k_cu_3ee193924cuda3std3__420unreachable_sentinelE)
_ZN34_INTERNAL_d2c49609_4_k_cu_3ee193924cuda3std3__420unreachable_sentinelE:
	.zero		1
	.type		_ZN34_INTERNAL_d2c49609_4_k_cu_3ee193924cuda3std6ranges3__45__cpo5ssizeE,@object
	.size		_ZN34_INTERNAL_d2c49609_4_k_cu_3ee193924cuda3std6ranges3__45__cpo5ssizeE,(_ZN34_INTERNAL_d2c49609_4_k_cu_3ee193926thrust24THRUST_300001_SM_1000_NS12placeholders2_8E - _ZN34_INTERNAL_d2c49609_4_k_cu_3ee193924cuda3std6ranges3__45__cpo5ssizeE)
_ZN34_INTERNAL_d2c49609_4_k_cu_3ee193924cuda3std6ranges3__45__cpo5ssizeE:
	.zero		1
	.type		_ZN34_INTERNAL_d2c49609_4_k_cu_3ee193926thrust24THRUST_300001_SM_1000_NS12placeholders2_8E,@object
	.size		_ZN34_INTERNAL_d2c49609_4_k_cu_3ee193926thrust24THRUST_300001_SM_1000_NS12placeholders2_8E,(_ZN34_INTERNAL_d2c49609_4_k_cu_3ee193924cuda3std3__45__cpo5crendE - _ZN34_INTERNAL_d2c49609_4_k_cu_3ee193926thrust24THRUST_300001_SM_1000_NS12placeholders2_8E)
_ZN34_INTERNAL_d2c49609_4_k_cu_3ee193926thrust24THRUST_300001_SM_1000_NS12placeholders2_8E:
	.zero		1
	.type		_ZN34_INTERNAL_d2c49609_4_k_cu_3ee193924cuda3std3__45__cpo5crendE,@object
	.size		_ZN34_INTERNAL_d2c49609_4_k_cu_3ee193924cuda3std3__45__cpo5crendE,(_ZN34_INTERNAL_d2c49609_4_k_cu_3ee193924cuda3std6ranges3__45__cpo4prevE - _ZN34_INTERNAL_d2c49609_4_k_cu_3ee193924cuda3std3__45__cpo5crendE)
_ZN34_INTERNAL_d2c49609_4_k_cu_3ee193924cuda3std3__45__cpo5crendE:
	.zero		1
	.type		_ZN34_INTERNAL_d2c49609_4_k_cu_3ee193924cuda3std6ranges3__45__cpo4prevE,@object
	.size		_ZN34_INTERNAL_d2c49609_4_k_cu_3ee193924cuda3std6ranges3__45__cpo4prevE,(_ZN34_INTERNAL_d2c49609_4_k_cu_3ee193924cuda3std6ranges3__45__cpo9iter_moveE - _ZN34_INTERNAL_d2c49609_4_k_cu_3ee193924cuda3std6ranges3__45__cpo4prevE)
_ZN34_INTERNAL_d2c49609_4_k_cu_3ee193924cuda3std6ranges3__45__cpo4prevE:
	.zero		1
	.type		_ZN34_INTERNAL_d2c49609_4_k_cu_3ee193924cuda3std6ranges3__45__cpo9iter_moveE,@object
	.size		_ZN34_INTERNAL_d2c49609_4_k_cu_3ee193924cuda3std6ranges3__45__cpo9iter_moveE,(_ZN34_INTERNAL_d2c49609_4_k_cu_3ee193926thrust24THRUST_300001_SM_1000_NS6system6detail10sequential3seqE - _ZN34_INTERNAL_d2c49609_4_k_cu_3ee193924cuda3std6ranges3__45__cpo9iter_moveE)
_ZN34_INTERNAL_d2c49609_4_k_cu_3ee193924cuda3std6ranges3__45__cpo9iter_moveE:
	.zero		1
	.type		_ZN34_INTERNAL_d2c49609_4_k_cu_3ee193926thrust24THRUST_300001_SM_1000_NS6system6detail10sequential3seqE,@object
	.size		_ZN34_INTERNAL_d2c49609_4_k_cu_3ee193926thrust24THRUST_300001_SM_1000_NS6system6detail10sequential3seqE,(.L_31 - _ZN34_INTERNAL_d2c49609_4_k_cu_3ee193926thrust24THRUST_300001_SM_1000_NS6system6detail10sequential3seqE)
_ZN34_INTERNAL_d2c49609_4_k_cu_3ee193926thrust24THRUST_300001_SM_1000_NS6system6detail10sequential3seqE:
	.zero		1
.L_31:


//--------------------- .nv.shared._ZN3cub18CUB_300001_SM_10006detail6reduce18DeviceReduceKernelINS2_10policy_hubIfyN4cuda3std3__44plusIfEEE10Policy1000EN6thrust24THRUST_300001_SM_1000_NS10device_ptrIfEEyS9_fNS7_10__identityEEEvT0_PT3_T1_NS0_13GridEvenShareISK_EET2_T4_ --------------------------
	.section	.nv.shared._ZN3cub18CUB_300001_SM_10006detail6reduce18DeviceReduceKernelINS2_10policy_hubIfyN4cuda3std3__44plusIfEEE10Policy1000EN6thrust24THRUST_300001_SM_1000_NS10device_ptrIfEEyS9_fNS7_10__identityEEEvT0_PT3_T1_NS0_13GridEvenShareISK_EET2_T4_,"aw",@nobits
	.sectionflags	@""
	.align	4
.nv.shared._ZN3cub18CUB_300001_SM_10006detail6reduce18DeviceReduceKernelINS2_10policy_hubIfyN4cuda3std3__44plusIfEEE10Policy1000EN6thrust24THRUST_300001_SM_1000_NS10device_ptrIfEEyS9_fNS7_10__identityEEEvT0_PT3_T1_NS0_13GridEvenShareISK_EET2_T4_:
	.zero		1068


//--------------------- .nv.shared._ZN3cub18CUB_300001_SM_10006detail6reduce28DeviceReduceSingleTileKernelINS2_10policy_hubIfyN4cuda3std3__44plusIfEEE10Policy1000EN6thrust24THRUST_300001_SM_1000_NS10device_ptrIfEEPfyS9_ffNS7_10__identityEEEvT0_T1_T2_T3_T4_T6_ --------------------------
	.section	.nv.shared._ZN3cub18CUB_300001_SM_10006detail6reduce28DeviceReduceSingleTileKernelINS2_10policy_hubIfyN4cuda3std3__44plusIfEEE10Policy1000EN6thrust24THRUST_300001_SM_1000_NS10device_ptrIfEEPfyS9_ffNS7_10__identityEEEvT0_T1_T2_T3_T4_T6_,"aw",@nobits
	.sectionflags	@""
	.align	4
.nv.shared._ZN3cub18CUB_300001_SM_10006detail6reduce28DeviceReduceSingleTileKernelINS2_10policy_hubIfyN4cuda3std3__44plusIfEEE10Policy1000EN6thrust24THRUST_300001_SM_1000_NS10device_ptrIfEEPfyS9_ffNS7_10__identityEEEvT0_T1_T2_T3_T4_T6_:
	.zero		1068


//--------------------- .nv.shared._ZN3cub18CUB_300001_SM_10006detail6reduce28DeviceReduceSingleTileKernelINS2_10policy_hubIfjN4cuda3std3__44plusIfEEE10Policy1000EPfSC_iS9_ffNS7_10__identityEEEvT0_T1_T2_T3_T4_T6_ --------------------------
	.section	.nv.shared._ZN3cub18CUB_300001_SM_10006detail6reduce28DeviceReduceSingleTileKernelINS2_10policy_hubIfjN4cuda3std3__44plusIfEEE10Policy1000EPfSC_iS9_ffNS7_10__identityEEEvT0_T1_T2_T3_T4_T6_,"aw",@nobits
	.sectionflags	@""
	.align	4
.nv.shared._ZN3cub18CUB_300001_SM_10006detail6reduce28DeviceReduceSingleTileKernelINS2_10policy_hubIfjN4cuda3std3__44plusIfEEE10Policy1000EPfSC_iS9_ffNS7_10__identityEEEvT0_T1_T2_T3_T4_T6_:
	.zero		1108


//--------------------- .nv.shared._ZN3cub18CUB_300001_SM_10006detail6reduce18DeviceReduceKernelINS2_10policy_hubIfjN4cuda3std3__44plusIfEEE10Policy1000EN6thrust24THRUST_300001_SM_1000_NS10device_ptrIfEEjS9_fNS7_10__identityEEEvT0_PT3_T1_NS0_13GridEvenShareISK_EET2_T4_ --------------------------
	.section	.nv.shared._ZN3cub18CUB_300001_SM_10006detail6reduce18DeviceReduceKernelINS2_10policy_hubIfjN4cuda3std3__44plusIfEEE10Policy1000EN6thrust24THRUST_300001_SM_1000_NS10device_ptrIfEEjS9_fNS7_10__identityEEEvT0_PT3_T1_NS0_13GridEvenShareISK_EET2_T4_,"aw",@nobits
	.sectionflags	@""
	.align	4
.nv.shared._ZN3cub18CUB_300001_SM_10006detail6reduce18DeviceReduceKernelINS2_10policy_hubIfjN4cuda3std3__44plusIfEEE10Policy1000EN6thrust24THRUST_300001_SM_1000_NS10device_ptrIfEEjS9_fNS7_10__identityEEEvT0_PT3_T1_NS0_13GridEvenShareISK_EET2_T4_:
	.zero		1108


//--------------------- .nv.shared._ZN3cub18CUB_300001_SM_10006detail6reduce28DeviceReduceSingleTileKernelINS2_10policy_hubIfjN4cuda3std3__44plusIfEEE10Policy1000EN6thrust24THRUST_300001_SM_1000_NS10device_ptrIfEEPfjS9_ffNS7_10__identityEEEvT0_T1_T2_T3_T4_T6_ --------------------------
	.section	.nv.shared._ZN3cub18CUB_300001_SM_10006detail6reduce28DeviceReduceSingleTileKernelINS2_10policy_hubIfjN4cuda3std3__44plusIfEEE10Policy1000EN6thrust24THRUST_300001_SM_1000_NS10device_ptrIfEEPfjS9_ffNS7_10__identityEEEvT0_T1_T2_T3_T4_T6_,"aw",@nobits
	.sectionflags	@""
	.align	4
.nv.shared._ZN3cub18CUB_300001_SM_10006detail6reduce28DeviceReduceSingleTileKernelINS2_10policy_hubIfjN4cuda3std3__44plusIfEEE10Policy1000EN6thrust24THRUST_300001_SM_1000_NS10device_ptrIfEEPfjS9_ffNS7_10__identityEEEvT0_T1_T2_T3_T4_T6_:
	.zero		1108


//--------------------- .nv.shared._ZN3cub18CUB_300001_SM_10006detail6reduce28DeviceReduceSingleTileKernelINS2_10policy_hubIfjN4cuda3std3__44plusIvEEE10Policy1000EPfSC_iS9_ffNS7_10__identityEEEvT0_T1_T2_T3_T4_T6_ --------------------------
	.section	.nv.shared._ZN3cub18CUB_300001_SM_10006detail6reduce28DeviceReduceSingleTileKernelINS2_10policy_hubIfjN4cuda3std3__44plusIvEEE10Policy1000EPfSC_iS9_ffNS7_10__identityEEEvT0_T1_T2_T3_T4_T6_,"aw",@nobits
	.sectionflags	@""
	.align	4
.nv.shared._ZN3cub18CUB_300001_SM_10006detail6reduce28DeviceReduceSingleTileKernelINS2_10policy_hubIfjN4cuda3std3__44plusIvEEE10Policy1000EPfSC_iS9_ffNS7_10__identityEEEvT0_T1_T2_T3_T4_T6_:
	.zero		1108


//--------------------- .nv.shared._ZN3cub18CUB_300001_SM_10006detail6reduce18DeviceReduceKernelINS2_10policy_hubIfjN4cuda3std3__44plusIvEEE10Policy1000EPfjS9_fNS7_10__identityEEEvT0_PT3_T1_NS0_13GridEvenShareISH_EET2_T4_ --------------------------
	.section	.nv.shared._ZN3cub18CUB_300001_SM_10006detail6reduce18DeviceReduceKernelINS2_10policy_hubIfjN4cuda3std3__44plusIvEEE10Policy1000EPfjS9_fNS7_10__identityEEEvT0_PT3_T1_NS0_13GridEvenShareISH_EET2_T4_,"aw",@nobits
	.sectionflags	@""
	.align	4
.nv.shared._ZN3cub18CUB_300001_SM_10006detail6reduce18DeviceReduceKernelINS2_10policy_hubIfjN4cuda3std3__44plusIvEEE10Policy1000EPfjS9_fNS7_10__identityEEEvT0_PT3_T1_NS0_13GridEvenShareISH_EET2_T4_:
	.zero		1108


//--------------------- .nv.shared._ZN3cub18CUB_300001_SM_10006detail6reduce28DeviceReduceSingleTileKernelINS2_10policy_hubIfjN4cuda3std3__44plusIvEEE10Policy1000EPfSC_jS9_ffNS7_10__identityEEEvT0_T1_T2_T3_T4_T6_ --------------------------
	.section	.nv.shared._ZN3cub18CUB_300001_SM_10006detail6reduce28DeviceReduceSingleTileKernelINS2_10policy_hubIfjN4cuda3std3__44plusIvEEE10Policy1000EPfSC_jS9_ffNS7_10__identityEEEvT0_T1_T2_T3_T4_T6_,"aw",@nobits
	.sectionflags	@""
	.align	4
.nv.shared._ZN3cub18CUB_300001_SM_10006detail6reduce28DeviceReduceSingleTileKernelINS2_10policy_hubIfjN4cuda3std3__44plusIvEEE10Policy1000EPfSC_jS9_ffNS7_10__identityEEEvT0_T1_T2_T3_T4_T6_:
	.zero		1108


//--------------------- .nv.shared._Z10yourReducePfS_i --------------------------
	.section	.nv.shared._Z10yourReducePfS_i,"aw",@nobits
	.sectionflags	@""
	.align	4
.nv.shared._Z10yourReducePfS_i:
	.zero		1152


//--------------------- .nv.constant0._ZN3cub18CUB_300001_SM_10006detail6reduce28DeviceReduceSingleTileKernelINS2_10policy_hubIfyN4cuda3std3__44plusIfEEE10Policy1000EPfSC_iS9_ffNS7_10__identityEEEvT0_T1_T2_T3_T4_T6_ --------------------------
	.section	.nv.constant0._ZN3cub18CUB_300001_SM_10006detail6reduce28DeviceReduceSingleTileKernelINS2_10policy_hubIfyN4cuda3std3__44plusIfEEE10Policy1000EPfSC_iS9_ffNS7_10__identityEEEvT0_T1_T2_T3_T4_T6_,"a",@progbits
	.sectionflags	@""
	.align	4
.nv.constant0._ZN3cub18CUB_300001_SM_10006detail6reduce28DeviceReduceSingleTileKernelINS2_10policy_hubIfyN4cuda3std3__44plusIfEEE10Policy1000EPfSC_iS9_ffNS7_10__identityEEEvT0_T1_T2_T3_T4_T6_:
	.zero		925


//--------------------- .nv.constant0._ZN3cub18CUB_300001_SM_10006detail6reduce18DeviceReduceKernelINS2_10policy_hubIfyN4cuda3std3__44plusIfEEE10Policy1000EN6thrust24THRUST_300001_SM_1000_NS10device_ptrIfEEyS9_fNS7_10__identityEEEvT0_PT3_T1_NS0_13GridEvenShareISK_EET2_T4_ --------------------------
	.section	.nv.constant0._ZN3cub18CUB_300001_SM_10006detail6reduce18DeviceReduceKernelINS2_10policy_hubIfyN4cuda3std3__44plusIfEEE10Policy1000EN6thrust24THRUST_300001_SM_1000_NS10device_ptrIfEEyS9_fNS7_10__identityEEEvT0_PT3_T1_NS0_13GridEvenShareISK_EET2_T4_,"a",@progbits
	.sectionflags	@""
	.align	4
.nv.constant0._ZN3cub18CUB_300001_SM_10006detail6reduce18DeviceReduceKernelINS2_10policy_hubIfyN4cuda3std3__44plusIfEEE10Policy1000EN6thrust24THRUST_300001_SM_1000_NS10device_ptrIfEEyS9_fNS7_10__identityEEEvT0_PT3_T1_NS0_13GridEvenShareISK_EET2_T4_:
	.zero		994


//--------------------- .nv.constant0._ZN3cub18CUB_300001_SM_10006detail6reduce28DeviceReduceSingleTileKernelINS2_10policy_hubIfyN4cuda3std3__44plusIfEEE10Policy1000EN6thrust24THRUST_300001_SM_1000_NS10device_ptrIfEEPfyS9_ffNS7_10__identityEEEvT0_T1_T2_T3_T4_T6_ --------------------------
	.section	.nv.constant0._ZN3cub18CUB_300001_SM_10006detail6reduce28DeviceReduceSingleTileKernelINS2_10policy_hubIfyN4cuda3std3__44plusIfEEE10Policy1000EN6thrust24THRUST_300001_SM_1000_NS10device_ptrIfEEPfyS9_ffNS7_10__identityEEEvT0_T1_T2_T3_T4_T6_,"a",@progbits
	.sectionflags	@""
	.align	4
.nv.constant0._ZN3cub18CUB_300001_SM_10006detail6reduce28DeviceReduceSingleTileKernelINS2_10policy_hubIfyN4cuda3std3__44plusIfEEE10Policy1000EN6thrust24THRUST_300001_SM_1000_NS10device_ptrIfEEPfyS9_ffNS7_10__identityEEEvT0_T1_T2_T3_T4_T6_:
	.zero		929


//--------------------- .nv.constant0._ZN3cub18CUB_300001_SM_10006detail6reduce28DeviceReduceSingleTileKernelINS2_10policy_hubIfjN4cuda3std3__44plusIfEEE10Policy1000EPfSC_iS9_ffNS7_10__identityEEEvT0_T1_T2_T3_T4_T6_ --------------------------
	.section	.nv.constant0._ZN3cub18CUB_300001_SM_10006detail6reduce28DeviceReduceSingleTileKernelINS2_10policy_hubIfjN4cuda3std3__44plusIfEEE10Policy1000EPfSC_iS9_ffNS7_10__identityEEEvT0_T1_T2_T3_T4_T6_,"a",@progbits
	.sectionflags	@""
	.align	4
.nv.constant0._ZN3cub18CUB_300001_SM_10006detail6reduce28DeviceReduceSingleTileKernelINS2_10policy_hubIfjN4cuda3std3__44plusIfEEE10Policy1000EPfSC_iS9_ffNS7_10__identityEEEvT0_T1_T2_T3_T4_T6_:
	.zero		925


//--------------------- .nv.constant0._ZN3cub18CUB_300001_SM_10006detail6reduce18DeviceReduceKernelINS2_10policy_hubIfjN4cuda3std3__44plusIfEEE10Policy1000EN6thrust24THRUST_300001_SM_1000_NS10device_ptrIfEEjS9_fNS7_10__identityEEEvT0_PT3_T1_NS0_13GridEvenShareISK_EET2_T4_ --------------------------
	.section	.nv.constant0._ZN3cub18CUB_300001_SM_10006detail6reduce18DeviceReduceKernelINS2_10policy_hubIfjN4cuda3std3__44plusIfEEE10Policy1000EN6thrust24THRUST_300001_SM_1000_NS10device_ptrIfEEjS9_fNS7_10__identityEEEvT0_PT3_T1_NS0_13GridEvenShareISK_EET2_T4_,"a",@progbits
	.sectionflags	@""
	.align	4
.nv.constant0._ZN3cub18CUB_300001_SM_10006detail6reduce18DeviceReduceKernelINS2_10policy_hubIfjN4cuda3std3__44plusIfEEE10Policy1000EN6thrust24THRUST_300001_SM_1000_NS10device_ptrIfEEjS9_fNS7_10__identityEEEvT0_PT3_T1_NS0_13GridEvenShareISK_EET2_T4_:
	.zero		958


//--------------------- .nv.constant0._ZN3cub18CUB_300001_SM_10006detail6reduce28DeviceReduceSingleTileKernelINS2_10policy_hubIfjN4cuda3std3__44plusIfEEE10Policy1000EN6thrust24THRUST_300001_SM_1000_NS10device_ptrIfEEPfjS9_ffNS7_10__identityEEEvT0_T1_T2_T3_T4_T6_ --------------------------
	.section	.nv.constant0._ZN3cub18CUB_300001_SM_10006detail6reduce28DeviceReduceSingleTileKernelINS2_10policy_hubIfjN4cuda3std3__44plusIfEEE10Policy1000EN6thrust24THRUST_300001_SM_1000_NS10device_ptrIfEEPfjS9_ffNS7_10__identityEEEvT0_T1_T2_T3_T4_T6_,"a",@progbits
	.sectionflags	@""
	.align	4
.nv.constant0._ZN3cub18CUB_300001_SM_10006detail6reduce28DeviceReduceSingleTileKernelINS2_10policy_hubIfjN4cuda3std3__44plusIfEEE10Policy1000EN6thrust24THRUST_300001_SM_1000_NS10device_ptrIfEEPfjS9_ffNS7_10__identityEEEvT0_T1_T2_T3_T4_T6_:
	.zero		925


//--------------------- .nv.constant0._ZN3cub18CUB_300001_SM_10006detail6reduce28DeviceReduceSingleTileKernelINS2_10policy_hubIfjN4cuda3std3__44plusIvEEE10Policy1000EPfSC_iS9_ffNS7_10__identityEEEvT0_T1_T2_T3_T4_T6_ --------------------------
	.section	.nv.constant0._ZN3cub18CUB_300001_SM_10006detail6reduce28DeviceReduceSingleTileKernelINS2_10policy_hubIfjN4cuda3std3__44plusIvEEE10Policy1000EPfSC_iS9_ffNS7_10__identityEEEvT0_T1_T2_T3_T4_T6_,"a",@progbits
	.sectionflags	@""
	.align	4
.nv.constant0._ZN3cub18CUB_300001_SM_10006detail6reduce28DeviceReduceSingleTileKernelINS2_10policy_hubIfjN4cuda3std3__44plusIvEEE10Policy1000EPfSC_iS9_ffNS7_10__identityEEEvT0_T1_T2_T3_T4_T6_:
	.zero		925


//--------------------- .nv.constant0._ZN3cub18CUB_300001_SM_10006detail6reduce18DeviceReduceKernelINS2_10policy_hubIfjN4cuda3std3__44plusIvEEE10Policy1000EPfjS9_fNS7_10__identityEEEvT0_PT3_T1_NS0_13GridEvenShareISH_EET2_T4_ --------------------------
	.section	.nv.constant0._ZN3cub18CUB_300001_SM_10006detail6reduce18DeviceReduceKernelINS2_10policy_hubIfjN4cuda3std3__44plusIvEEE10Policy1000EPfjS9_fNS7_10__identityEEEvT0_PT3_T1_NS0_13GridEvenShareISH_EET2_T4_,"a",@progbits
	.sectionflags	@""
	.align	4
.nv.constant0._ZN3cub18CUB_300001_SM_10006detail6reduce18DeviceReduceKernelINS2_10policy_hubIfjN4cuda3std3__44plusIvEEE10Policy1000EPfjS9_fNS7_10__identityEEEvT0_PT3_T1_NS0_13GridEvenShareISH_EET2_T4_:
	.zero		958


//--------------------- .nv.constant0._ZN3cub18CUB_300001_SM_10006detail6reduce28DeviceReduceSingleTileKernelINS2_10policy_hubIfjN4cuda3std3__44plusIvEEE10Policy1000EPfSC_jS9_ffNS7_10__identityEEEvT0_T1_T2_T3_T4_T6_ --------------------------
	.section	.nv.constant0._ZN3cub18CUB_300001_SM_10006detail6reduce28DeviceReduceSingleTileKernelINS2_10policy_hubIfjN4cuda3std3__44plusIvEEE10Policy1000EPfSC_jS9_ffNS7_10__identityEEEvT0_T1_T2_T3_T4_T6_,"a",@progbits
	.sectionflags	@""
	.align	4
.nv.constant0._ZN3cub18CUB_300001_SM_10006detail6reduce28DeviceReduceSingleTileKernelINS2_10policy_hubIfjN4cuda3std3__44plusIvEEE10Policy1000EPfSC_jS9_ffNS7_10__identityEEEvT0_T1_T2_T3_T4_T6_:
	.zero		925


//--------------------- .nv.constant0._ZN3cub18CUB_300001_SM_10006detail11EmptyKernelIvEEvv --------------------------
	.section	.nv.constant0._ZN3cub18CUB_300001_SM_10006detail11EmptyKernelIvEEvv,"a",@progbits
	.sectionflags	@""
	.align	4
.nv.constant0._ZN3cub18CUB_300001_SM_10006detail11EmptyKernelIvEEvv:
	.zero		896


//--------------------- .nv.constant0._Z10yourReducePfS_i --------------------------
	.section	.nv.constant0._Z10yourReducePfS_i,"a",@progbits
	.sectionflags	@""
	.align	4
.nv.constant0._Z10yourReducePfS_i:
	.zero		916


//--------------------- SYMBOLS --------------------------

	.type		.nv.reservedSmem.offset0,@object
	.size		.nv.reservedSmem.offset0,0x4
	.type		.nv.reservedSmem.cap,@object
	.size		.nv.reservedSmem.cap,0x4
